	.target	sm_100a

	.elftype	@"ET_EXEC"


//--------------------- .note.nv.tkinfo           --------------------------
	.section	.note.nv.tkinfo,"",@"SHT_NOTE"
	.sectionflags	@"SHF_NOTE_NV_TKINFO"
	.tkinfo
        /*0018*/ 	.word	0x00000002
        /*0030*/ 	.string	""
        /*0030*/ 	.string	"ptxas"
        /*0030*/ 	.string	"Cuda compilation tools, release 13.0, V13.0.88"
        /*0030*/ 	.string	"Build cuda_13.0.r13.0/compiler.36424714_0"
        /*0030*/ 	.string	"-arch sm_100a -m 64 "



//--------------------- .note.nv.cuinfo           --------------------------
	.section	.note.nv.cuinfo,"",@"SHT_NOTE"
	.sectionflags	@"SHF_NOTE_NV_CUINFO"
        /*0018*/ 	.short	0x0002
        /*001a*/ 	.short	0x0064
        /*001c*/ 	.short	0x0082
	.zero		2


//--------------------- .nv.info                  --------------------------
	.section	.nv.info,"",@"SHT_CUDA_INFO"
	.align	4


	//----- nvinfo : EIATTR_REGCOUNT
	.align		4
        /*0000*/ 	.byte	0x04, 0x2f
        /*0002*/ 	.short	(.L_29 - .L_28)
	.align		4
.L_28:
        /*0004*/ 	.word	index@(_ZN2at6native53_GLOBAL__N__3bfe7fd5_20_UpSampleNearest2d_cu_198c5ce233upsample_nearest2d_nhwc_out_frameIdXadL_ZNS0_37nearest_neighbor_compute_source_indexEfiiEEEEvPKT_PS3_mmmmmffm)
        /*0008*/ 	.word	0x0000001a


	//----- nvinfo : EIATTR_FRAME_SIZE
	.align		4
.L_29:
        /*000c*/ 	.byte	0x04, 0x11
        /*000e*/ 	.short	(.L_31 - .L_30)
	.align		4
.L_30:
        /*0010*/ 	.word	index@($__internal_49_$__cuda_sm20_div_u64)
        /*0014*/ 	.word	0x00000000


	//----- nvinfo : EIATTR_FRAME_SIZE
	.align		4
.L_31:
        /*0018*/ 	.byte	0x04, 0x11
        /*001a*/ 	.short	(.L_33 - .L_32)
	.align		4
.L_32:
        /*001c*/ 	.word	index@(_ZN2at6native53_GLOBAL__N__3bfe7fd5_20_UpSampleNearest2d_cu_198c5ce233upsample_nearest2d_nhwc_out_frameIdXadL_ZNS0_37nearest_neighbor_compute_source_indexEfiiEEEEvPKT_PS3_mmmmmffm)
        /*0020*/ 	.word	0x00000000


	//----- nvinfo : EIATTR_REGCOUNT
	.align		4
.L_33:
        /*0024*/ 	.byte	0x04, 0x2f
        /*0026*/ 	.short	(.L_35 - .L_34)
	.align		4
.L_34:
        /*0028*/ 	.word	index@(_ZN2at6native53_GLOBAL__N__3bfe7fd5_20_UpSampleNearest2d_cu_198c5ce233upsample_nearest2d_nhwc_out_frameIfXadL_ZNS0_37nearest_neighbor_compute_source_indexEfiiEEEEvPKT_PS3_mmmmmffm)
        /*002c*/ 	.word	0x0000001a


	//----- nvinfo : EIATTR_FRAME_SIZE
	.align		4
.L_35:
        /*0030*/ 	.byte	0x04, 0x11
        /*0032*/ 	.short	(.L_37 - .L_36)
	.align		4
.L_36:
        /*0034*/ 	.word	index@($__internal_48_$__cuda_sm20_div_u64)
        /*0038*/ 	.word	0x00000000


	//----- nvinfo : EIATTR_FRAME_SIZE
	.align		4
.L_37:
        /*003c*/ 	.byte	0x04, 0x11
        /*003e*/ 	.short	(.L_39 - .L_38)
	.align		4
.L_38:
        /*0040*/ 	.word	index@(_ZN2at6native53_GLOBAL__N__3bfe7fd5_20_UpSampleNearest2d_cu_198c5ce233upsample_nearest2d_nhwc_out_frameIfXadL_ZNS0_37nearest_neighbor_compute_source_indexEfiiEEEEvPKT_PS3_mmmmmffm)
        /*0044*/ 	.word	0x00000000


	//----- nvinfo : EIATTR_REGCOUNT
	.align		4
.L_39:
        /*0048*/ 	.byte	0x04, 0x2f
        /*004a*/ 	.short	(.L_41 - .L_40)
	.align		4
.L_40:
        /*004c*/ 	.word	index@(_ZN2at6native53_GLOBAL__N__3bfe7fd5_20_UpSampleNearest2d_cu_198c5ce233upsample_nearest2d_nhwc_out_frameIN3c104HalfEXadL_ZNS0_37nearest_neighbor_compute_source_indexEfiiEEEEvPKT_PS5_mmmmmffm)
        /*0050*/ 	.word	0x0000001a


	//----- nvinfo : EIATTR_FRAME_SIZE
	.align		4
.L_41:
        /*0054*/ 	.byte	0x04, 0x11
        /*0056*/ 	.short	(.L_43 - .L_42)
	.align		4
.L_42:
        /*0058*/ 	.word	index@($__internal_47_$__cuda_sm20_div_u64)
        /*005c*/ 	.word	0x00000000


	//----- nvinfo : EIATTR_FRAME_SIZE
	.align		4
.L_43:
        /*0060*/ 	.byte	0x04, 0x11
        /*0062*/ 	.short	(.L_45 - .L_44)
	.align		4
.L_44:
        /*0064*/ 	.word	index@(_ZN2at6native53_GLOBAL__N__3bfe7fd5_20_UpSampleNearest2d_cu_198c5ce233upsample_nearest2d_nhwc_out_frameIN3c104HalfEXadL_ZNS0_37nearest_neighbor_compute_source_indexEfiiEEEEvPKT_PS5_mmmmmffm)
        /*0068*/ 	.word	0x00000000


	//----- nvinfo : EIATTR_REGCOUNT
	.align		4
.L_45:
        /*006c*/ 	.byte	0x04, 0x2f
        /*006e*/ 	.short	(.L_47 - .L_46)
	.align		4
.L_46:
        /*0070*/ 	.word	index@(_ZN2at6native53_GLOBAL__N__3bfe7fd5_20_UpSampleNearest2d_cu_198c5ce233upsample_nearest2d_nhwc_out_frameIN3c108BFloat16EXadL_ZNS0_37nearest_neighbor_compute_source_indexEfiiEEEEvPKT_PS5_mmmmmffm)
        /*0074*/ 	.word	0x0000001a


	//----- nvinfo : EIATTR_FRAME_SIZE
	.align		4
.L_47:
        /*0078*/ 	.byte	0x04, 0x11
        /*007a*/ 	.short	(.L_49 - .L_48)
	.align		4
.L_48:
        /*007c*/ 	.word	index@($__internal_46_$__cuda_sm20_div_u64)
        /*0080*/ 	.word	0x00000000


	//----- nvinfo : EIATTR_FRAME_SIZE
	.align		4
.L_49:
        /*0084*/ 	.byte	0x04, 0x11
        /*0086*/ 	.short	(.L_51 - .L_50)
	.align		4
.L_50:
        /*0088*/ 	.word	index@(_ZN2at6native53_GLOBAL__N__3bfe7fd5_20_UpSampleNearest2d_cu_198c5ce233upsample_nearest2d_nhwc_out_frameIN3c108BFloat16EXadL_ZNS0_37nearest_neighbor_compute_source_indexEfiiEEEEvPKT_PS5_mmmmmffm)
        /*008c*/ 	.word	0x00000000


	//----- nvinfo : EIATTR_REGCOUNT
	.align		4
.L_51:
        /*0090*/ 	.byte	0x04, 0x2f
        /*0092*/ 	.short	(.L_53 - .L_52)
	.align		4
.L_52:
        /*0094*/ 	.word	index@(_ZN2at6native53_GLOBAL__N__3bfe7fd5_20_UpSampleNearest2d_cu_198c5ce233upsample_nearest2d_nhwc_out_frameIhXadL_ZNS0_37nearest_neighbor_compute_source_indexEfiiEEEEvPKT_PS3_mmmmmffm)
        /*0098*/ 	.word	0x0000001a


	//----- nvinfo : EIATTR_FRAME_SIZE
	.align		4
.L_53:
        /*009c*/ 	.byte	0x04, 0x11
        /*009e*/ 	.short	(.L_55 - .L_54)
	.align		4
.L_54:
        /*00a0*/ 	.word	index@($__internal_45_$__cuda_sm20_div_u64)
        /*00a4*/ 	.word	0x00000000


	//----- nvinfo : EIATTR_FRAME_SIZE
	.align		4
.L_55:
        /*00a8*/ 	.byte	0x04, 0x11
        /*00aa*/ 	.short	(.L_57 - .L_56)
	.align		4
.L_56:
        /*00ac*/ 	.word	index@(_ZN2at6native53_GLOBAL__N__3bfe7fd5_20_UpSampleNearest2d_cu_198c5ce233upsample_nearest2d_nhwc_out_frameIhXadL_ZNS0_37nearest_neighbor_compute_source_indexEfiiEEEEvPKT_PS3_mmmmmffm)
        /*00b0*/ 	.word	0x00000000


	//----- nvinfo : EIATTR_REGCOUNT
	.align		4
.L_57:
        /*00b4*/ 	.byte	0x04, 0x2f
        /*00b6*/ 	.short	(.L_59 - .L_58)
	.align		4
.L_58:
        /*00b8*/ 	.word	index@(_ZN2at6native53_GLOBAL__N__3bfe7fd5_20_UpSampleNearest2d_cu_198c5ce228upsample_nearest2d_out_frameIdXadL_ZNS0_37nearest_neighbor_compute_source_indexEfiiEEEEvPKT_PS3_mmmmmff)
        /*00bc*/ 	.word	0x0000001c


	//----- nvinfo : EIATTR_FRAME_SIZE
	.align		4
.L_59:
        /*00c0*/ 	.byte	0x04, 0x11
        /*00c2*/ 	.short	(.L_61 - .L_60)
	.align		4
.L_60:
        /*00c4*/ 	.word	index@(_ZN2at6native53_GLOBAL__N__3bfe7fd5_20_UpSampleNearest2d_cu_198c5ce228upsample_nearest2d_out_frameIdXadL_ZNS0_37nearest_neighbor_compute_source_indexEfiiEEEEvPKT_PS3_mmmmmff)
        /*00c8*/ 	.word	0x00000000


	//----- nvinfo : EIATTR_REGCOUNT
	.align		4
.L_61:
        /*00cc*/ 	.byte	0x04, 0x2f
        /*00ce*/ 	.short	(.L_63 - .L_62)
	.align		4
.L_62:
        /*00d0*/ 	.word	index@(_ZN2at6native53_GLOBAL__N__3bfe7fd5_20_UpSampleNearest2d_cu_198c5ce228upsample_nearest2d_out_frameIfXadL_ZNS0_37nearest_neighbor_compute_source_indexEfiiEEEEvPKT_PS3_mmmmmff)
        /*00d4*/ 	.word	0x0000001c


	//----- nvinfo : EIATTR_FRAME_SIZE
	.align		4
.L_63:
        /*00d8*/ 	.byte	0x04, 0x11
        /*00da*/ 	.short	(.L_65 - .L_64)
	.align		4
.L_64:
        /*00dc*/ 	.word	index@(_ZN2at6native53_GLOBAL__N__3bfe7fd5_20_UpSampleNearest2d_cu_198c5ce228upsample_nearest2d_out_frameIfXadL_ZNS0_37nearest_neighbor_compute_source_indexEfiiEEEEvPKT_PS3_mmmmmff)
        /*00e0*/ 	.word	0x00000000


	//----- nvinfo : EIATTR_REGCOUNT
	.align		4
.L_65:
        /*00e4*/ 	.byte	0x04, 0x2f
        /*00e6*/ 	.short	(.L_67 - .L_66)
	.align		4
.L_66:
        /*00e8*/ 	.word	index@(_ZN2at6native53_GLOBAL__N__3bfe7fd5_20_UpSampleNearest2d_cu_198c5ce228upsample_nearest2d_out_frameIN3c104HalfEXadL_ZNS0_37nearest_neighbor_compute_source_indexEfiiEEEEvPKT_PS5_mmmmmff)
        /*00ec*/ 	.word	0x0000001c


	//----- nvinfo : EIATTR_FRAME_SIZE
	.align		4
.L_67:
        /*00f0*/ 	.byte	0x04, 0x11
        /*00f2*/ 	.short	(.L_69 - .L_68)
	.align		4
.L_68:
        /*00f4*/ 	.word	index@(_ZN2at6native53_GLOBAL__N__3bfe7fd5_20_UpSampleNearest2d_cu_198c5ce228upsample_nearest2d_out_frameIN3c104HalfEXadL_ZNS0_37nearest_neighbor_compute_source_indexEfiiEEEEvPKT_PS5_mmmmmff)
        /*00f8*/ 	.word	0x00000000


	//----- nvinfo : EIATTR_REGCOUNT
	.align		4
.L_69:
        /*00fc*/ 	.byte	0x04, 0x2f
        /*00fe*/ 	.short	(.L_71 - .L_70)
	.align		4
.L_70:
        /*0100*/ 	.word	index@(_ZN2at6native53_GLOBAL__N__3bfe7fd5_20_UpSampleNearest2d_cu_198c5ce228upsample_nearest2d_out_frameIN3c108BFloat16EXadL_ZNS0_37nearest_neighbor_compute_source_indexEfiiEEEEvPKT_PS5_mmmmmff)
        /*0104*/ 	.word	0x0000001c


	//----- nvinfo : EIATTR_FRAME_SIZE
	.align		4
.L_71:
        /*0108*/ 	.byte	0x04, 0x11
        /*010a*/ 	.short	(.L_73 - .L_72)
	.align		4
.L_72:
        /*010c*/ 	.word	index@(_ZN2at6native53_GLOBAL__N__3bfe7fd5_20_UpSampleNearest2d_cu_198c5ce228upsample_nearest2d_out_frameIN3c108BFloat16EXadL_ZNS0_37nearest_neighbor_compute_source_indexEfiiEEEEvPKT_PS5_mmmmmff)
        /*0110*/ 	.word	0x00000000


	//----- nvinfo : EIATTR_REGCOUNT
	.align		4
.L_73:
        /*0114*/ 	.byte	0x04, 0x2f
        /*0116*/ 	.short	(.L_75 - .L_74)
	.align		4
.L_74:
        /*0118*/ 	.word	index@(_ZN2at6native53_GLOBAL__N__3bfe7fd5_20_UpSampleNearest2d_cu_198c5ce228upsample_nearest2d_out_frameIhXadL_ZNS0_37nearest_neighbor_compute_source_indexEfiiEEEEvPKT_PS3_mmmmmff)
        /*011c*/ 	.word	0x0000001c


	//----- nvinfo : EIATTR_FRAME_SIZE
	.align		4
.L_75:
        /*0120*/ 	.byte	0x04, 0x11
        /*0122*/ 	.short	(.L_77 - .L_76)
	.align		4
.L_76:
        /*0124*/ 	.word	index@(_ZN2at6native53_GLOBAL__N__3bfe7fd5_20_UpSampleNearest2d_cu_198c5ce228upsample_nearest2d_out_frameIhXadL_ZNS0_37nearest_neighbor_compute_source_indexEfiiEEEEvPKT_PS3_mmmmmff)
        /*0128*/ 	.word	0x00000000


	//----- nvinfo : EIATTR_REGCOUNT
	.align		4
.L_77:
        /*012c*/ 	.byte	0x04, 0x2f
        /*012e*/ 	.short	(.L_79 - .L_78)
	.align		4
.L_78:
        /*0130*/ 	.word	index@(_ZN2at6native53_GLOBAL__N__3bfe7fd5_20_UpSampleNearest2d_cu_198c5ce233upsample_nearest2d_nhwc_out_frameIdXadL_ZNS0_43nearest_neighbor_exact_compute_source_indexEfiiEEEEvPKT_PS3_mmmmmffm)
        /*0134*/ 	.word	0x0000001a


	//----- nvinfo : EIATTR_FRAME_SIZE
	.align		4
.L_79:
        /*0138*/ 	.byte	0x04, 0x11
        /*013a*/ 	.short	(.L_81 - .L_80)
	.align		4
.L_80:
        /*013c*/ 	.word	index@($__internal_44_$__cuda_sm20_div_u64)
        /*0140*/ 	.word	0x00000000


	//----- nvinfo : EIATTR_FRAME_SIZE
	.align		4
.L_81:
        /*0144*/ 	.byte	0x04, 0x11
        /*0146*/ 	.short	(.L_83 - .L_82)
	.align		4
.L_82:
        /*0148*/ 	.word	index@(_ZN2at6native53_GLOBAL__N__3bfe7fd5_20_UpSampleNearest2d_cu_198c5ce233upsample_nearest2d_nhwc_out_frameIdXadL_ZNS0_43nearest_neighbor_exact_compute_source_indexEfiiEEEEvPKT_PS3_mmmmmffm)
        /*014c*/ 	.word	0x00000000


	//----- nvinfo : EIATTR_REGCOUNT
	.align		4
.L_83:
        /*0150*/ 	.byte	0x04, 0x2f
        /*0152*/ 	.short	(.L_85 - .L_84)
	.align		4
.L_84:
        /*0154*/ 	.word	index@(_ZN2at6native53_GLOBAL__N__3bfe7fd5_20_UpSampleNearest2d_cu_198c5ce233upsample_nearest2d_nhwc_out_frameIfXadL_ZNS0_43nearest_neighbor_exact_compute_source_indexEfiiEEEEvPKT_PS3_mmmmmffm)
        /*0158*/ 	.word	0x0000001a


	//----- nvinfo : EIATTR_FRAME_SIZE
	.align		4
.L_85:
        /*015c*/ 	.byte	0x04, 0x11
        /*015e*/ 	.short	(.L_87 - .L_86)
	.align		4
.L_86:
        /*0160*/ 	.word	index@($__internal_43_$__cuda_sm20_div_u64)
        /*0164*/ 	.word	0x00000000


	//----- nvinfo : EIATTR_FRAME_SIZE
	.align		4
.L_87:
        /*0168*/ 	.byte	0x04, 0x11
        /*016a*/ 	.short	(.L_89 - .L_88)
	.align		4
.L_88:
        /*016c*/ 	.word	index@(_ZN2at6native53_GLOBAL__N__3bfe7fd5_20_UpSampleNearest2d_cu_198c5ce233upsample_nearest2d_nhwc_out_frameIfXadL_ZNS0_43nearest_neighbor_exact_compute_source_indexEfiiEEEEvPKT_PS3_mmmmmffm)
        /*0170*/ 	.word	0x00000000


	//----- nvinfo : EIATTR_REGCOUNT
	.align		4
.L_89:
        /*0174*/ 	.byte	0x04, 0x2f
        /*0176*/ 	.short	(.L_91 - .L_90)
	.align		4
.L_90:
        /*0178*/ 	.word	index@(_ZN2at6native53_GLOBAL__N__3bfe7fd5_20_UpSampleNearest2d_cu_198c5ce233upsample_nearest2d_nhwc_out_frameIN3c104HalfEXadL_ZNS0_43nearest_neighbor_exact_compute_source_indexEfiiEEEEvPKT_PS5_mmmmmffm)
        /*017c*/ 	.word	0x0000001a


	//----- nvinfo : EIATTR_FRAME_SIZE
	.align		4
.L_91:
        /*0180*/ 	.byte	0x04, 0x11
        /*0182*/ 	.short	(.L_93 - .L_92)
	.align		4
.L_92:
        /*0184*/ 	.word	index@($__internal_42_$__cuda_sm20_div_u64)
        /*0188*/ 	.word	0x00000000


	//----- nvinfo : EIATTR_FRAME_SIZE
	.align		4
.L_93:
        /*018c*/ 	.byte	0x04, 0x11
        /*018e*/ 	.short	(.L_95 - .L_94)
	.align		4
.L_94:
        /*0190*/ 	.word	index@(_ZN2at6native53_GLOBAL__N__3bfe7fd5_20_UpSampleNearest2d_cu_198c5ce233upsample_nearest2d_nhwc_out_frameIN3c104HalfEXadL_ZNS0_43nearest_neighbor_exact_compute_source_indexEfiiEEEEvPKT_PS5_mmmmmffm)
        /*0194*/ 	.word	0x00000000


	//----- nvinfo : EIATTR_REGCOUNT
	.align		4
.L_95:
        /*0198*/ 	.byte	0x04, 0x2f
        /*019a*/ 	.short	(.L_97 - .L_96)
	.align		4
.L_96:
        /*019c*/ 	.word	index@(_ZN2at6native53_GLOBAL__N__3bfe7fd5_20_UpSampleNearest2d_cu_198c5ce233upsample_nearest2d_nhwc_out_frameIN3c108BFloat16EXadL_ZNS0_43nearest_neighbor_exact_compute_source_indexEfiiEEEEvPKT_PS5_mmmmmffm)
        /*01a0*/ 	.word	0x0000001a


	//----- nvinfo : EIATTR_FRAME_SIZE
	.align		4
.L_97:
        /*01a4*/ 	.byte	0x04, 0x11
        /*01a6*/ 	.short	(.L_99 - .L_98)
	.align		4
.L_98:
        /*01a8*/ 	.word	index@($__internal_41_$__cuda_sm20_div_u64)
        /*01ac*/ 	.word	0x00000000


	//----- nvinfo : EIATTR_FRAME_SIZE
	.align		4
.L_99:
        /*01b0*/ 	.byte	0x04, 0x11
        /*01b2*/ 	.short	(.L_101 - .L_100)
	.align		4
.L_100:
        /*01b4*/ 	.word	index@(_ZN2at6native53_GLOBAL__N__3bfe7fd5_20_UpSampleNearest2d_cu_198c5ce233upsample_nearest2d_nhwc_out_frameIN3c108BFloat16EXadL_ZNS0_43nearest_neighbor_exact_compute_source_indexEfiiEEEEvPKT_PS5_mmmmmffm)
        /*01b8*/ 	.word	0x00000000


	//----- nvinfo : EIATTR_REGCOUNT
	.align		4
.L_101:
        /*01bc*/ 	.byte	0x04, 0x2f
        /*01be*/ 	.short	(.L_103 - .L_102)
	.align		4
.L_102:
        /*01c0*/ 	.word	index@(_ZN2at6native53_GLOBAL__N__3bfe7fd5_20_UpSampleNearest2d_cu_198c5ce233upsample_nearest2d_nhwc_out_frameIhXadL_ZNS0_43nearest_neighbor_exact_compute_source_indexEfiiEEEEvPKT_PS3_mmmmmffm)
        /*01c4*/ 	.word	0x0000001a


	//----- nvinfo : EIATTR_FRAME_SIZE
	.align		4
.L_103:
        /*01c8*/ 	.byte	0x04, 0x11
        /*01ca*/ 	.short	(.L_105 - .L_104)
	.align		4
.L_104:
        /*01cc*/ 	.word	index@($__internal_40_$__cuda_sm20_div_u64)
        /*01d0*/ 	.word	0x00000000


	//----- nvinfo : EIATTR_FRAME_SIZE
	.align		4
.L_105:
        /*01d4*/ 	.byte	0x04, 0x11
        /*01d6*/ 	.short	(.L_107 - .L_106)
	.align		4
.L_106:
        /*01d8*/ 	.word	index@(_ZN2at6native53_GLOBAL__N__3bfe7fd5_20_UpSampleNearest2d_cu_198c5ce233upsample_nearest2d_nhwc_out_frameIhXadL_ZNS0_43nearest_neighbor_exact_compute_source_indexEfiiEEEEvPKT_PS3_mmmmmffm)
        /*01dc*/ 	.word	0x00000000


	//----- nvinfo : EIATTR_REGCOUNT
	.align		4
.L_107:
        /*01e0*/ 	.byte	0x04, 0x2f
        /*01e2*/ 	.short	(.L_109 - .L_108)
	.align		4
.L_108:
        /*01e4*/ 	.word	index@(_ZN2at6native53_GLOBAL__N__3bfe7fd5_20_UpSampleNearest2d_cu_198c5ce228upsample_nearest2d_out_frameIdXadL_ZNS0_43nearest_neighbor_exact_compute_source_indexEfiiEEEEvPKT_PS3_mmmmmff)
        /*01e8*/ 	.word	0x0000001e


	//----- nvinfo : EIATTR_FRAME_SIZE
	.align		4
.L_109:
        /*01ec*/ 	.byte	0x04, 0x11
        /*01ee*/ 	.short	(.L_111 - .L_110)
	.align		4
.L_110:
        /*01f0*/ 	.word	index@(_ZN2at6native53_GLOBAL__N__3bfe7fd5_20_UpSampleNearest2d_cu_198c5ce228upsample_nearest2d_out_frameIdXadL_ZNS0_43nearest_neighbor_exact_compute_source_indexEfiiEEEEvPKT_PS3_mmmmmff)
        /*01f4*/ 	.word	0x00000000


	//----- nvinfo : EIATTR_REGCOUNT
	.align		4
.L_111:
        /*01f8*/ 	.byte	0x04, 0x2f
        /*01fa*/ 	.short	(.L_113 - .L_112)
	.align		4
.L_112:
        /*01fc*/ 	.word	index@(_ZN2at6native53_GLOBAL__N__3bfe7fd5_20_UpSampleNearest2d_cu_198c5ce228upsample_nearest2d_out_frameIfXadL_ZNS0_43nearest_neighbor_exact_compute_source_indexEfiiEEEEvPKT_PS3_mmmmmff)
        /*0200*/ 	.word	0x0000001e


	//----- nvinfo : EIATTR_FRAME_SIZE
	.align		4
.L_113:
        /*0204*/ 	.byte	0x04, 0x11
        /*0206*/ 	.short	(.L_115 - .L_114)
	.align		4
.L_114:
        /*0208*/ 	.word	index@(_ZN2at6native53_GLOBAL__N__3bfe7fd5_20_UpSampleNearest2d_cu_198c5ce228upsample_nearest2d_out_frameIfXadL_ZNS0_43nearest_neighbor_exact_compute_source_indexEfiiEEEEvPKT_PS3_mmmmmff)
        /*020c*/ 	.word	0x00000000


	//----- nvinfo : EIATTR_REGCOUNT
	.align		4
.L_115:
        /*0210*/ 	.byte	0x04, 0x2f
        /*0212*/ 	.short	(.L_117 - .L_116)
	.align		4
.L_116:
        /*0214*/ 	.word	index@(_ZN2at6native53_GLOBAL__N__3bfe7fd5_20_UpSampleNearest2d_cu_198c5ce228upsample_nearest2d_out_frameIN3c104HalfEXadL_ZNS0_43nearest_neighbor_exact_compute_source_indexEfiiEEEEvPKT_PS5_mmmmmff)
        /*0218*/ 	.word	0x0000001e


	//----- nvinfo : EIATTR_FRAME_SIZE
	.align		4
.L_117:
        /*021c*/ 	.byte	0x04, 0x11
        /*021e*/ 	.short	(.L_119 - .L_118)
	.align		4
.L_118:
        /*0220*/ 	.word	index@(_ZN2at6native53_GLOBAL__N__3bfe7fd5_20_UpSampleNearest2d_cu_198c5ce228upsample_nearest2d_out_frameIN3c104HalfEXadL_ZNS0_43nearest_neighbor_exact_compute_source_indexEfiiEEEEvPKT_PS5_mmmmmff)
        /*0224*/ 	.word	0x00000000


	//----- nvinfo : EIATTR_REGCOUNT
	.align		4
.L_119:
        /*0228*/ 	.byte	0x04, 0x2f
        /*022a*/ 	.short	(.L_121 - .L_120)
	.align		4
.L_120:
        /*022c*/ 	.word	index@(_ZN2at6native53_GLOBAL__N__3bfe7fd5_20_UpSampleNearest2d_cu_198c5ce228upsample_nearest2d_out_frameIN3c108BFloat16EXadL_ZNS0_43nearest_neighbor_exact_compute_source_indexEfiiEEEEvPKT_PS5_mmmmmff)
        /*0230*/ 	.word	0x0000001e


	//----- nvinfo : EIATTR_FRAME_SIZE
	.align		4
.L_121:
        /*0234*/ 	.byte	0x04, 0x11
        /*0236*/ 	.short	(.L_123 - .L_122)
	.align		4
.L_122:
        /*0238*/ 	.word	index@(_ZN2at6native53_GLOBAL__N__3bfe7fd5_20_UpSampleNearest2d_cu_198c5ce228upsample_nearest2d_out_frameIN3c108BFloat16EXadL_ZNS0_43nearest_neighbor_exact_compute_source_indexEfiiEEEEvPKT_PS5_mmmmmff)
        /*023c*/ 	.word	0x00000000


	//----- nvinfo : EIATTR_REGCOUNT
	.align		4
.L_123:
        /*0240*/ 	.byte	0x04, 0x2f
        /*0242*/ 	.short	(.L_125 - .L_124)
	.align		4
.L_124:
        /*0244*/ 	.word	index@(_ZN2at6native53_GLOBAL__N__3bfe7fd5_20_UpSampleNearest2d_cu_198c5ce228upsample_nearest2d_out_frameIhXadL_ZNS0_43nearest_neighbor_exact_compute_source_indexEfiiEEEEvPKT_PS3_mmmmmff)
        /*0248*/ 	.word	0x0000001e


	//----- nvinfo : EIATTR_FRAME_SIZE
	.align		4
.L_125:
        /*024c*/ 	.byte	0x04, 0x11
        /*024e*/ 	.short	(.L_127 - .L_126)
	.align		4
.L_126:
        /*0250*/ 	.word	index@(_ZN2at6native53_GLOBAL__N__3bfe7fd5_20_UpSampleNearest2d_cu_198c5ce228upsample_nearest2d_out_frameIhXadL_ZNS0_43nearest_neighbor_exact_compute_source_indexEfiiEEEEvPKT_PS3_mmmmmff)
        /*0254*/ 	.word	0x00000000


	//----- nvinfo : EIATTR_REGCOUNT
	.align		4
.L_127:
        /*0258*/ 	.byte	0x04, 0x2f
        /*025a*/ 	.short	(.L_129 - .L_128)
	.align		4
.L_128:
        /*025c*/ 	.word	index@(_ZN2at6native53_GLOBAL__N__3bfe7fd5_20_UpSampleNearest2d_cu_198c5ce242upsample_nearest2d_backward_nhwc_out_frameIddXadL_ZNS0_40nearest_neighbor_bw_compute_source_indexEfiiEEEEvPKT_PS3_mmmmmffm)
        /*0260*/ 	.word	0x00000020


	//----- nvinfo : EIATTR_FRAME_SIZE
	.align		4
.L_129:
        /*0264*/ 	.byte	0x04, 0x11
        /*0266*/ 	.short	(.L_131 - .L_130)
	.align		4
.L_130:
        /*0268*/ 	.word	index@($__internal_39_$__cuda_sm20_div_u64)
        /*026c*/ 	.word	0x00000000


	//----- nvinfo : EIATTR_FRAME_SIZE
	.align		4
.L_131:
        /*0270*/ 	.byte	0x04, 0x11
        /*0272*/ 	.short	(.L_133 - .L_132)
	.align		4
.L_132:
        /*0274*/ 	.word	index@(_ZN2at6native53_GLOBAL__N__3bfe7fd5_20_UpSampleNearest2d_cu_198c5ce242upsample_nearest2d_backward_nhwc_out_frameIddXadL_ZNS0_40nearest_neighbor_bw_compute_source_indexEfiiEEEEvPKT_PS3_mmmmmffm)
        /*0278*/ 	.word	0x00000000


	//----- nvinfo : EIATTR_REGCOUNT
	.align		4
.L_133:
        /*027c*/ 	.byte	0x04, 0x2f
        /*027e*/ 	.short	(.L_135 - .L_134)
	.align		4
.L_134:
        /*0280*/ 	.word	index@(_ZN2at6native53_GLOBAL__N__3bfe7fd5_20_UpSampleNearest2d_cu_198c5ce242upsample_nearest2d_backward_nhwc_out_frameIffXadL_ZNS0_40nearest_neighbor_bw_compute_source_indexEfiiEEEEvPKT_PS3_mmmmmffm)
        /*0284*/ 	.word	0x00000020


	//----- nvinfo : EIATTR_FRAME_SIZE
	.align		4
.L_135:
        /*0288*/ 	.byte	0x04, 0x11
        /*028a*/ 	.short	(.L_137 - .L_136)
	.align		4
.L_136:
        /*028c*/ 	.word	index@($__internal_38_$__cuda_sm20_div_u64)
        /*0290*/ 	.word	0x00000000


	//----- nvinfo : EIATTR_FRAME_SIZE
	.align		4
.L_137:
        /*0294*/ 	.byte	0x04, 0x11
        /*0296*/ 	.short	(.L_139 - .L_138)
	.align		4
.L_138:
        /*0298*/ 	.word	index@(_ZN2at6native53_GLOBAL__N__3bfe7fd5_20_UpSampleNearest2d_cu_198c5ce242upsample_nearest2d_backward_nhwc_out_frameIffXadL_ZNS0_40nearest_neighbor_bw_compute_source_indexEfiiEEEEvPKT_PS3_mmmmmffm)
        /*029c*/ 	.word	0x00000000


	//----- nvinfo : EIATTR_REGCOUNT
	.align		4
.L_139:
        /*02a0*/ 	.byte	0x04, 0x2f
        /*02a2*/ 	.short	(.L_141 - .L_140)
	.align		4
.L_140:
        /*02a4*/ 	.word	index@(_ZN2at6native53_GLOBAL__N__3bfe7fd5_20_UpSampleNearest2d_cu_198c5ce242upsample_nearest2d_backward_nhwc_out_frameIN3c104HalfEfXadL_ZNS0_40nearest_neighbor_bw_compute_source_indexEfiiEEEEvPKT_PS5_mmmmmffm)
        /*02a8*/ 	.word	0x00000020


	//----- nvinfo : EIATTR_FRAME_SIZE
	.align		4
.L_141:
        /*02ac*/ 	.byte	0x04, 0x11
        /*02ae*/ 	.short	(.L_143 - .L_142)
	.align		4
.L_142:
        /*02b0*/ 	.word	index@($__internal_37_$__cuda_sm20_div_u64)
        /*02b4*/ 	.word	0x00000000


	//----- nvinfo : EIATTR_FRAME_SIZE
	.align		4
.L_143:
        /*02b8*/ 	.byte	0x04, 0x11
        /*02ba*/ 	.short	(.L_145 - .L_144)
	.align		4
.L_144:
        /*02bc*/ 	.word	index@(_ZN2at6native53_GLOBAL__N__3bfe7fd5_20_UpSampleNearest2d_cu_198c5ce242upsample_nearest2d_backward_nhwc_out_frameIN3c104HalfEfXadL_ZNS0_40nearest_neighbor_bw_compute_source_indexEfiiEEEEvPKT_PS5_mmmmmffm)
        /*02c0*/ 	.word	0x00000000


	//----- nvinfo : EIATTR_REGCOUNT
	.align		4
.L_145:
        /*02c4*/ 	.byte	0x04, 0x2f
        /*02c6*/ 	.short	(.L_147 - .L_146)
	.align		4
.L_146:
        /*02c8*/ 	.word	index@(_ZN2at6native53_GLOBAL__N__3bfe7fd5_20_UpSampleNearest2d_cu_198c5ce242upsample_nearest2d_backward_nhwc_out_frameIN3c108BFloat16EfXadL_ZNS0_40nearest_neighbor_bw_compute_source_indexEfiiEEEEvPKT_PS5_mmmmmffm)
        /*02cc*/ 	.word	0x00000020


	//----- nvinfo : EIATTR_FRAME_SIZE
	.align		4
.L_147:
        /*02d0*/ 	.byte	0x04, 0x11
        /*02d2*/ 	.short	(.L_149 - .L_148)
	.align		4
.L_148:
        /*02d4*/ 	.word	index@($__internal_36_$__cuda_sm20_div_u64)
        /*02d8*/ 	.word	0x00000000


	//----- nvinfo : EIATTR_FRAME_SIZE
	.align		4
.L_149:
        /*02dc*/ 	.byte	0x04, 0x11
        /*02de*/ 	.short	(.L_151 - .L_150)
	.align		4
.L_150:
        /*02e0*/ 	.word	index@(_ZN2at6native53_GLOBAL__N__3bfe7fd5_20_UpSampleNearest2d_cu_198c5ce242upsample_nearest2d_backward_nhwc_out_frameIN3c108BFloat16EfXadL_ZNS0_40nearest_neighbor_bw_compute_source_indexEfiiEEEEvPKT_PS5_mmmmmffm)
        /*02e4*/ 	.word	0x00000000


	//----- nvinfo : EIATTR_REGCOUNT
	.align		4
.L_151:
        /*02e8*/ 	.byte	0x04, 0x2f
        /*02ea*/ 	.short	(.L_153 - .L_152)
	.align		4
.L_152:
        /*02ec*/ 	.word	index@(_ZN2at6native53_GLOBAL__N__3bfe7fd5_20_UpSampleNearest2d_cu_198c5ce242upsample_nearest2d_backward_nhwc_out_frameIhlXadL_ZNS0_40nearest_neighbor_bw_compute_source_indexEfiiEEEEvPKT_PS3_mmmmmffm)
        /*02f0*/ 	.word	0x00000020


	//----- nvinfo : EIATTR_FRAME_SIZE
	.align		4
.L_153:
        /*02f4*/ 	.byte	0x04, 0x11
        /*02f6*/ 	.short	(.L_155 - .L_154)
	.align		4
.L_154:
        /*02f8*/ 	.word	index@($__internal_35_$__cuda_sm20_div_u64)
        /*02fc*/ 	.word	0x00000000


	//----- nvinfo : EIATTR_FRAME_SIZE
	.align		4
.L_155:
        /*0300*/ 	.byte	0x04, 0x11
        /*0302*/ 	.short	(.L_157 - .L_156)
	.align		4
.L_156:
        /*0304*/ 	.word	index@(_ZN2at6native53_GLOBAL__N__3bfe7fd5_20_UpSampleNearest2d_cu_198c5ce242upsample_nearest2d_backward_nhwc_out_frameIhlXadL_ZNS0_40nearest_neighbor_bw_compute_source_indexEfiiEEEEvPKT_PS3_mmmmmffm)
        /*0308*/ 	.word	0x00000000


	//----- nvinfo : EIATTR_REGCOUNT
	.align		4
.L_157:
        /*030c*/ 	.byte	0x04, 0x2f
        /*030e*/ 	.short	(.L_159 - .L_158)
	.align		4
.L_158:
        /*0310*/ 	.word	index@(_ZN2at6native53_GLOBAL__N__3bfe7fd5_20_UpSampleNearest2d_cu_198c5ce237upsample_nearest2d_backward_out_frameIddXadL_ZNS0_40nearest_neighbor_bw_compute_source_indexEfiiEEEEvPKT_mmmmmmPS3_ff)
        /*0314*/ 	.word	0x0000001f


	//----- nvinfo : EIATTR_FRAME_SIZE
	.align		4
.L_159:
        /*0318*/ 	.byte	0x04, 0x11
        /*031a*/ 	.short	(.L_161 - .L_160)
	.align		4
.L_160:
        /*031c*/ 	.word	index@($__internal_34_$__cuda_sm20_rem_u64)
        /*0320*/ 	.word	0x00000000


	//----- nvinfo : EIATTR_FRAME_SIZE
	.align		4
.L_161:
        /*0324*/ 	.byte	0x04, 0x11
        /*0326*/ 	.short	(.L_163 - .L_162)
	.align		4
.L_162:
        /*0328*/ 	.word	index@($__internal_33_$__cuda_sm20_div_u64)
        /*032c*/ 	.word	0x00000000


	//----- nvinfo : EIATTR_FRAME_SIZE
	.align		4
.L_163:
        /*0330*/ 	.byte	0x04, 0x11
        /*0332*/ 	.short	(.L_165 - .L_164)
	.align		4
.L_164:
        /*0334*/ 	.word	index@($__internal_32_$__cuda_sm20_div_s64)
        /*0338*/ 	.word	0x00000000


	//----- nvinfo : EIATTR_FRAME_SIZE
	.align		4
.L_165:
        /*033c*/ 	.byte	0x04, 0x11
        /*033e*/ 	.short	(.L_167 - .L_166)
	.align		4
.L_166:
        /*0340*/ 	.word	index@(_ZN2at6native53_GLOBAL__N__3bfe7fd5_20_UpSampleNearest2d_cu_198c5ce237upsample_nearest2d_backward_out_frameIddXadL_ZNS0_40nearest_neighbor_bw_compute_source_indexEfiiEEEEvPKT_mmmmmmPS3_ff)
        /*0344*/ 	.word	0x00000000


	//----- nvinfo : EIATTR_REGCOUNT
	.align		4
.L_167:
        /*0348*/ 	.byte	0x04, 0x2f
        /*034a*/ 	.short	(.L_169 - .L_168)
	.align		4
.L_168:
        /*034c*/ 	.word	index@(_ZN2at6native53_GLOBAL__N__3bfe7fd5_20_UpSampleNearest2d_cu_198c5ce237upsample_nearest2d_backward_out_frameIffXadL_ZNS0_40nearest_neighbor_bw_compute_source_indexEfiiEEEEvPKT_mmmmmmPS3_ff)
        /*0350*/ 	.word	0x00000020


	//----- nvinfo : EIATTR_FRAME_SIZE
	.align		4
.L_169:
        /*0354*/ 	.byte	0x04, 0x11
        /*0356*/ 	.short	(.L_171 - .L_170)
	.align		4
.L_170:
        /*0358*/ 	.word	index@($__internal_31_$__cuda_sm20_rem_u64)
        /*035c*/ 	.word	0x00000000


	//----- nvinfo : EIATTR_FRAME_SIZE
	.align		4
.L_171:
        /*0360*/ 	.byte	0x04, 0x11
        /*0362*/ 	.short	(.L_173 - .L_172)
	.align		4
.L_172:
        /*0364*/ 	.word	index@($__internal_30_$__cuda_sm20_div_u64)
        /*0368*/ 	.word	0x00000000


	//----- nvinfo : EIATTR_FRAME_SIZE
	.align		4
.L_173:
        /*036c*/ 	.byte	0x04, 0x11
        /*036e*/ 	.short	(.L_175 - .L_174)
	.align		4
.L_174:
        /*0370*/ 	.word	index@($__internal_29_$__cuda_sm20_div_s64)
        /*0374*/ 	.word	0x00000000


	//----- nvinfo : EIATTR_FRAME_SIZE
	.align		4
.L_175:
        /*0378*/ 	.byte	0x04, 0x11
        /*037a*/ 	.short	(.L_177 - .L_176)
	.align		4
.L_176:
        /*037c*/ 	.word	index@(_ZN2at6native53_GLOBAL__N__3bfe7fd5_20_UpSampleNearest2d_cu_198c5ce237upsample_nearest2d_backward_out_frameIffXadL_ZNS0_40nearest_neighbor_bw_compute_source_indexEfiiEEEEvPKT_mmmmmmPS3_ff)
        /*0380*/ 	.word	0x00000000


	//----- nvinfo : EIATTR_REGCOUNT
	.align		4
.L_177:
        /*0384*/ 	.byte	0x04, 0x2f
        /*0386*/ 	.short	(.L_179 - .L_178)
	.align		4
.L_178:
        /*0388*/ 	.word	index@(_ZN2at6native53_GLOBAL__N__3bfe7fd5_20_UpSampleNearest2d_cu_198c5ce237upsample_nearest2d_backward_out_frameIN3c104HalfEfXadL_ZNS0_40nearest_neighbor_bw_compute_source_indexEfiiEEEEvPKT_mmmmmmPS5_ff)
        /*038c*/ 	.word	0x0000001e


	//----- nvinfo : EIATTR_FRAME_SIZE
	.align		4
.L_179:
        /*0390*/ 	.byte	0x04, 0x11
        /*0392*/ 	.short	(.L_181 - .L_180)
	.align		4
.L_180:
        /*0394*/ 	.word	index@($__internal_28_$__cuda_sm20_rem_u64)
        /*0398*/ 	.word	0x00000000


	//----- nvinfo : EIATTR_FRAME_SIZE
	.align		4
.L_181:
        /*039c*/ 	.byte	0x04, 0x11
        /*039e*/ 	.short	(.L_183 - .L_182)
	.align		4
.L_182:
        /*03a0*/ 	.word	index@($__internal_27_$__cuda_sm20_div_u64)
        /*03a4*/ 	.word	0x00000000


	//----- nvinfo : EIATTR_FRAME_SIZE
	.align		4
.L_183:
        /*03a8*/ 	.byte	0x04, 0x11
        /*03aa*/ 	.short	(.L_185 - .L_184)
	.align		4
.L_184:
        /*03ac*/ 	.word	index@($__internal_26_$__cuda_sm20_div_s64)
        /*03b0*/ 	.word	0x00000000


	//----- nvinfo : EIATTR_FRAME_SIZE
	.align		4
.L_185:
        /*03b4*/ 	.byte	0x04, 0x11
        /*03b6*/ 	.short	(.L_187 - .L_186)
	.align		4
.L_186:
        /*03b8*/ 	.word	index@(_ZN2at6native53_GLOBAL__N__3bfe7fd5_20_UpSampleNearest2d_cu_198c5ce237upsample_nearest2d_backward_out_frameIN3c104HalfEfXadL_ZNS0_40nearest_neighbor_bw_compute_source_indexEfiiEEEEvPKT_mmmmmmPS5_ff)
        /*03bc*/ 	.word	0x00000000


	//----- nvinfo : EIATTR_REGCOUNT
	.align		4
.L_187:
        /*03c0*/ 	.byte	0x04, 0x2f
        /*03c2*/ 	.short	(.L_189 - .L_188)
	.align		4
.L_188:
        /*03c4*/ 	.word	index@(_ZN2at6native53_GLOBAL__N__3bfe7fd5_20_UpSampleNearest2d_cu_198c5ce237upsample_nearest2d_backward_out_frameIN3c108BFloat16EfXadL_ZNS0_40nearest_neighbor_bw_compute_source_indexEfiiEEEEvPKT_mmmmmmPS5_ff)
        /*03c8*/ 	.word	0x0000001e


	//----- nvinfo : EIATTR_FRAME_SIZE
	.align		4
.L_189:
        /*03cc*/ 	.byte	0x04, 0x11
        /*03ce*/ 	.short	(.L_191 - .L_190)
	.align		4
.L_190:
        /*03d0*/ 	.word	index@($__internal_25_$__cuda_sm20_rem_u64)
        /*03d4*/ 	.word	0x00000000


	//----- nvinfo : EIATTR_FRAME_SIZE
	.align		4
.L_191:
        /*03d8*/ 	.byte	0x04, 0x11
        /*03da*/ 	.short	(.L_193 - .L_192)
	.align		4
.L_192:
        /*03dc*/ 	.word	index@($__internal_24_$__cuda_sm20_div_u64)
        /*03e0*/ 	.word	0x00000000


	//----- nvinfo : EIATTR_FRAME_SIZE
	.align		4
.L_193:
        /*03e4*/ 	.byte	0x04, 0x11
        /*03e6*/ 	.short	(.L_195 - .L_194)
	.align		4
.L_194:
        /*03e8*/ 	.word	index@($__internal_23_$__cuda_sm20_div_s64)
        /*03ec*/ 	.word	0x00000000


	//----- nvinfo : EIATTR_FRAME_SIZE
	.align		4
.L_195:
        /*03f0*/ 	.byte	0x04, 0x11
        /*03f2*/ 	.short	(.L_197 - .L_196)
	.align		4
.L_196:
        /*03f4*/ 	.word	index@(_ZN2at6native53_GLOBAL__N__3bfe7fd5_20_UpSampleNearest2d_cu_198c5ce237upsample_nearest2d_backward_out_frameIN3c108BFloat16EfXadL_ZNS0_40nearest_neighbor_bw_compute_source_indexEfiiEEEEvPKT_mmmmmmPS5_ff)
        /*03f8*/ 	.word	0x00000000


	//----- nvinfo : EIATTR_REGCOUNT
	.align		4
.L_197:
        /*03fc*/ 	.byte	0x04, 0x2f
        /*03fe*/ 	.short	(.L_199 - .L_198)
	.align		4
.L_198:
        /*0400*/ 	.word	index@(_ZN2at6native53_GLOBAL__N__3bfe7fd5_20_UpSampleNearest2d_cu_198c5ce237upsample_nearest2d_backward_out_frameIhlXadL_ZNS0_40nearest_neighbor_bw_compute_source_indexEfiiEEEEvPKT_mmmmmmPS3_ff)
        /*0404*/ 	.word	0x0000001f


	//----- nvinfo : EIATTR_FRAME_SIZE
	.align		4
.L_199:
        /*0408*/ 	.byte	0x04, 0x11
        /*040a*/ 	.short	(.L_201 - .L_200)
	.align		4
.L_200:
        /*040c*/ 	.word	index@($__internal_22_$__cuda_sm20_rem_u64)
        /*0410*/ 	.word	0x00000000


	//----- nvinfo : EIATTR_FRAME_SIZE
	.align		4
.L_201:
        /*0414*/ 	.byte	0x04, 0x11
        /*0416*/ 	.short	(.L_203 - .L_202)
	.align		4
.L_202:
        /*0418*/ 	.word	index@($__internal_21_$__cuda_sm20_div_u64)
        /*041c*/ 	.word	0x00000000


	//----- nvinfo : EIATTR_FRAME_SIZE
	.align		4
.L_203:
        /*0420*/ 	.byte	0x04, 0x11
        /*0422*/ 	.short	(.L_205 - .L_204)
	.align		4
.L_204:
        /*0424*/ 	.word	index@($__internal_20_$__cuda_sm20_div_s64)
        /*0428*/ 	.word	0x00000000


	//----- nvinfo : EIATTR_FRAME_SIZE
	.align		4
.L_205:
        /*042c*/ 	.byte	0x04, 0x11
        /*042e*/ 	.short	(.L_207 - .L_206)
	.align		4
.L_206:
        /*0430*/ 	.word	index@(_ZN2at6native53_GLOBAL__N__3bfe7fd5_20_UpSampleNearest2d_cu_198c5ce237upsample_nearest2d_backward_out_frameIhlXadL_ZNS0_40nearest_neighbor_bw_compute_source_indexEfiiEEEEvPKT_mmmmmmPS3_ff)
        /*0434*/ 	.word	0x00000000


	//----- nvinfo : EIATTR_REGCOUNT
	.align		4
.L_207:
        /*0438*/ 	.byte	0x04, 0x2f
        /*043a*/ 	.short	(.L_209 - .L_208)
	.align		4
.L_208:
        /*043c*/ 	.word	index@(_ZN2at6native53_GLOBAL__N__3bfe7fd5_20_UpSampleNearest2d_cu_198c5ce242upsample_nearest2d_backward_nhwc_out_frameIddXadL_ZNS0_46nearest_neighbor_exact_bw_compute_source_indexEfiiEEEEvPKT_PS3_mmmmmffm)
        /*0440*/ 	.word	0x00000020


	//----- nvinfo : EIATTR_FRAME_SIZE
	.align		4
.L_209:
        /*0444*/ 	.byte	0x04, 0x11
        /*0446*/ 	.short	(.L_211 - .L_210)
	.align		4
.L_210:
        /*0448*/ 	.word	index@($__internal_19_$__cuda_sm20_div_u64)
        /*044c*/ 	.word	0x00000000


	//----- nvinfo : EIATTR_FRAME_SIZE
	.align		4
.L_211:
        /*0450*/ 	.byte	0x04, 0x11
        /*0452*/ 	.short	(.L_213 - .L_212)
	.align		4
.L_212:
        /*0454*/ 	.word	index@(_ZN2at6native53_GLOBAL__N__3bfe7fd5_20_UpSampleNearest2d_cu_198c5ce242upsample_nearest2d_backward_nhwc_out_frameIddXadL_ZNS0_46nearest_neighbor_exact_bw_compute_source_indexEfiiEEEEvPKT_PS3_mmmmmffm)
        /*0458*/ 	.word	0x00000000


	//----- nvinfo : EIATTR_REGCOUNT
	.align		4
.L_213:
        /*045c*/ 	.byte	0x04, 0x2f
        /*045e*/ 	.short	(.L_215 - .L_214)
	.align		4
.L_214:
        /*0460*/ 	.word	index@(_ZN2at6native53_GLOBAL__N__3bfe7fd5_20_UpSampleNearest2d_cu_198c5ce242upsample_nearest2d_backward_nhwc_out_frameIffXadL_ZNS0_46nearest_neighbor_exact_bw_compute_source_indexEfiiEEEEvPKT_PS3_mmmmmffm)
        /*0464*/ 	.word	0x00000020


	//----- nvinfo : EIATTR_FRAME_SIZE
	.align		4
.L_215:
        /*0468*/ 	.byte	0x04, 0x11
        /*046a*/ 	.short	(.L_217 - .L_216)
	.align		4
.L_216:
        /*046c*/ 	.word	index@($__internal_18_$__cuda_sm20_div_u64)
        /*0470*/ 	.word	0x00000000


	//----- nvinfo : EIATTR_FRAME_SIZE
	.align		4
.L_217:
        /*0474*/ 	.byte	0x04, 0x11
        /*0476*/ 	.short	(.L_219 - .L_218)
	.align		4
.L_218:
        /*0478*/ 	.word	index@(_ZN2at6native53_GLOBAL__N__3bfe7fd5_20_UpSampleNearest2d_cu_198c5ce242upsample_nearest2d_backward_nhwc_out_frameIffXadL_ZNS0_46nearest_neighbor_exact_bw_compute_source_indexEfiiEEEEvPKT_PS3_mmmmmffm)
        /*047c*/ 	.word	0x00000000


	//----- nvinfo : EIATTR_REGCOUNT
	.align		4
.L_219:
        /*0480*/ 	.byte	0x04, 0x2f
        /*0482*/ 	.short	(.L_221 - .L_220)
	.align		4
.L_220:
        /*0484*/ 	.word	index@(_ZN2at6native53_GLOBAL__N__3bfe7fd5_20_UpSampleNearest2d_cu_198c5ce242upsample_nearest2d_backward_nhwc_out_frameIN3c104HalfEfXadL_ZNS0_46nearest_neighbor_exact_bw_compute_source_indexEfiiEEEEvPKT_PS5_mmmmmffm)
        /*0488*/ 	.word	0x00000020


	//----- nvinfo : EIATTR_FRAME_SIZE
	.align		4
.L_221:
        /*048c*/ 	.byte	0x04, 0x11
        /*048e*/ 	.short	(.L_223 - .L_222)
	.align		4
.L_222:
        /*0490*/ 	.word	index@($__internal_17_$__cuda_sm20_div_u64)
        /*0494*/ 	.word	0x00000000


	//----- nvinfo : EIATTR_FRAME_SIZE
	.align		4
.L_223:
        /*0498*/ 	.byte	0x04, 0x11
        /*049a*/ 	.short	(.L_225 - .L_224)
	.align		4
.L_224:
        /*049c*/ 	.word	index@(_ZN2at6native53_GLOBAL__N__3bfe7fd5_20_UpSampleNearest2d_cu_198c5ce242upsample_nearest2d_backward_nhwc_out_frameIN3c104HalfEfXadL_ZNS0_46nearest_neighbor_exact_bw_compute_source_indexEfiiEEEEvPKT_PS5_mmmmmffm)
        /*04a0*/ 	.word	0x00000000


	//----- nvinfo : EIATTR_REGCOUNT
	.align		4
.L_225:
        /*04a4*/ 	.byte	0x04, 0x2f
        /*04a6*/ 	.short	(.L_227 - .L_226)
	.align		4
.L_226:
        /*04a8*/ 	.word	index@(_ZN2at6native53_GLOBAL__N__3bfe7fd5_20_UpSampleNearest2d_cu_198c5ce242upsample_nearest2d_backward_nhwc_out_frameIN3c108BFloat16EfXadL_ZNS0_46nearest_neighbor_exact_bw_compute_source_indexEfiiEEEEvPKT_PS5_mmmmmffm)
        /*04ac*/ 	.word	0x00000020


	//----- nvinfo : EIATTR_FRAME_SIZE
	.align		4
.L_227:
        /*04b0*/ 	.byte	0x04, 0x11
        /*04b2*/ 	.short	(.L_229 - .L_228)
	.align		4
.L_228:
        /*04b4*/ 	.word	index@($__internal_16_$__cuda_sm20_div_u64)
        /*04b8*/ 	.word	0x00000000


	//----- nvinfo : EIATTR_FRAME_SIZE
	.align		4
.L_229:
        /*04bc*/ 	.byte	0x04, 0x11
        /*04be*/ 	.short	(.L_231 - .L_230)
	.align		4
.L_230:
        /*04c0*/ 	.word	index@(_ZN2at6native53_GLOBAL__N__3bfe7fd5_20_UpSampleNearest2d_cu_198c5ce242upsample_nearest2d_backward_nhwc_out_frameIN3c108BFloat16EfXadL_ZNS0_46nearest_neighbor_exact_bw_compute_source_indexEfiiEEEEvPKT_PS5_mmmmmffm)
        /*04c4*/ 	.word	0x00000000


	//----- nvinfo : EIATTR_REGCOUNT
	.align		4
.L_231:
        /*04c8*/ 	.byte	0x04, 0x2f
        /*04ca*/ 	.short	(.L_233 - .L_232)
	.align		4
.L_232:
        /*04cc*/ 	.word	index@(_ZN2at6native53_GLOBAL__N__3bfe7fd5_20_UpSampleNearest2d_cu_198c5ce242upsample_nearest2d_backward_nhwc_out_frameIhlXadL_ZNS0_46nearest_neighbor_exact_bw_compute_source_indexEfiiEEEEvPKT_PS3_mmmmmffm)
        /*04d0*/ 	.word	0x00000020


	//----- nvinfo : EIATTR_FRAME_SIZE
	.align		4
.L_233:
        /*04d4*/ 	.byte	0x04, 0x11
        /*04d6*/ 	.short	(.L_235 - .L_234)
	.align		4
.L_234:
        /*04d8*/ 	.word	index@($__internal_15_$__cuda_sm20_div_u64)
        /*04dc*/ 	.word	0x00000000


	//----- nvinfo : EIATTR_FRAME_SIZE
	.align		4
.L_235:
        /*04e0*/ 	.byte	0x04, 0x11
        /*04e2*/ 	.short	(.L_237 - .L_236)
	.align		4
.L_236:
        /*04e4*/ 	.word	index@(_ZN2at6native53_GLOBAL__N__3bfe7fd5_20_UpSampleNearest2d_cu_198c5ce242upsample_nearest2d_backward_nhwc_out_frameIhlXadL_ZNS0_46nearest_neighbor_exact_bw_compute_source_indexEfiiEEEEvPKT_PS3_mmmmmffm)
        /*04e8*/ 	.word	0x00000000


	//----- nvinfo : EIATTR_REGCOUNT
	.align		4
.L_237:
        /*04ec*/ 	.byte	0x04, 0x2f
        /*04ee*/ 	.short	(.L_239 - .L_238)
	.align		4
.L_238:
        /*04f0*/ 	.word	index@(_ZN2at6native53_GLOBAL__N__3bfe7fd5_20_UpSampleNearest2d_cu_198c5ce237upsample_nearest2d_backward_out_frameIddXadL_ZNS0_46nearest_neighbor_exact_bw_compute_source_indexEfiiEEEEvPKT_mmmmmmPS3_ff)
        /*04f4*/ 	.word	0x0000001f


	//----- nvinfo : EIATTR_FRAME_SIZE
	.align		4
.L_239:
        /*04f8*/ 	.byte	0x04, 0x11
        /*04fa*/ 	.short	(.L_241 - .L_240)
	.align		4
.L_240:
        /*04fc*/ 	.word	index@($__internal_14_$__cuda_sm20_rem_u64)
        /*0500*/ 	.word	0x00000000


	//----- nvinfo : EIATTR_FRAME_SIZE
	.align		4
.L_241:
        /*0504*/ 	.byte	0x04, 0x11
        /*0506*/ 	.short	(.L_243 - .L_242)
	.align		4
.L_242:
        /*0508*/ 	.word	index@($__internal_13_$__cuda_sm20_div_u64)
        /*050c*/ 	.word	0x00000000


	//----- nvinfo : EIATTR_FRAME_SIZE
	.align		4
.L_243:
        /*0510*/ 	.byte	0x04, 0x11
        /*0512*/ 	.short	(.L_245 - .L_244)
	.align		4
.L_244:
        /*0514*/ 	.word	index@($__internal_12_$__cuda_sm20_div_s64)
        /*0518*/ 	.word	0x00000000


	//----- nvinfo : EIATTR_FRAME_SIZE
	.align		4
.L_245:
        /*051c*/ 	.byte	0x04, 0x11
        /*051e*/ 	.short	(.L_247 - .L_246)
	.align		4
.L_246:
        /*0520*/ 	.word	index@(_ZN2at6native53_GLOBAL__N__3bfe7fd5_20_UpSampleNearest2d_cu_198c5ce237upsample_nearest2d_backward_out_frameIddXadL_ZNS0_46nearest_neighbor_exact_bw_compute_source_indexEfiiEEEEvPKT_mmmmmmPS3_ff)
        /*0524*/ 	.word	0x00000000


	//----- nvinfo : EIATTR_REGCOUNT
	.align		4
.L_247:
        /*0528*/ 	.byte	0x04, 0x2f
        /*052a*/ 	.short	(.L_249 - .L_248)
	.align		4
.L_248:
        /*052c*/ 	.word	index@(_ZN2at6native53_GLOBAL__N__3bfe7fd5_20_UpSampleNearest2d_cu_198c5ce237upsample_nearest2d_backward_out_frameIffXadL_ZNS0_46nearest_neighbor_exact_bw_compute_source_indexEfiiEEEEvPKT_mmmmmmPS3_ff)
        /*0530*/ 	.word	0x00000020


	//----- nvinfo : EIATTR_FRAME_SIZE
	.align		4
.L_249:
        /*0534*/ 	.byte	0x04, 0x11
        /*0536*/ 	.short	(.L_251 - .L_250)
	.align		4
.L_250:
        /*0538*/ 	.word	index@($__internal_11_$__cuda_sm20_rem_u64)
        /*053c*/ 	.word	0x00000000


	//----- nvinfo : EIATTR_FRAME_SIZE
	.align		4
.L_251:
        /*0540*/ 	.byte	0x04, 0x11
        /*0542*/ 	.short	(.L_253 - .L_252)
	.align		4
.L_252:
        /*0544*/ 	.word	index@($__internal_10_$__cuda_sm20_div_u64)
        /*0548*/ 	.word	0x00000000


	//----- nvinfo : EIATTR_FRAME_SIZE
	.align		4
.L_253:
        /*054c*/ 	.byte	0x04, 0x11
        /*054e*/ 	.short	(.L_255 - .L_254)
	.align		4
.L_254:
        /*0550*/ 	.word	index@($__internal_9_$__cuda_sm20_div_s64)
        /*0554*/ 	.word	0x00000000


	//----- nvinfo : EIATTR_FRAME_SIZE
	.align		4
.L_255:
        /*0558*/ 	.byte	0x04, 0x11
        /*055a*/ 	.short	(.L_257 - .L_256)
	.align		4
.L_256:
        /*055c*/ 	.word	index@(_ZN2at6native53_GLOBAL__N__3bfe7fd5_20_UpSampleNearest2d_cu_198c5ce237upsample_nearest2d_backward_out_frameIffXadL_ZNS0_46nearest_neighbor_exact_bw_compute_source_indexEfiiEEEEvPKT_mmmmmmPS3_ff)
        /*0560*/ 	.word	0x00000000


	//----- nvinfo : EIATTR_REGCOUNT
	.align		4
.L_257:
        /*0564*/ 	.byte	0x04, 0x2f
        /*0566*/ 	.short	(.L_259 - .L_258)
	.align		4
.L_258:
        /*0568*/ 	.word	index@(_ZN2at6native53_GLOBAL__N__3bfe7fd5_20_UpSampleNearest2d_cu_198c5ce237upsample_nearest2d_backward_out_frameIN3c104HalfEfXadL_ZNS0_46nearest_neighbor_exact_bw_compute_source_indexEfiiEEEEvPKT_mmmmmmPS5_ff)
        /*056c*/ 	.word	0x0000001e


	//----- nvinfo : EIATTR_FRAME_SIZE
	.align		4
.L_259:
        /*0570*/ 	.byte	0x04, 0x11
        /*0572*/ 	.short	(.L_261 - .L_260)
	.align		4
.L_260:
        /*0574*/ 	.word	index@($__internal_8_$__cuda_sm20_rem_u64)
        /*0578*/ 	.word	0x00000000


	//----- nvinfo : EIATTR_FRAME_SIZE
	.align		4
.L_261:
        /*057c*/ 	.byte	0x04, 0x11
        /*057e*/ 	.short	(.L_263 - .L_262)
	.align		4
.L_262:
        /*0580*/ 	.word	index@($__internal_7_$__cuda_sm20_div_u64)
        /*0584*/ 	.word	0x00000000


	//----- nvinfo : EIATTR_FRAME_SIZE
	.align		4
.L_263:
        /*0588*/ 	.byte	0x04, 0x11
        /*058a*/ 	.short	(.L_265 - .L_264)
	.align		4
.L_264:
        /*058c*/ 	.word	index@($__internal_6_$__cuda_sm20_div_s64)
        /*0590*/ 	.word	0x00000000


	//----- nvinfo : EIATTR_FRAME_SIZE
	.align		4
.L_265:
        /*0594*/ 	.byte	0x04, 0x11
        /*0596*/ 	.short	(.L_267 - .L_266)
	.align		4
.L_266:
        /*0598*/ 	.word	index@(_ZN2at6native53_GLOBAL__N__3bfe7fd5_20_UpSampleNearest2d_cu_198c5ce237upsample_nearest2d_backward_out_frameIN3c104HalfEfXadL_ZNS0_46nearest_neighbor_exact_bw_compute_source_indexEfiiEEEEvPKT_mmmmmmPS5_ff)
        /*059c*/ 	.word	0x00000000


	//----- nvinfo : EIATTR_REGCOUNT
	.align		4
.L_267:
        /*05a0*/ 	.byte	0x04, 0x2f
        /*05a2*/ 	.short	(.L_269 - .L_268)
	.align		4
.L_268:
        /*05a4*/ 	.word	index@(_ZN2at6native53_GLOBAL__N__3bfe7fd5_20_UpSampleNearest2d_cu_198c5ce237upsample_nearest2d_backward_out_frameIN3c108BFloat16EfXadL_ZNS0_46nearest_neighbor_exact_bw_compute_source_indexEfiiEEEEvPKT_mmmmmmPS5_ff)
        /*05a8*/ 	.word	0x0000001e


	//----- nvinfo : EIATTR_FRAME_SIZE
	.align		4
.L_269:
        /*05ac*/ 	.byte	0x04, 0x11
        /*05ae*/ 	.short	(.L_271 - .L_270)
	.align		4
.L_270:
        /*05b0*/ 	.word	index@($__internal_5_$__cuda_sm20_rem_u64)
        /*05b4*/ 	.word	0x00000000


	//----- nvinfo : EIATTR_FRAME_SIZE
	.align		4
.L_271:
        /*05b8*/ 	.byte	0x04, 0x11
        /*05ba*/ 	.short	(.L_273 - .L_272)
	.align		4
.L_272:
        /*05bc*/ 	.word	index@($__internal_4_$__cuda_sm20_div_u64)
        /*05c0*/ 	.word	0x00000000


	//----- nvinfo : EIATTR_FRAME_SIZE
	.align		4
.L_273:
        /*05c4*/ 	.byte	0x04, 0x11
        /*05c6*/ 	.short	(.L_275 - .L_274)
	.align		4
.L_274:
        /*05c8*/ 	.word	index@($__internal_3_$__cuda_sm20_div_s64)
        /*05cc*/ 	.word	0x00000000


	//----- nvinfo : EIATTR_FRAME_SIZE
	.align		4
.L_275:
        /*05d0*/ 	.byte	0x04, 0x11
        /*05d2*/ 	.short	(.L_277 - .L_276)
	.align		4
.L_276:
        /*05d4*/ 	.word	index@(_ZN2at6native53_GLOBAL__N__3bfe7fd5_20_UpSampleNearest2d_cu_198c5ce237upsample_nearest2d_backward_out_frameIN3c108BFloat16EfXadL_ZNS0_46nearest_neighbor_exact_bw_compute_source_indexEfiiEEEEvPKT_mmmmmmPS5_ff)
        /*05d8*/ 	.word	0x00000000


	//----- nvinfo : EIATTR_REGCOUNT
	.align		4
.L_277:
        /*05dc*/ 	.byte	0x04, 0x2f
        /*05de*/ 	.short	(.L_279 - .L_278)
	.align		4
.L_278:
        /*05e0*/ 	.word	index@(_ZN2at6native53_GLOBAL__N__3bfe7fd5_20_UpSampleNearest2d_cu_198c5ce237upsample_nearest2d_backward_out_frameIhlXadL_ZNS0_46nearest_neighbor_exact_bw_compute_source_indexEfiiEEEEvPKT_mmmmmmPS3_ff)
        /*05e4*/ 	.word	0x0000001f


	//----- nvinfo : EIATTR_FRAME_SIZE
	.align		4
.L_279:
        /*05e8*/ 	.byte	0x04, 0x11
        /*05ea*/ 	.short	(.L_281 - .L_280)
	.align		4
.L_280:
        /*05ec*/ 	.word	index@($__internal_2_$__cuda_sm20_rem_u64)
        /*05f0*/ 	.word	0x00000000


	//----- nvinfo : EIATTR_FRAME_SIZE
	.align		4
.L_281:
        /*05f4*/ 	.byte	0x04, 0x11
        /*05f6*/ 	.short	(.L_283 - .L_282)
	.align		4
.L_282:
        /*05f8*/ 	.word	index@($__internal_1_$__cuda_sm20_div_u64)
        /*05fc*/ 	.word	0x00000000


	//----- nvinfo : EIATTR_FRAME_SIZE
	.align		4
.L_283:
        /*0600*/ 	.byte	0x04, 0x11
        /*0602*/ 	.short	(.L_285 - .L_284)
	.align		4
.L_284:
        /*0604*/ 	.word	index@($__internal_0_$__cuda_sm20_div_s64)
        /*0608*/ 	.word	0x00000000


	//----- nvinfo : EIATTR_FRAME_SIZE
	.align		4
.L_285:
        /*060c*/ 	.byte	0x04, 0x11
        /*060e*/ 	.short	(.L_287 - .L_286)
	.align		4
.L_286:
        /*0610*/ 	.word	index@(_ZN2at6native53_GLOBAL__N__3bfe7fd5_20_UpSampleNearest2d_cu_198c5ce237upsample_nearest2d_backward_out_frameIhlXadL_ZNS0_46nearest_neighbor_exact_bw_compute_source_indexEfiiEEEEvPKT_mmmmmmPS3_ff)
        /*0614*/ 	.word	0x00000000


	//----- nvinfo : EIATTR_MIN_STACK_SIZE
	.align		4
.L_287:
        /*0618*/ 	.byte	0x04, 0x12
        /*061a*/ 	.short	(.L_289 - .L_288)
	.align		4
.L_288:
        /*061c*/ 	.word	index@(_ZN2at6native53_GLOBAL__N__3bfe7fd5_20_UpSampleNearest2d_cu_198c5ce237upsample_nearest2d_backward_out_frameIhlXadL_ZNS0_46nearest_neighbor_exact_bw_compute_source_indexEfiiEEEEvPKT_mmmmmmPS3_ff)
        /*0620*/ 	.word	0x00000000


	//----- nvinfo : EIATTR_MIN_STACK_SIZE
	.align		4
.L_289:
        /*0624*/ 	.byte	0x04, 0x12
        /*0626*/ 	.short	(.L_291 - .L_290)
	.align		4
.L_290:
        /*0628*/ 	.word	index@(_ZN2at6native53_GLOBAL__N__3bfe7fd5_20_UpSampleNearest2d_cu_198c5ce237upsample_nearest2d_backward_out_frameIN3c108BFloat16EfXadL_ZNS0_46nearest_neighbor_exact_bw_compute_source_indexEfiiEEEEvPKT_mmmmmmPS5_ff)
        /*062c*/ 	.word	0x00000000


	//----- nvinfo : EIATTR_MIN_STACK_SIZE
	.align		4
.L_291:
        /*0630*/ 	.byte	0x04, 0x12
        /*0632*/ 	.short	(.L_293 - .L_292)
	.align		4
.L_292:
        /*0634*/ 	.word	index@(_ZN2at6native53_GLOBAL__N__3bfe7fd5_20_UpSampleNearest2d_cu_198c5ce237upsample_nearest2d_backward_out_frameIN3c104HalfEfXadL_ZNS0_46nearest_neighbor_exact_bw_compute_source_indexEfiiEEEEvPKT_mmmmmmPS5_ff)
        /*0638*/ 	.word	0x00000000


	//----- nvinfo : EIATTR_MIN_STACK_SIZE
	.align		4
.L_293:
        /*063c*/ 	.byte	0x04, 0x12
        /*063e*/ 	.short	(.L_295 - .L_294)
	.align		4
.L_294:
        /*0640*/ 	.word	index@(_ZN2at6native53_GLOBAL__N__3bfe7fd5_20_UpSampleNearest2d_cu_198c5ce237upsample_nearest2d_backward_out_frameIffXadL_ZNS0_46nearest_neighbor_exact_bw_compute_source_indexEfiiEEEEvPKT_mmmmmmPS3_ff)
        /*0644*/ 	.word	0x00000000


	//----- nvinfo : EIATTR_MIN_STACK_SIZE
	.align		4
.L_295:
        /*0648*/ 	.byte	0x04, 0x12
        /*064a*/ 	.short	(.L_297 - .L_296)
	.align		4
.L_296:
        /*064c*/ 	.word	index@(_ZN2at6native53_GLOBAL__N__3bfe7fd5_20_UpSampleNearest2d_cu_198c5ce237upsample_nearest2d_backward_out_frameIddXadL_ZNS0_46nearest_neighbor_exact_bw_compute_source_indexEfiiEEEEvPKT_mmmmmmPS3_ff)
        /*0650*/ 	.word	0x00000000


	//----- nvinfo : EIATTR_MIN_STACK_SIZE
	.align		4
.L_297:
        /*0654*/ 	.byte	0x04, 0x12
        /*0656*/ 	.short	(.L_299 - .L_298)
	.align		4
.L_298:
        /*0658*/ 	.word	index@(_ZN2at6native53_GLOBAL__N__3bfe7fd5_20_UpSampleNearest2d_cu_198c5ce242upsample_nearest2d_backward_nhwc_out_frameIhlXadL_ZNS0_46nearest_neighbor_exact_bw_compute_source_indexEfiiEEEEvPKT_PS3_mmmmmffm)
        /*065c*/ 	.word	0x00000000


	//----- nvinfo : EIATTR_MIN_STACK_SIZE
	.align		4
.L_299:
        /*0660*/ 	.byte	0x04, 0x12
        /*0662*/ 	.short	(.L_301 - .L_300)
	.align		4
.L_300:
        /*0664*/ 	.word	index@(_ZN2at6native53_GLOBAL__N__3bfe7fd5_20_UpSampleNearest2d_cu_198c5ce242upsample_nearest2d_backward_nhwc_out_frameIN3c108BFloat16EfXadL_ZNS0_46nearest_neighbor_exact_bw_compute_source_indexEfiiEEEEvPKT_PS5_mmmmmffm)
        /*0668*/ 	.word	0x00000000


	//----- nvinfo : EIATTR_MIN_STACK_SIZE
	.align		4
.L_301:
        /*066c*/ 	.byte	0x04, 0x12
        /*066e*/ 	.short	(.L_303 - .L_302)
	.align		4
.L_302:
        /*0670*/ 	.word	index@(_ZN2at6native53_GLOBAL__N__3bfe7fd5_20_UpSampleNearest2d_cu_198c5ce242upsample_nearest2d_backward_nhwc_out_frameIN3c104HalfEfXadL_ZNS0_46nearest_neighbor_exact_bw_compute_source_indexEfiiEEEEvPKT_PS5_mmmmmffm)
        /*0674*/ 	.word	0x00000000


	//----- nvinfo : EIATTR_MIN_STACK_SIZE
	.align		4
.L_303:
        /*0678*/ 	.byte	0x04, 0x12
        /*067a*/ 	.short	(.L_305 - .L_304)
	.align		4
.L_304:
        /*067c*/ 	.word	index@(_ZN2at6native53_GLOBAL__N__3bfe7fd5_20_UpSampleNearest2d_cu_198c5ce242upsample_nearest2d_backward_nhwc_out_frameIffXadL_ZNS0_46nearest_neighbor_exact_bw_compute_source_indexEfiiEEEEvPKT_PS3_mmmmmffm)
        /*0680*/ 	.word	0x00000000


	//----- nvinfo : EIATTR_MIN_STACK_SIZE
	.align		4
.L_305:
        /*0684*/ 	.byte	0x04, 0x12
        /*0686*/ 	.short	(.L_307 - .L_306)
	.align		4
.L_306:
        /*0688*/ 	.word	index@(_ZN2at6native53_GLOBAL__N__3bfe7fd5_20_UpSampleNearest2d_cu_198c5ce242upsample_nearest2d_backward_nhwc_out_frameIddXadL_ZNS0_46nearest_neighbor_exact_bw_compute_source_indexEfiiEEEEvPKT_PS3_mmmmmffm)
        /*068c*/ 	.word	0x00000000


	//----- nvinfo : EIATTR_MIN_STACK_SIZE
	.align		4
.L_307:
        /*0690*/ 	.byte	0x04, 0x12
        /*0692*/ 	.short	(.L_309 - .L_308)
	.align		4
.L_308:
        /*0694*/ 	.word	index@(_ZN2at6native53_GLOBAL__N__3bfe7fd5_20_UpSampleNearest2d_cu_198c5ce237upsample_nearest2d_backward_out_frameIhlXadL_ZNS0_40nearest_neighbor_bw_compute_source_indexEfiiEEEEvPKT_mmmmmmPS3_ff)
        /*0698*/ 	.word	0x00000000


	//----- nvinfo : EIATTR_MIN_STACK_SIZE
	.align		4
.L_309:
        /*069c*/ 	.byte	0x04, 0x12
        /*069e*/ 	.short	(.L_311 - .L_310)
	.align		4
.L_310:
        /*06a0*/ 	.word	index@(_ZN2at6native53_GLOBAL__N__3bfe7fd5_20_UpSampleNearest2d_cu_198c5ce237upsample_nearest2d_backward_out_frameIN3c108BFloat16EfXadL_ZNS0_40nearest_neighbor_bw_compute_source_indexEfiiEEEEvPKT_mmmmmmPS5_ff)
        /*06a4*/ 	.word	0x00000000


	//----- nvinfo : EIATTR_MIN_STACK_SIZE
	.align		4
.L_311:
        /*06a8*/ 	.byte	0x04, 0x12
        /*06aa*/ 	.short	(.L_313 - .L_312)
	.align		4
.L_312:
        /*06ac*/ 	.word	index@(_ZN2at6native53_GLOBAL__N__3bfe7fd5_20_UpSampleNearest2d_cu_198c5ce237upsample_nearest2d_backward_out_frameIN3c104HalfEfXadL_ZNS0_40nearest_neighbor_bw_compute_source_indexEfiiEEEEvPKT_mmmmmmPS5_ff)
        /*06b0*/ 	.word	0x00000000


	//----- nvinfo : EIATTR_MIN_STACK_SIZE
	.align		4
.L_313:
        /*06b4*/ 	.byte	0x04, 0x12
        /*06b6*/ 	.short	(.L_315 - .L_314)
	.align		4
.L_314:
        /*06b8*/ 	.word	index@(_ZN2at6native53_GLOBAL__N__3bfe7fd5_20_UpSampleNearest2d_cu_198c5ce237upsample_nearest2d_backward_out_frameIffXadL_ZNS0_40nearest_neighbor_bw_compute_source_indexEfiiEEEEvPKT_mmmmmmPS3_ff)
        /*06bc*/ 	.word	0x00000000


	//----- nvinfo : EIATTR_MIN_STACK_SIZE
	.align		4
.L_315:
        /*06c0*/ 	.byte	0x04, 0x12
        /*06c2*/ 	.short	(.L_317 - .L_316)
	.align		4
.L_316:
        /*06c4*/ 	.word	index@(_ZN2at6native53_GLOBAL__N__3bfe7fd5_20_UpSampleNearest2d_cu_198c5ce237upsample_nearest2d_backward_out_frameIddXadL_ZNS0_40nearest_neighbor_bw_compute_source_indexEfiiEEEEvPKT_mmmmmmPS3_ff)
        /*06c8*/ 	.word	0x00000000


	//----- nvinfo : EIATTR_MIN_STACK_SIZE
	.align		4
.L_317:
        /*06cc*/ 	.byte	0x04, 0x12
        /*06ce*/ 	.short	(.L_319 - .L_318)
	.align		4
.L_318:
        /*06d0*/ 	.word	index@(_ZN2at6native53_GLOBAL__N__3bfe7fd5_20_UpSampleNearest2d_cu_198c5ce242upsample_nearest2d_backward_nhwc_out_frameIhlXadL_ZNS0_40nearest_neighbor_bw_compute_source_indexEfiiEEEEvPKT_PS3_mmmmmffm)
        /*06d4*/ 	.word	0x00000000


	//----- nvinfo : EIATTR_MIN_STACK_SIZE
	.align		4
.L_319:
        /*06d8*/ 	.byte	0x04, 0x12
        /*06da*/ 	.short	(.L_321 - .L_320)
	.align		4
.L_320:
        /*06dc*/ 	.word	index@(_ZN2at6native53_GLOBAL__N__3bfe7fd5_20_UpSampleNearest2d_cu_198c5ce242upsample_nearest2d_backward_nhwc_out_frameIN3c108BFloat16EfXadL_ZNS0_40nearest_neighbor_bw_compute_source_indexEfiiEEEEvPKT_PS5_mmmmmffm)
        /*06e0*/ 	.word	0x00000000


	//----- nvinfo : EIATTR_MIN_STACK_SIZE
	.align		4
.L_321:
        /*06e4*/ 	.byte	0x04, 0x12
        /*06e6*/ 	.short	(.L_323 - .L_322)
	.align		4
.L_322:
        /*06e8*/ 	.word	index@(_ZN2at6native53_GLOBAL__N__3bfe7fd5_20_UpSampleNearest2d_cu_198c5ce242upsample_nearest2d_backward_nhwc_out_frameIN3c104HalfEfXadL_ZNS0_40nearest_neighbor_bw_compute_source_indexEfiiEEEEvPKT_PS5_mmmmmffm)
        /*06ec*/ 	.word	0x00000000


	//----- nvinfo : EIATTR_MIN_STACK_SIZE
	.align		4
.L_323:
        /*06f0*/ 	.byte	0x04, 0x12
        /*06f2*/ 	.short	(.L_325 - .L_324)
	.align		4
.L_324:
        /*06f4*/ 	.word	index@(_ZN2at6native53_GLOBAL__N__3bfe7fd5_20_UpSampleNearest2d_cu_198c5ce242upsample_nearest2d_backward_nhwc_out_frameIffXadL_ZNS0_40nearest_neighbor_bw_compute_source_indexEfiiEEEEvPKT_PS3_mmmmmffm)
        /*06f8*/ 	.word	0x00000000


	//----- nvinfo : EIATTR_MIN_STACK_SIZE
	.align		4
.L_325:
        /*06fc*/ 	.byte	0x04, 0x12
        /*06fe*/ 	.short	(.L_327 - .L_326)
	.align		4
.L_326:
        /*0700*/ 	.word	index@(_ZN2at6native53_GLOBAL__N__3bfe7fd5_20_UpSampleNearest2d_cu_198c5ce242upsample_nearest2d_backward_nhwc_out_frameIddXadL_ZNS0_40nearest_neighbor_bw_compute_source_indexEfiiEEEEvPKT_PS3_mmmmmffm)
        /*0704*/ 	.word	0x00000000


	//----- nvinfo : EIATTR_MIN_STACK_SIZE
	.align		4
.L_327:
        /*0708*/ 	.byte	0x04, 0x12
        /*070a*/ 	.short	(.L_329 - .L_328)
	.align		4
.L_328:
        /*070c*/ 	.word	index@(_ZN2at6native53_GLOBAL__N__3bfe7fd5_20_UpSampleNearest2d_cu_198c5ce228upsample_nearest2d_out_frameIhXadL_ZNS0_43nearest_neighbor_exact_compute_source_indexEfiiEEEEvPKT_PS3_mmmmmff)
        /*0710*/ 	.word	0x00000000


	//----- nvinfo : EIATTR_MIN_STACK_SIZE
	.align		4
.L_329:
        /*0714*/ 	.byte	0x04, 0x12
        /*0716*/ 	.short	(.L_331 - .L_330)
	.align		4
.L_330:
        /*0718*/ 	.word	index@(_ZN2at6native53_GLOBAL__N__3bfe7fd5_20_UpSampleNearest2d_cu_198c5ce228upsample_nearest2d_out_frameIN3c108BFloat16EXadL_ZNS0_43nearest_neighbor_exact_compute_source_indexEfiiEEEEvPKT_PS5_mmmmmff)
        /*071c*/ 	.word	0x00000000


	//----- nvinfo : EIATTR_MIN_STACK_SIZE
	.align		4
.L_331:
        /*0720*/ 	.byte	0x04, 0x12
        /*0722*/ 	.short	(.L_333 - .L_332)
	.align		4
.L_332:
        /*0724*/ 	.word	index@(_ZN2at6native53_GLOBAL__N__3bfe7fd5_20_UpSampleNearest2d_cu_198c5ce228upsample_nearest2d_out_frameIN3c104HalfEXadL_ZNS0_43nearest_neighbor_exact_compute_source_indexEfiiEEEEvPKT_PS5_mmmmmff)
        /*0728*/ 	.word	0x00000000


	//----- nvinfo : EIATTR_MIN_STACK_SIZE
	.align		4
.L_333:
        /*072c*/ 	.byte	0x04, 0x12
        /*072e*/ 	.short	(.L_335 - .L_334)
	.align		4
.L_334:
        /*0730*/ 	.word	index@(_ZN2at6native53_GLOBAL__N__3bfe7fd5_20_UpSampleNearest2d_cu_198c5ce228upsample_nearest2d_out_frameIfXadL_ZNS0_43nearest_neighbor_exact_compute_source_indexEfiiEEEEvPKT_PS3_mmmmmff)
        /*0734*/ 	.word	0x00000000


	//----- nvinfo : EIATTR_MIN_STACK_SIZE
	.align		4
.L_335:
        /*0738*/ 	.byte	0x04, 0x12
        /*073a*/ 	.short	(.L_337 - .L_336)
	.align		4
.L_336:
        /*073c*/ 	.word	index@(_ZN2at6native53_GLOBAL__N__3bfe7fd5_20_UpSampleNearest2d_cu_198c5ce228upsample_nearest2d_out_frameIdXadL_ZNS0_43nearest_neighbor_exact_compute_source_indexEfiiEEEEvPKT_PS3_mmmmmff)
        /*0740*/ 	.word	0x00000000


	//----- nvinfo : EIATTR_MIN_STACK_SIZE
	.align		4
.L_337:
        /*0744*/ 	.byte	0x04, 0x12
        /*0746*/ 	.short	(.L_339 - .L_338)
	.align		4
.L_338:
        /*0748*/ 	.word	index@(_ZN2at6native53_GLOBAL__N__3bfe7fd5_20_UpSampleNearest2d_cu_198c5ce233upsample_nearest2d_nhwc_out_frameIhXadL_ZNS0_43nearest_neighbor_exact_compute_source_indexEfiiEEEEvPKT_PS3_mmmmmffm)
        /*074c*/ 	.word	0x00000000


	//----- nvinfo : EIATTR_MIN_STACK_SIZE
	.align		4
.L_339:
        /*0750*/ 	.byte	0x04, 0x12
        /*0752*/ 	.short	(.L_341 - .L_340)
	.align		4
.L_340:
        /*0754*/ 	.word	index@(_ZN2at6native53_GLOBAL__N__3bfe7fd5_20_UpSampleNearest2d_cu_198c5ce233upsample_nearest2d_nhwc_out_frameIN3c108BFloat16EXadL_ZNS0_43nearest_neighbor_exact_compute_source_indexEfiiEEEEvPKT_PS5_mmmmmffm)
        /*0758*/ 	.word	0x00000000


	//----- nvinfo : EIATTR_MIN_STACK_SIZE
	.align		4
.L_341:
        /*075c*/ 	.byte	0x04, 0x12
        /*075e*/ 	.short	(.L_343 - .L_342)
	.align		4
.L_342:
        /*0760*/ 	.word	index@(_ZN2at6native53_GLOBAL__N__3bfe7fd5_20_UpSampleNearest2d_cu_198c5ce233upsample_nearest2d_nhwc_out_frameIN3c104HalfEXadL_ZNS0_43nearest_neighbor_exact_compute_source_indexEfiiEEEEvPKT_PS5_mmmmmffm)
        /*0764*/ 	.word	0x00000000


	//----- nvinfo : EIATTR_MIN_STACK_SIZE
	.align		4
.L_343:
        /*0768*/ 	.byte	0x04, 0x12
        /*076a*/ 	.short	(.L_345 - .L_344)
	.align		4
.L_344:
        /*076c*/ 	.word	index@(_ZN2at6native53_GLOBAL__N__3bfe7fd5_20_UpSampleNearest2d_cu_198c5ce233upsample_nearest2d_nhwc_out_frameIfXadL_ZNS0_43nearest_neighbor_exact_compute_source_indexEfiiEEEEvPKT_PS3_mmmmmffm)
        /*0770*/ 	.word	0x00000000


	//----- nvinfo : EIATTR_MIN_STACK_SIZE
	.align		4
.L_345:
        /*0774*/ 	.byte	0x04, 0x12
        /*0776*/ 	.short	(.L_347 - .L_346)
	.align		4
.L_346:
        /*0778*/ 	.word	index@(_ZN2at6native53_GLOBAL__N__3bfe7fd5_20_UpSampleNearest2d_cu_198c5ce233upsample_nearest2d_nhwc_out_frameIdXadL_ZNS0_43nearest_neighbor_exact_compute_source_indexEfiiEEEEvPKT_PS3_mmmmmffm)
        /*077c*/ 	.word	0x00000000


	//----- nvinfo : EIATTR_MIN_STACK_SIZE
	.align		4
.L_347:
        /*0780*/ 	.byte	0x04, 0x12
        /*0782*/ 	.short	(.L_349 - .L_348)
	.align		4
.L_348:
        /*0784*/ 	.word	index@(_ZN2at6native53_GLOBAL__N__3bfe7fd5_20_UpSampleNearest2d_cu_198c5ce228upsample_nearest2d_out_frameIhXadL_ZNS0_37nearest_neighbor_compute_source_indexEfiiEEEEvPKT_PS3_mmmmmff)
        /*0788*/ 	.word	0x00000000


	//----- nvinfo : EIATTR_MIN_STACK_SIZE
	.align		4
.L_349:
        /*078c*/ 	.byte	0x04, 0x12
        /*078e*/ 	.short	(.L_351 - .L_350)
	.align		4
.L_350:
        /*0790*/ 	.word	index@(_ZN2at6native53_GLOBAL__N__3bfe7fd5_20_UpSampleNearest2d_cu_198c5ce228upsample_nearest2d_out_frameIN3c108BFloat16EXadL_ZNS0_37nearest_neighbor_compute_source_indexEfiiEEEEvPKT_PS5_mmmmmff)
        /*0794*/ 	.word	0x00000000


	//----- nvinfo : EIATTR_MIN_STACK_SIZE
	.align		4
.L_351:
        /*0798*/ 	.byte	0x04, 0x12
        /*079a*/ 	.short	(.L_353 - .L_352)
	.align		4
.L_352:
        /*079c*/ 	.word	index@(_ZN2at6native53_GLOBAL__N__3bfe7fd5_20_UpSampleNearest2d_cu_198c5ce228upsample_nearest2d_out_frameIN3c104HalfEXadL_ZNS0_37nearest_neighbor_compute_source_indexEfiiEEEEvPKT_PS5_mmmmmff)
        /*07a0*/ 	.word	0x00000000


	//----- nvinfo : EIATTR_MIN_STACK_SIZE
	.align		4
.L_353:
        /*07a4*/ 	.byte	0x04, 0x12
        /*07a6*/ 	.short	(.L_355 - .L_354)
	.align		4
.L_354:
        /*07a8*/ 	.word	index@(_ZN2at6native53_GLOBAL__N__3bfe7fd5_20_UpSampleNearest2d_cu_198c5ce228upsample_nearest2d_out_frameIfXadL_ZNS0_37nearest_neighbor_compute_source_indexEfiiEEEEvPKT_PS3_mmmmmff)
        /*07ac*/ 	.word	0x00000000


	//----- nvinfo : EIATTR_MIN_STACK_SIZE
	.align		4
.L_355:
        /*07b0*/ 	.byte	0x04, 0x12
        /*07b2*/ 	.short	(.L_357 - .L_356)
	.align		4
.L_356:
        /*07b4*/ 	.word	index@(_ZN2at6native53_GLOBAL__N__3bfe7fd5_20_UpSampleNearest2d_cu_198c5ce228upsample_nearest2d_out_frameIdXadL_ZNS0_37nearest_neighbor_compute_source_indexEfiiEEEEvPKT_PS3_mmmmmff)
        /*07b8*/ 	.word	0x00000000


	//----- nvinfo : EIATTR_MIN_STACK_SIZE
	.align		4
.L_357:
        /*07bc*/ 	.byte	0x04, 0x12
        /*07be*/ 	.short	(.L_359 - .L_358)
	.align		4
.L_358:
        /*07c0*/ 	.word	index@(_ZN2at6native53_GLOBAL__N__3bfe7fd5_20_UpSampleNearest2d_cu_198c5ce233upsample_nearest2d_nhwc_out_frameIhXadL_ZNS0_37nearest_neighbor_compute_source_indexEfiiEEEEvPKT_PS3_mmmmmffm)
        /*07c4*/ 	.word	0x00000000


	//----- nvinfo : EIATTR_MIN_STACK_SIZE
	.align		4
.L_359:
        /*07c8*/ 	.byte	0x04, 0x12
        /*07ca*/ 	.short	(.L_361 - .L_360)
	.align		4
.L_360:
        /*07cc*/ 	.word	index@(_ZN2at6native53_GLOBAL__N__3bfe7fd5_20_UpSampleNearest2d_cu_198c5ce233upsample_nearest2d_nhwc_out_frameIN3c108BFloat16EXadL_ZNS0_37nearest_neighbor_compute_source_indexEfiiEEEEvPKT_PS5_mmmmmffm)
        /*07d0*/ 	.word	0x00000000


	//----- nvinfo : EIATTR_MIN_STACK_SIZE
	.align		4
.L_361:
        /*07d4*/ 	.byte	0x04, 0x12
        /*07d6*/ 	.short	(.L_363 - .L_362)
	.align		4
.L_362:
        /*07d8*/ 	.word	index@(_ZN2at6native53_GLOBAL__N__3bfe7fd5_20_UpSampleNearest2d_cu_198c5ce233upsample_nearest2d_nhwc_out_frameIN3c104HalfEXadL_ZNS0_37nearest_neighbor_compute_source_indexEfiiEEEEvPKT_PS5_mmmmmffm)
        /*07dc*/ 	.word	0x00000000


	//----- nvinfo : EIATTR_MIN_STACK_SIZE
	.align		4
.L_363:
        /*07e0*/ 	.byte	0x04, 0x12
        /*07e2*/ 	.short	(.L_365 - .L_364)
	.align		4
.L_364:
        /*07e4*/ 	.word	index@(_ZN2at6native53_GLOBAL__N__3bfe7fd5_20_UpSampleNearest2d_cu_198c5ce233upsample_nearest2d_nhwc_out_frameIfXadL_ZNS0_37nearest_neighbor_compute_source_indexEfiiEEEEvPKT_PS3_mmmmmffm)
        /*07e8*/ 	.word	0x00000000


	//----- nvinfo : EIATTR_MIN_STACK_SIZE
	.align		4
.L_365:
        /*07ec*/ 	.byte	0x04, 0x12
        /*07ee*/ 	.short	(.L_367 - .L_366)
	.align		4
.L_366:
        /*07f0*/ 	.word	index@(_ZN2at6native53_GLOBAL__N__3bfe7fd5_20_UpSampleNearest2d_cu_198c5ce233upsample_nearest2d_nhwc_out_frameIdXadL_ZNS0_37nearest_neighbor_compute_source_indexEfiiEEEEvPKT_PS3_mmmmmffm)
        /*07f4*/ 	.word	0x00000000
.L_367:


//--------------------- .nv.compat                --------------------------
	.section	.nv.compat,"",@"SHT_CUDA_COMPAT_INFO"
	.align	4
        /*0000*/ 	.byte	0x02, 0x09, 0x01, 0x00, 0x02, 0x02, 0x01, 0x00, 0x02, 0x05, 0x05, 0x00, 0x03, 0x07, 0x01, 0x01
        /*0010*/ 	.byte	0x02, 0x03, 0x00, 0x00, 0x02, 0x06, 0x01, 0x00, 0x04, 0x0b, 0x08, 0x00, 0x01, 0x00, 0x00, 0x00
        /*0020*/ 	.byte	0x00, 0x00, 0x00, 0x00


//--------------------- .nv.info._ZN2at6native53_GLOBAL__N__3bfe7fd5_20_UpSampleNearest2d_cu_198c5ce237upsample_nearest2d_backward_out_frameIhlXadL_ZNS0_46nearest_neighbor_exact_bw_compute_source_indexEfiiEEEEvPKT_mmmmmmPS3_ff --------------------------
	.section	.nv.info._ZN2at6native53_GLOBAL__N__3bfe7fd5_20_UpSampleNearest2d_cu_198c5ce237upsample_nearest2d_backward_out_frameIhlXadL_ZNS0_46nearest_neighbor_exact_bw_compute_source_indexEfiiEEEEvPKT_mmmmmmPS3_ff,"",@"SHT_CUDA_INFO"
	.sectionflags	@""
	.align	4


	//----- nvinfo : EIATTR_CUDA_API_VERSION
	.align		4
        /*0000*/ 	.byte	0x04, 0x37
        /*0002*/ 	.short	(.L_369 - .L_368)
.L_368:
        /*0004*/ 	.word	0x00000082


	//----- nvinfo : EIATTR_KPARAM_INFO
	.align		4
.L_369:
        /*0008*/ 	.byte	0x04, 0x17
        /*000a*/ 	.short	(.L_371 - .L_370)
.L_370:
        /*000c*/ 	.word	0x00000000
        /*0010*/ 	.short	0x0009
        /*0012*/ 	.short	0x0044
        /*0014*/ 	.byte	0x00, 0xf0, 0x11, 0x00


	//----- nvinfo : EIATTR_KPARAM_INFO
	.align		4
.L_371:
        /*0018*/ 	.byte	0x04, 0x17
        /*001a*/ 	.short	(.L_373 - .L_372)
.L_372:
        /*001c*/ 	.word	0x00000000
        /*0020*/ 	.short	0x0008
        /*0022*/ 	.short	0x0040
        /*0024*/ 	.byte	0x00, 0xf0, 0x11, 0x00


	//----- nvinfo : EIATTR_KPARAM_INFO
	.align		4
.L_373:
        /*0028*/ 	.byte	0x04, 0x17
        /*002a*/ 	.short	(.L_375 - .L_374)
.L_374:
        /*002c*/ 	.word	0x00000000
        /*0030*/ 	.short	0x0007
        /*0032*/ 	.short	0x0038
        /*0034*/ 	.byte	0x00, 0xf5, 0x21, 0x00


	//----- nvinfo : EIATTR_KPARAM_INFO
	.align		4
.L_375:
        /*0038*/ 	.byte	0x04, 0x17
        /*003a*/ 	.short	(.L_377 - .L_376)
.L_376:
        /*003c*/ 	.word	0x00000000
        /*0040*/ 	.short	0x0006
        /*0042*/ 	.short	0x0030
        /*0044*/ 	.byte	0x00, 0xf0, 0x21, 0x00


	//----- nvinfo : EIATTR_KPARAM_INFO
	.align		4
.L_377:
        /*0048*/ 	.byte	0x04, 0x17
        /*004a*/ 	.short	(.L_379 - .L_378)
.L_378:
        /*004c*/ 	.word	0x00000000
        /*0050*/ 	.short	0x0005
        /*0052*/ 	.short	0x0028
        /*0054*/ 	.byte	0x00, 0xf0, 0x21, 0x00


	//----- nvinfo : EIATTR_KPARAM_INFO
	.align		4
.L_379:
        /*0058*/ 	.byte	0x04, 0x17
        /*005a*/ 	.short	(.L_381 - .L_380)
.L_380:
        /*005c*/ 	.word	0x00000000
        /*0060*/ 	.short	0x0004
        /*0062*/ 	.short	0x0020
        /*0064*/ 	.byte	0x00, 0xf0, 0x21, 0x00


	//----- nvinfo : EIATTR_KPARAM_INFO
	.align		4
.L_381:
        /*0068*/ 	.byte	0x04, 0x17
        /*006a*/ 	.short	(.L_383 - .L_382)
.L_382:
        /*006c*/ 	.word	0x00000000
        /*0070*/ 	.short	0x0003
        /*0072*/ 	.short	0x0018
        /*0074*/ 	.byte	0x00, 0xf0, 0x21, 0x00


	//----- nvinfo : EIATTR_KPARAM_INFO
	.align		4
.L_383:
        /*0078*/ 	.byte	0x04, 0x17
        /*007a*/ 	.short	(.L_385 - .L_384)
.L_384:
        /*007c*/ 	.word	0x00000000
        /*0080*/ 	.short	0x0002
        /*0082*/ 	.short	0x0010
        /*0084*/ 	.byte	0x00, 0xf0, 0x21, 0x00


	//----- nvinfo : EIATTR_KPARAM_INFO
	.align		4
.L_385:
        /*0088*/ 	.byte	0x04, 0x17
        /*008a*/ 	.short	(.L_387 - .L_386)
.L_386:
        /*008c*/ 	.word	0x00000000
        /*0090*/ 	.short	0x0001
        /*0092*/ 	.short	0x0008
        /*0094*/ 	.byte	0x00, 0xf0, 0x21, 0x00


	//----- nvinfo : EIATTR_KPARAM_INFO
	.align		4
.L_387:
        /*0098*/ 	.byte	0x04, 0x17
        /*009a*/ 	.short	(.L_389 - .L_388)
.L_388:
        /*009c*/ 	.word	0x00000000
        /*00a0*/ 	.short	0x0000
        /*00a2*/ 	.short	0x0000
        /*00a4*/ 	.byte	0x00, 0xf5, 0x21, 0x00


	//----- nvinfo : EIATTR_SPARSE_MMA_MASK
	.align		4
.L_389:
        /*00a8*/ 	.byte	0x03, 0x50
        /*00aa*/ 	.short	0x0000


	//----- nvinfo : EIATTR_MAXREG_COUNT
	.align		4
        /*00ac*/ 	.byte	0x03, 0x1b
        /*00ae*/ 	.short	0x0040


	//----- nvinfo : EIATTR_MERCURY_ISA_VERSION
	.align		4
        /*00b0*/ 	.byte	0x03, 0x5f
        /*00b2*/ 	.short	0x0101


	//----- nvinfo : EIATTR_VRC_CTA_INIT_COUNT
	.align		4
        /*00b4*/ 	.byte	0x02, 0x4a
	.zero		1
	.zero		1


	//----- nvinfo : EIATTR_EXIT_INSTR_OFFSETS
	.align		4
        /*00b8*/ 	.byte	0x04, 0x1c
        /*00ba*/ 	.short	(.L_391 - .L_390)


	//   ....[0]....
.L_390:
        /*00bc*/ 	.word	0x00000130


	//   ....[1]....
        /*00c0*/ 	.word	0x00000a60


	//   ....[2]....
        /*00c4*/ 	.word	0x00001640


	//----- nvinfo : EIATTR_MAX_THREADS
	.align		4
.L_391:
        /*00c8*/ 	.byte	0x04, 0x05
        /*00ca*/ 	.short	(.L_393 - .L_392)
.L_392:
        /*00cc*/ 	.word	0x00000400
        /*00d0*/ 	.word	0x00000001
        /*00d4*/ 	.word	0x00000001


	//----- nvinfo : EIATTR_CRS_STACK_SIZE
	.align		4
.L_393:
        /*00d8*/ 	.byte	0x04, 0x1e
        /*00da*/ 	.short	(.L_395 - .L_394)
.L_394:
        /*00dc*/ 	.word	0x00000000


	//----- nvinfo : EIATTR_CBANK_PARAM_SIZE
	.align		4
.L_395:
        /*00e0*/ 	.byte	0x03, 0x19
        /*00e2*/ 	.short	0x0048


	//----- nvinfo : EIATTR_PARAM_CBANK
	.align		4
        /*00e4*/ 	.byte	0x04, 0x0a
        /*00e6*/ 	.short	(.L_397 - .L_396)
	.align		4
.L_396:
        /*00e8*/ 	.word	index@(.nv.constant0._ZN2at6native53_GLOBAL__N__3bfe7fd5_20_UpSampleNearest2d_cu_198c5ce237upsample_nearest2d_backward_out_frameIhlXadL_ZNS0_46nearest_neighbor_exact_bw_compute_source_indexEfiiEEEEvPKT_mmmmmmPS3_ff)
        /*00ec*/ 	.short	0x0380
        /*00ee*/ 	.short	0x0048


	//----- nvinfo : EIATTR_SW_WAR
	.align		4
.L_397:
        /*00f0*/ 	.byte	0x04, 0x36
        /*00f2*/ 	.short	(.L_399 - .L_398)
.L_398:
        /*00f4*/ 	.word	0x00000008
.L_399:


//--------------------- .nv.info._ZN2at6native53_GLOBAL__N__3bfe7fd5_20_UpSampleNearest2d_cu_198c5ce237upsample_nearest2d_backward_out_frameIN3c108BFloat16EfXadL_ZNS0_46nearest_neighbor_exact_bw_compute_source_indexEfiiEEEEvPKT_mmmmmmPS5_ff --------------------------
	.section	.nv.info._ZN2at6native53_GLOBAL__N__3bfe7fd5_20_UpSampleNearest2d_cu_198c5ce237upsample_nearest2d_backward_out_frameIN3c108BFloat16EfXadL_ZNS0_46nearest_neighbor_exact_bw_compute_source_indexEfiiEEEEvPKT_mmmmmmPS5_ff,"",@"SHT_CUDA_INFO"
	.sectionflags	@""
	.align	4


	//----- nvinfo : EIATTR_CUDA_API_VERSION
	.align		4
        /*0000*/ 	.byte	0x04, 0x37
        /*0002*/ 	.short	(.L_401 - .L_400)
.L_400:
        /*0004*/ 	.word	0x00000082


	//----- nvinfo : EIATTR_KPARAM_INFO
	.align		4
.L_401:
        /*0008*/ 	.byte	0x04, 0x17
        /*000a*/ 	.short	(.L_403 - .L_402)
.L_402:
        /*000c*/ 	.word	0x00000000
        /*0010*/ 	.short	0x0009
        /*0012*/ 	.short	0x0044
        /*0014*/ 	.byte	0x00, 0xf0, 0x11, 0x00


	//----- nvinfo : EIATTR_KPARAM_INFO
	.align		4
.L_403:
        /*0018*/ 	.byte	0x04, 0x17
        /*001a*/ 	.short	(.L_405 - .L_404)
.L_404:
        /*001c*/ 	.word	0x00000000
        /*0020*/ 	.short	0x0008
        /*0022*/ 	.short	0x0040
        /*0024*/ 	.byte	0x00, 0xf0, 0x11, 0x00


	//----- nvinfo : EIATTR_KPARAM_INFO
	.align		4
.L_405:
        /*0028*/ 	.byte	0x04, 0x17
        /*002a*/ 	.short	(.L_407 - .L_406)
.L_406:
        /*002c*/ 	.word	0x00000000
        /*0030*/ 	.short	0x0007
        /*0032*/ 	.short	0x0038
        /*0034*/ 	.byte	0x00, 0xf5, 0x21, 0x00


	//----- nvinfo : EIATTR_KPARAM_INFO
	.align		4
.L_407:
        /*0038*/ 	.byte	0x04, 0x17
        /*003a*/ 	.short	(.L_409 - .L_408)
.L_408:
        /*003c*/ 	.word	0x00000000
        /*0040*/ 	.short	0x0006
        /*0042*/ 	.short	0x0030
        /*0044*/ 	.byte	0x00, 0xf0, 0x21, 0x00


	//----- nvinfo : EIATTR_KPARAM_INFO
	.align		4
.L_409:
        /*0048*/ 	.byte	0x04, 0x17
        /*004a*/ 	.short	(.L_411 - .L_410)
.L_410:
        /*004c*/ 	.word	0x00000000
        /*0050*/ 	.short	0x0005
        /*0052*/ 	.short	0x0028
        /*0054*/ 	.byte	0x00, 0xf0, 0x21, 0x00


	//----- nvinfo : EIATTR_KPARAM_INFO
	.align		4
.L_411:
        /*0058*/ 	.byte	0x04, 0x17
        /*005a*/ 	.short	(.L_413 - .L_412)
.L_412:
        /*005c*/ 	.word	0x00000000
        /*0060*/ 	.short	0x0004
        /*0062*/ 	.short	0x0020
        /*0064*/ 	.byte	0x00, 0xf0, 0x21, 0x00


	//----- nvinfo : EIATTR_KPARAM_INFO
	.align		4
.L_413:
        /*0068*/ 	.byte	0x04, 0x17
        /*006a*/ 	.short	(.L_415 - .L_414)
.L_414:
        /*006c*/ 	.word	0x00000000
        /*0070*/ 	.short	0x0003
        /*0072*/ 	.short	0x0018
        /*0074*/ 	.byte	0x00, 0xf0, 0x21, 0x00


	//----- nvinfo : EIATTR_KPARAM_INFO
	.align		4
.L_415:
        /*0078*/ 	.byte	0x04, 0x17
        /*007a*/ 	.short	(.L_417 - .L_416)
.L_416:
        /*007c*/ 	.word	0x00000000
        /*0080*/ 	.short	0x0002
        /*0082*/ 	.short	0x0010
        /*0084*/ 	.byte	0x00, 0xf0, 0x21, 0x00


	//----- nvinfo : EIATTR_KPARAM_INFO
	.align		4
.L_417:
        /*0088*/ 	.byte	0x04, 0x17
        /*008a*/ 	.short	(.L_419 - .L_418)
.L_418:
        /*008c*/ 	.word	0x00000000
        /*0090*/ 	.short	0x0001
        /*0092*/ 	.short	0x0008
        /*0094*/ 	.byte	0x00, 0xf0, 0x21, 0x00


	//----- nvinfo : EIATTR_KPARAM_INFO
	.align		4
.L_419:
        /*0098*/ 	.byte	0x04, 0x17
        /*009a*/ 	.short	(.L_421 - .L_420)
.L_420:
        /*009c*/ 	.word	0x00000000
        /*00a0*/ 	.short	0x0000
        /*00a2*/ 	.short	0x0000
        /*00a4*/ 	.byte	0x00, 0xf5, 0x21, 0x00


	//----- nvinfo : EIATTR_SPARSE_MMA_MASK
	.align		4
.L_421:
        /*00a8*/ 	.byte	0x03, 0x50
        /*00aa*/ 	.short	0x0000


	//----- nvinfo : EIATTR_MAXREG_COUNT
	.align		4
        /*00ac*/ 	.byte	0x03, 0x1b
        /*00ae*/ 	.short	0x0040


	//----- nvinfo : EIATTR_MERCURY_ISA_VERSION
	.align		4
        /*00b0*/ 	.byte	0x03, 0x5f
        /*00b2*/ 	.short	0x0101


	//----- nvinfo : EIATTR_VRC_CTA_INIT_COUNT
	.align		4
        /*00b4*/ 	.byte	0x02, 0x4a
	.zero		1
	.zero		1


	//----- nvinfo : EIATTR_EXIT_INSTR_OFFSETS
	.align		4
        /*00b8*/ 	.byte	0x04, 0x1c
        /*00ba*/ 	.short	(.L_423 - .L_422)


	//   ....[0]....
.L_422:
        /*00bc*/ 	.word	0x00000130


	//   ....[1]....
        /*00c0*/ 	.word	0x00000a70


	//   ....[2]....
        /*00c4*/ 	.word	0x000018f0


	//----- nvinfo : EIATTR_MAX_THREADS
	.align		4
.L_423:
        /*00c8*/ 	.byte	0x04, 0x05
        /*00ca*/ 	.short	(.L_425 - .L_424)
.L_424:
        /*00cc*/ 	.word	0x00000400
        /*00d0*/ 	.word	0x00000001
        /*00d4*/ 	.word	0x00000001


	//----- nvinfo : EIATTR_CRS_STACK_SIZE
	.align		4
.L_425:
        /*00d8*/ 	.byte	0x04, 0x1e
        /*00da*/ 	.short	(.L_427 - .L_426)
.L_426:
        /*00dc*/ 	.word	0x00000000


	//----- nvinfo : EIATTR_CBANK_PARAM_SIZE
	.align		4
.L_427:
        /*00e0*/ 	.byte	0x03, 0x19
        /*00e2*/ 	.short	0x0048


	//----- nvinfo : EIATTR_PARAM_CBANK
	.align		4
        /*00e4*/ 	.byte	0x04, 0x0a
        /*00e6*/ 	.short	(.L_429 - .L_428)
	.align		4
.L_428:
        /*00e8*/ 	.word	index@(.nv.constant0._ZN2at6native53_GLOBAL__N__3bfe7fd5_20_UpSampleNearest2d_cu_198c5ce237upsample_nearest2d_backward_out_frameIN3c108BFloat16EfXadL_ZNS0_46nearest_neighbor_exact_bw_compute_source_indexEfiiEEEEvPKT_mmmmmmPS5_ff)
        /*00ec*/ 	.short	0x0380
        /*00ee*/ 	.short	0x0048


	//----- nvinfo : EIATTR_SW_WAR
	.align		4
.L_429:
        /*00f0*/ 	.byte	0x04, 0x36
        /*00f2*/ 	.short	(.L_431 - .L_430)
.L_430:
        /*00f4*/ 	.word	0x00000008
.L_431:


//--------------------- .nv.info._ZN2at6native53_GLOBAL__N__3bfe7fd5_20_UpSampleNearest2d_cu_198c5ce237upsample_nearest2d_backward_out_frameIN3c104HalfEfXadL_ZNS0_46nearest_neighbor_exact_bw_compute_source_indexEfiiEEEEvPKT_mmmmmmPS5_ff --------------------------
	.section	.nv.info._ZN2at6native53_GLOBAL__N__3bfe7fd5_20_UpSampleNearest2d_cu_198c5ce237upsample_nearest2d_backward_out_frameIN3c104HalfEfXadL_ZNS0_46nearest_neighbor_exact_bw_compute_source_indexEfiiEEEEvPKT_mmmmmmPS5_ff,"",@"SHT_CUDA_INFO"
	.sectionflags	@""
	.align	4


	//----- nvinfo : EIATTR_CUDA_API_VERSION
	.align		4
        /*0000*/ 	.byte	0x04, 0x37
        /*0002*/ 	.short	(.L_433 - .L_432)
.L_432:
        /*0004*/ 	.word	0x00000082


	//----- nvinfo : EIATTR_KPARAM_INFO
	.align		4
.L_433:
        /*0008*/ 	.byte	0x04, 0x17
        /*000a*/ 	.short	(.L_435 - .L_434)
.L_434:
        /*000c*/ 	.word	0x00000000
        /*0010*/ 	.short	0x0009
        /*0012*/ 	.short	0x0044
        /*0014*/ 	.byte	0x00, 0xf0, 0x11, 0x00


	//----- nvinfo : EIATTR_KPARAM_INFO
	.align		4
.L_435:
        /*0018*/ 	.byte	0x04, 0x17
        /*001a*/ 	.short	(.L_437 - .L_436)
.L_436:
        /*001c*/ 	.word	0x00000000
        /*0020*/ 	.short	0x0008
        /*0022*/ 	.short	0x0040
        /*0024*/ 	.byte	0x00, 0xf0, 0x11, 0x00


	//----- nvinfo : EIATTR_KPARAM_INFO
	.align		4
.L_437:
        /*0028*/ 	.byte	0x04, 0x17
        /*002a*/ 	.short	(.L_439 - .L_438)
.L_438:
        /*002c*/ 	.word	0x00000000
        /*0030*/ 	.short	0x0007
        /*0032*/ 	.short	0x0038
        /*0034*/ 	.byte	0x00, 0xf5, 0x21, 0x00


	//----- nvinfo : EIATTR_KPARAM_INFO
	.align		4
.L_439:
        /*0038*/ 	.byte	0x04, 0x17
        /*003a*/ 	.short	(.L_441 - .L_440)
.L_440:
        /*003c*/ 	.word	0x00000000
        /*0040*/ 	.short	0x0006
        /*0042*/ 	.short	0x0030
        /*0044*/ 	.byte	0x00, 0xf0, 0x21, 0x00


	//----- nvinfo : EIATTR_KPARAM_INFO
	.align		4
.L_441:
        /*0048*/ 	.byte	0x04, 0x17
        /*004a*/ 	.short	(.L_443 - .L_442)
.L_442:
        /*004c*/ 	.word	0x00000000
        /*0050*/ 	.short	0x0005
        /*0052*/ 	.short	0x0028
        /*0054*/ 	.byte	0x00, 0xf0, 0x21, 0x00


	//----- nvinfo : EIATTR_KPARAM_INFO
	.align		4
.L_443:
        /*0058*/ 	.byte	0x04, 0x17
        /*005a*/ 	.short	(.L_445 - .L_444)
.L_444:
        /*005c*/ 	.word	0x00000000
        /*0060*/ 	.short	0x0004
        /*0062*/ 	.short	0x0020
        /*0064*/ 	.byte	0x00, 0xf0, 0x21, 0x00


	//----- nvinfo : EIATTR_KPARAM_INFO
	.align		4
.L_445:
        /*0068*/ 	.byte	0x04, 0x17
        /*006a*/ 	.short	(.L_447 - .L_446)
.L_446:
        /*006c*/ 	.word	0x00000000
        /*0070*/ 	.short	0x0003
        /*0072*/ 	.short	0x0018
        /*0074*/ 	.byte	0x00, 0xf0, 0x21, 0x00


	//----- nvinfo : EIATTR_KPARAM_INFO
	.align		4
.L_447:
        /*0078*/ 	.byte	0x04, 0x17
        /*007a*/ 	.short	(.L_449 - .L_448)
.L_448:
        /*007c*/ 	.word	0x00000000
        /*0080*/ 	.short	0x0002
        /*0082*/ 	.short	0x0010
        /*0084*/ 	.byte	0x00, 0xf0, 0x21, 0x00


	//----- nvinfo : EIATTR_KPARAM_INFO
	.align		4
.L_449:
        /*0088*/ 	.byte	0x04, 0x17
        /*008a*/ 	.short	(.L_451 - .L_450)
.L_450:
        /*008c*/ 	.word	0x00000000
        /*0090*/ 	.short	0x0001
        /*0092*/ 	.short	0x0008
        /*0094*/ 	.byte	0x00, 0xf0, 0x21, 0x00


	//----- nvinfo : EIATTR_KPARAM_INFO
	.align		4
.L_451:
        /*0098*/ 	.byte	0x04, 0x17
        /*009a*/ 	.short	(.L_453 - .L_452)
.L_452:
        /*009c*/ 	.word	0x00000000
        /*00a0*/ 	.short	0x0000
        /*00a2*/ 	.short	0x0000
        /*00a4*/ 	.byte	0x00, 0xf5, 0x21, 0x00


	//----- nvinfo : EIATTR_SPARSE_MMA_MASK
	.align		4
.L_453:
        /*00a8*/ 	.byte	0x03, 0x50
        /*00aa*/ 	.short	0x0000


	//----- nvinfo : EIATTR_MAXREG_COUNT
	.align		4
        /*00ac*/ 	.byte	0x03, 0x1b
        /*00ae*/ 	.short	0x0040


	//----- nvinfo : EIATTR_MERCURY_ISA_VERSION
	.align		4
        /*00b0*/ 	.byte	0x03, 0x5f
        /*00b2*/ 	.short	0x0101


	//----- nvinfo : EIATTR_VRC_CTA_INIT_COUNT
	.align		4
        /*00b4*/ 	.byte	0x02, 0x4a
	.zero		1
	.zero		1


	//----- nvinfo : EIATTR_EXIT_INSTR_OFFSETS
	.align		4
        /*00b8*/ 	.byte	0x04, 0x1c
        /*00ba*/ 	.short	(.L_455 - .L_454)


	//   ....[0]....
.L_454:
        /*00bc*/ 	.word	0x00000130


	//   ....[1]....
        /*00c0*/ 	.word	0x00000a70


	//   ....[2]....
        /*00c4*/ 	.word	0x000018f0


	//----- nvinfo : EIATTR_MAX_THREADS
	.align		4
.L_455:
        /*00c8*/ 	.byte	0x04, 0x05
        /*00ca*/ 	.short	(.L_457 - .L_456)
.L_456:
        /*00cc*/ 	.word	0x00000400
        /*00d0*/ 	.word	0x00000001
        /*00d4*/ 	.word	0x00000001


	//----- nvinfo : EIATTR_CRS_STACK_SIZE
	.align		4
.L_457:
        /*00d8*/ 	.byte	0x04, 0x1e
        /*00da*/ 	.short	(.L_459 - .L_458)
.L_458:
        /*00dc*/ 	.word	0x00000000


	//----- nvinfo : EIATTR_CBANK_PARAM_SIZE
	.align		4
.L_459:
        /*00e0*/ 	.byte	0x03, 0x19
        /*00e2*/ 	.short	0x0048


	//----- nvinfo : EIATTR_PARAM_CBANK
	.align		4
        /*00e4*/ 	.byte	0x04, 0x0a
        /*00e6*/ 	.short	(.L_461 - .L_460)
	.align		4
.L_460:
        /*00e8*/ 	.word	index@(.nv.constant0._ZN2at6native53_GLOBAL__N__3bfe7fd5_20_UpSampleNearest2d_cu_198c5ce237upsample_nearest2d_backward_out_frameIN3c104HalfEfXadL_ZNS0_46nearest_neighbor_exact_bw_compute_source_indexEfiiEEEEvPKT_mmmmmmPS5_ff)
        /*00ec*/ 	.short	0x0380
        /*00ee*/ 	.short	0x0048


	//----- nvinfo : EIATTR_SW_WAR
	.align		4
.L_461:
        /*00f0*/ 	.byte	0x04, 0x36
        /*00f2*/ 	.short	(.L_463 - .L_462)
.L_462:
        /*00f4*/ 	.word	0x00000008
.L_463:


//--------------------- .nv.info._ZN2at6native53_GLOBAL__N__3bfe7fd5_20_UpSampleNearest2d_cu_198c5ce237upsample_nearest2d_backward_out_frameIffXadL_ZNS0_46nearest_neighbor_exact_bw_compute_source_indexEfiiEEEEvPKT_mmmmmmPS3_ff --------------------------
	.section	.nv.info._ZN2at6native53_GLOBAL__N__3bfe7fd5_20_UpSampleNearest2d_cu_198c5ce237upsample_nearest2d_backward_out_frameIffXadL_ZNS0_46nearest_neighbor_exact_bw_compute_source_indexEfiiEEEEvPKT_mmmmmmPS3_ff,"",@"SHT_CUDA_INFO"
	.sectionflags	@""
	.align	4


	//----- nvinfo : EIATTR_CUDA_API_VERSION
	.align		4
        /*0000*/ 	.byte	0x04, 0x37
        /*0002*/ 	.short	(.L_465 - .L_464)
.L_464:
        /*0004*/ 	.word	0x00000082


	//----- nvinfo : EIATTR_KPARAM_INFO
	.align		4
.L_465:
        /*0008*/ 	.byte	0x04, 0x17
        /*000a*/ 	.short	(.L_467 - .L_466)
.L_466:
        /*000c*/ 	.word	0x00000000
        /*0010*/ 	.short	0x0009
        /*0012*/ 	.short	0x0044
        /*0014*/ 	.byte	0x00, 0xf0, 0x11, 0x00


	//----- nvinfo : EIATTR_KPARAM_INFO
	.align		4
.L_467:
        /*0018*/ 	.byte	0x04, 0x17
        /*001a*/ 	.short	(.L_469 - .L_468)
.L_468:
        /*001c*/ 	.word	0x00000000
        /*0020*/ 	.short	0x0008
        /*0022*/ 	.short	0x0040
        /*0024*/ 	.byte	0x00, 0xf0, 0x11, 0x00


	//----- nvinfo : EIATTR_KPARAM_INFO
	.align		4
.L_469:
        /*0028*/ 	.byte	0x04, 0x17
        /*002a*/ 	.short	(.L_471 - .L_470)
.L_470:
        /*002c*/ 	.word	0x00000000
        /*0030*/ 	.short	0x0007
        /*0032*/ 	.short	0x0038
        /*0034*/ 	.byte	0x00, 0xf5, 0x21, 0x00


	//----- nvinfo : EIATTR_KPARAM_INFO
	.align		4
.L_471:
        /*0038*/ 	.byte	0x04, 0x17
        /*003a*/ 	.short	(.L_473 - .L_472)
.L_472:
        /*003c*/ 	.word	0x00000000
        /*0040*/ 	.short	0x0006
        /*0042*/ 	.short	0x0030
        /*0044*/ 	.byte	0x00, 0xf0, 0x21, 0x00


	//----- nvinfo : EIATTR_KPARAM_INFO
	.align		4
.L_473:
        /*0048*/ 	.byte	0x04, 0x17
        /*004a*/ 	.short	(.L_475 - .L_474)
.L_474:
        /*004c*/ 	.word	0x00000000
        /*0050*/ 	.short	0x0005
        /*0052*/ 	.short	0x0028
        /*0054*/ 	.byte	0x00, 0xf0, 0x21, 0x00


	//----- nvinfo : EIATTR_KPARAM_INFO
	.align		4
.L_475:
        /*0058*/ 	.byte	0x04, 0x17
        /*005a*/ 	.short	(.L_477 - .L_476)
.L_476:
        /*005c*/ 	.word	0x00000000
        /*0060*/ 	.short	0x0004
        /*0062*/ 	.short	0x0020
        /*0064*/ 	.byte	0x00, 0xf0, 0x21, 0x00


	//----- nvinfo : EIATTR_KPARAM_INFO
	.align		4
.L_477:
        /*0068*/ 	.byte	0x04, 0x17
        /*006a*/ 	.short	(.L_479 - .L_478)
.L_478:
        /*006c*/ 	.word	0x00000000
        /*0070*/ 	.short	0x0003
        /*0072*/ 	.short	0x0018
        /*0074*/ 	.byte	0x00, 0xf0, 0x21, 0x00


	//----- nvinfo : EIATTR_KPARAM_INFO
	.align		4
.L_479:
        /*0078*/ 	.byte	0x04, 0x17
        /*007a*/ 	.short	(.L_481 - .L_480)
.L_480:
        /*007c*/ 	.word	0x00000000
        /*0080*/ 	.short	0x0002
        /*0082*/ 	.short	0x0010
        /*0084*/ 	.byte	0x00, 0xf0, 0x21, 0x00


	//----- nvinfo : EIATTR_KPARAM_INFO
	.align		4
.L_481:
        /*0088*/ 	.byte	0x04, 0x17
        /*008a*/ 	.short	(.L_483 - .L_482)
.L_482:
        /*008c*/ 	.word	0x00000000
        /*0090*/ 	.short	0x0001
        /*0092*/ 	.short	0x0008
        /*0094*/ 	.byte	0x00, 0xf0, 0x21, 0x00


	//----- nvinfo : EIATTR_KPARAM_INFO
	.align		4
.L_483:
        /*0098*/ 	.byte	0x04, 0x17
        /*009a*/ 	.short	(.L_485 - .L_484)
.L_484:
        /*009c*/ 	.word	0x00000000
        /*00a0*/ 	.short	0x0000
        /*00a2*/ 	.short	0x0000
        /*00a4*/ 	.byte	0x00, 0xf5, 0x21, 0x00


	//----- nvinfo : EIATTR_SPARSE_MMA_MASK
	.align		4
.L_485:
        /*00a8*/ 	.byte	0x03, 0x50
        /*00aa*/ 	.short	0x0000


	//----- nvinfo : EIATTR_MAXREG_COUNT
	.align		4
        /*00ac*/ 	.byte	0x03, 0x1b
        /*00ae*/ 	.short	0x0040


	//----- nvinfo : EIATTR_MERCURY_ISA_VERSION
	.align		4
        /*00b0*/ 	.byte	0x03, 0x5f
        /*00b2*/ 	.short	0x0101


	//----- nvinfo : EIATTR_VRC_CTA_INIT_COUNT
	.align		4
        /*00b4*/ 	.byte	0x02, 0x4a
	.zero		1
	.zero		1


	//----- nvinfo : EIATTR_EXIT_INSTR_OFFSETS
	.align		4
        /*00b8*/ 	.byte	0x04, 0x1c
        /*00ba*/ 	.short	(.L_487 - .L_486)


	//   ....[0]....
.L_486:
        /*00bc*/ 	.word	0x00000130


	//   ....[1]....
        /*00c0*/ 	.word	0x00000a70


	//   ....[2]....
        /*00c4*/ 	.word	0x000016c0


	//----- nvinfo : EIATTR_MAX_THREADS
	.align		4
.L_487:
        /*00c8*/ 	.byte	0x04, 0x05
        /*00ca*/ 	.short	(.L_489 - .L_488)
.L_488:
        /*00cc*/ 	.word	0x00000400
        /*00d0*/ 	.word	0x00000001
        /*00d4*/ 	.word	0x00000001


	//----- nvinfo : EIATTR_CRS_STACK_SIZE
	.align		4
.L_489:
        /*00d8*/ 	.byte	0x04, 0x1e
        /*00da*/ 	.short	(.L_491 - .L_490)
.L_490:
        /*00dc*/ 	.word	0x00000000


	//----- nvinfo : EIATTR_CBANK_PARAM_SIZE
	.align		4
.L_491:
        /*00e0*/ 	.byte	0x03, 0x19
        /*00e2*/ 	.short	0x0048


	//----- nvinfo : EIATTR_PARAM_CBANK
	.align		4
        /*00e4*/ 	.byte	0x04, 0x0a
        /*00e6*/ 	.short	(.L_493 - .L_492)
	.align		4
.L_492:
        /*00e8*/ 	.word	index@(.nv.constant0._ZN2at6native53_GLOBAL__N__3bfe7fd5_20_UpSampleNearest2d_cu_198c5ce237upsample_nearest2d_backward_out_frameIffXadL_ZNS0_46nearest_neighbor_exact_bw_compute_source_indexEfiiEEEEvPKT_mmmmmmPS3_ff)
        /*00ec*/ 	.short	0x0380
        /*00ee*/ 	.short	0x0048


	//----- nvinfo : EIATTR_SW_WAR
	.align		4
.L_493:
        /*00f0*/ 	.byte	0x04, 0x36
        /*00f2*/ 	.short	(.L_495 - .L_494)
.L_494:
        /*00f4*/ 	.word	0x00000008
.L_495:


//--------------------- .nv.info._ZN2at6native53_GLOBAL__N__3bfe7fd5_20_UpSampleNearest2d_cu_198c5ce237upsample_nearest2d_backward_out_frameIddXadL_ZNS0_46nearest_neighbor_exact_bw_compute_source_indexEfiiEEEEvPKT_mmmmmmPS3_ff --------------------------
	.section	.nv.info._ZN2at6native53_GLOBAL__N__3bfe7fd5_20_UpSampleNearest2d_cu_198c5ce237upsample_nearest2d_backward_out_frameIddXadL_ZNS0_46nearest_neighbor_exact_bw_compute_source_indexEfiiEEEEvPKT_mmmmmmPS3_ff,"",@"SHT_CUDA_INFO"
	.sectionflags	@""
	.align	4


	//----- nvinfo : EIATTR_CUDA_API_VERSION
	.align		4
        /*0000*/ 	.byte	0x04, 0x37
        /*0002*/ 	.short	(.L_497 - .L_496)
.L_496:
        /*0004*/ 	.word	0x00000082


	//----- nvinfo : EIATTR_KPARAM_INFO
	.align		4
.L_497:
        /*0008*/ 	.byte	0x04, 0x17
        /*000a*/ 	.short	(.L_499 - .L_498)
.L_498:
        /*000c*/ 	.word	0x00000000
        /*0010*/ 	.short	0x0009
        /*0012*/ 	.short	0x0044
        /*0014*/ 	.byte	0x00, 0xf0, 0x11, 0x00


	//----- nvinfo : EIATTR_KPARAM_INFO
	.align		4
.L_499:
        /*0018*/ 	.byte	0x04, 0x17
        /*001a*/ 	.short	(.L_501 - .L_500)
.L_500:
        /*001c*/ 	.word	0x00000000
        /*0020*/ 	.short	0x0008
        /*0022*/ 	.short	0x0040
        /*0024*/ 	.byte	0x00, 0xf0, 0x11, 0x00


	//----- nvinfo : EIATTR_KPARAM_INFO
	.align		4
.L_501:
        /*0028*/ 	.byte	0x04, 0x17
        /*002a*/ 	.short	(.L_503 - .L_502)
.L_502:
        /*002c*/ 	.word	0x00000000
        /*0030*/ 	.short	0x0007
        /*0032*/ 	.short	0x0038
        /*0034*/ 	.byte	0x00, 0xf5, 0x21, 0x00


	//----- nvinfo : EIATTR_KPARAM_INFO
	.align		4
.L_503:
        /*0038*/ 	.byte	0x04, 0x17
        /*003a*/ 	.short	(.L_505 - .L_504)
.L_504:
        /*003c*/ 	.word	0x00000000
        /*0040*/ 	.short	0x0006
        /*0042*/ 	.short	0x0030
        /*0044*/ 	.byte	0x00, 0xf0, 0x21, 0x00


	//----- nvinfo : EIATTR_KPARAM_INFO
	.align		4
.L_505:
        /*0048*/ 	.byte	0x04, 0x17
        /*004a*/ 	.short	(.L_507 - .L_506)
.L_506:
        /*004c*/ 	.word	0x00000000
        /*0050*/ 	.short	0x0005
        /*0052*/ 	.short	0x0028
        /*0054*/ 	.byte	0x00, 0xf0, 0x21, 0x00


	//----- nvinfo : EIATTR_KPARAM_INFO
	.align		4
.L_507:
        /*0058*/ 	.byte	0x04, 0x17
        /*005a*/ 	.short	(.L_509 - .L_508)
.L_508:
        /*005c*/ 	.word	0x00000000
        /*0060*/ 	.short	0x0004
        /*0062*/ 	.short	0x0020
        /*0064*/ 	.byte	0x00, 0xf0, 0x21, 0x00


	//----- nvinfo : EIATTR_KPARAM_INFO
	.align		4
.L_509:
        /*0068*/ 	.byte	0x04, 0x17
        /*006a*/ 	.short	(.L_511 - .L_510)
.L_510:
        /*006c*/ 	.word	0x00000000
        /*0070*/ 	.short	0x0003
        /*0072*/ 	.short	0x0018
        /*0074*/ 	.byte	0x00, 0xf0, 0x21, 0x00


	//----- nvinfo : EIATTR_KPARAM_INFO
	.align		4
.L_511:
        /*0078*/ 	.byte	0x04, 0x17
        /*007a*/ 	.short	(.L_513 - .L_512)
.L_512:
        /*007c*/ 	.word	0x00000000
        /*0080*/ 	.short	0x0002
        /*0082*/ 	.short	0x0010
        /*0084*/ 	.byte	0x00, 0xf0, 0x21, 0x00


	//----- nvinfo : EIATTR_KPARAM_INFO
	.align		4
.L_513:
        /*0088*/ 	.byte	0x04, 0x17
        /*008a*/ 	.short	(.L_515 - .L_514)
.L_514:
        /*008c*/ 	.word	0x00000000
        /*0090*/ 	.short	0x0001
        /*0092*/ 	.short	0x0008
        /*0094*/ 	.byte	0x00, 0xf0, 0x21, 0x00


	//----- nvinfo : EIATTR_KPARAM_INFO
	.align		4
.L_515:
        /*0098*/ 	.byte	0x04, 0x17
        /*009a*/ 	.short	(.L_517 - .L_516)
.L_516:
        /*009c*/ 	.word	0x00000000
        /*00a0*/ 	.short	0x0000
        /*00a2*/ 	.short	0x0000
        /*00a4*/ 	.byte	0x00, 0xf5, 0x21, 0x00


	//----- nvinfo : EIATTR_SPARSE_MMA_MASK
	.align		4
.L_517:
        /*00a8*/ 	.byte	0x03, 0x50
        /*00aa*/ 	.short	0x0000


	//----- nvinfo : EIATTR_MAXREG_COUNT
	.align		4
        /*00ac*/ 	.byte	0x03, 0x1b
        /*00ae*/ 	.short	0x0040


	//----- nvinfo : EIATTR_MERCURY_ISA_VERSION
	.align		4
        /*00b0*/ 	.byte	0x03, 0x5f
        /*00b2*/ 	.short	0x0101


	//----- nvinfo : EIATTR_VRC_CTA_INIT_COUNT
	.align		4
        /*00b4*/ 	.byte	0x02, 0x4a
	.zero		1
	.zero		1


	//----- nvinfo : EIATTR_EXIT_INSTR_OFFSETS
	.align		4
        /*00b8*/ 	.byte	0x04, 0x1c
        /*00ba*/ 	.short	(.L_519 - .L_518)


	//   ....[0]....
.L_518:
        /*00bc*/ 	.word	0x00000130


	//   ....[1]....
        /*00c0*/ 	.word	0x00000a60


	//   ....[2]....
        /*00c4*/ 	.word	0x00001740


	//----- nvinfo : EIATTR_MAX_THREADS
	.align		4
.L_519:
        /*00c8*/ 	.byte	0x04, 0x05
        /*00ca*/ 	.short	(.L_521 - .L_520)
.L_520:
        /*00cc*/ 	.word	0x00000400
        /*00d0*/ 	.word	0x00000001
        /*00d4*/ 	.word	0x00000001


	//----- nvinfo : EIATTR_CRS_STACK_SIZE
	.align		4
.L_521:
        /*00d8*/ 	.byte	0x04, 0x1e
        /*00da*/ 	.short	(.L_523 - .L_522)
.L_522:
        /*00dc*/ 	.word	0x00000000


	//----- nvinfo : EIATTR_CBANK_PARAM_SIZE
	.align		4
.L_523:
        /*00e0*/ 	.byte	0x03, 0x19
        /*00e2*/ 	.short	0x0048


	//----- nvinfo : EIATTR_PARAM_CBANK
	.align		4
        /*00e4*/ 	.byte	0x04, 0x0a
        /*00e6*/ 	.short	(.L_525 - .L_524)
	.align		4
.L_524:
        /*00e8*/ 	.word	index@(.nv.constant0._ZN2at6native53_GLOBAL__N__3bfe7fd5_20_UpSampleNearest2d_cu_198c5ce237upsample_nearest2d_backward_out_frameIddXadL_ZNS0_46nearest_neighbor_exact_bw_compute_source_indexEfiiEEEEvPKT_mmmmmmPS3_ff)
        /*00ec*/ 	.short	0x0380
        /*00ee*/ 	.short	0x0048


	//----- nvinfo : EIATTR_SW_WAR
	.align		4
.L_525:
        /*00f0*/ 	.byte	0x04, 0x36
        /*00f2*/ 	.short	(.L_527 - .L_526)
.L_526:
        /*00f4*/ 	.word	0x00000008
.L_527:


//--------------------- .nv.info._ZN2at6native53_GLOBAL__N__3bfe7fd5_20_UpSampleNearest2d_cu_198c5ce242upsample_nearest2d_backward_nhwc_out_frameIhlXadL_ZNS0_46nearest_neighbor_exact_bw_compute_source_indexEfiiEEEEvPKT_PS3_mmmmmffm --------------------------
	.section	.nv.info._ZN2at6native53_GLOBAL__N__3bfe7fd5_20_UpSampleNearest2d_cu_198c5ce242upsample_nearest2d_backward_nhwc_out_frameIhlXadL_ZNS0_46nearest_neighbor_exact_bw_compute_source_indexEfiiEEEEvPKT_PS3_mmmmmffm,"",@"SHT_CUDA_INFO"
	.sectionflags	@""
	.align	4


	//----- nvinfo : EIATTR_CUDA_API_VERSION
	.align		4
        /*0000*/ 	.byte	0x04, 0x37
        /*0002*/ 	.short	(.L_529 - .L_528)
.L_528:
        /*0004*/ 	.word	0x00000082


	//----- nvinfo : EIATTR_KPARAM_INFO
	.align		4
.L_529:
        /*0008*/ 	.byte	0x04, 0x17
        /*000a*/ 	.short	(.L_531 - .L_530)
.L_530:
        /*000c*/ 	.word	0x00000000
        /*0010*/ 	.short	0x0009
        /*0012*/ 	.short	0x0040
        /*0014*/ 	.byte	0x00, 0xf0, 0x21, 0x00


	//----- nvinfo : EIATTR_KPARAM_INFO
	.align		4
.L_531:
        /*0018*/ 	.byte	0x04, 0x17
        /*001a*/ 	.short	(.L_533 - .L_532)
.L_532:
        /*001c*/ 	.word	0x00000000
        /*0020*/ 	.short	0x0008
        /*0022*/ 	.short	0x003c
        /*0024*/ 	.byte	0x00, 0xf0, 0x11, 0x00


	//----- nvinfo : EIATTR_KPARAM_INFO
	.align		4
.L_533:
        /*0028*/ 	.byte	0x04, 0x17
        /*002a*/ 	.short	(.L_535 - .L_534)
.L_534:
        /*002c*/ 	.word	0x00000000
        /*0030*/ 	.short	0x0007
        /*0032*/ 	.short	0x0038
        /*0034*/ 	.byte	0x00, 0xf0, 0x11, 0x00


	//----- nvinfo : EIATTR_KPARAM_INFO
	.align		4
.L_535:
        /*0038*/ 	.byte	0x04, 0x17
        /*003a*/ 	.short	(.L_537 - .L_536)
.L_536:
        /*003c*/ 	.word	0x00000000
        /*0040*/ 	.short	0x0006
        /*0042*/ 	.short	0x0030
        /*0044*/ 	.byte	0x00, 0xf0, 0x21, 0x00


	//----- nvinfo : EIATTR_KPARAM_INFO
	.align		4
.L_537:
        /*0048*/ 	.byte	0x04, 0x17
        /*004a*/ 	.short	(.L_539 - .L_538)
.L_538:
        /*004c*/ 	.word	0x00000000
        /*0050*/ 	.short	0x0005
        /*0052*/ 	.short	0x0028
        /*0054*/ 	.byte	0x00, 0xf0, 0x21, 0x00


	//----- nvinfo : EIATTR_KPARAM_INFO
	.align		4
.L_539:
        /*0058*/ 	.byte	0x04, 0x17
        /*005a*/ 	.short	(.L_541 - .L_540)
.L_540:
        /*005c*/ 	.word	0x00000000
        /*0060*/ 	.short	0x0004
        /*0062*/ 	.short	0x0020
        /*0064*/ 	.byte	0x00, 0xf0, 0x21, 0x00


	//----- nvinfo : EIATTR_KPARAM_INFO
	.align		4
.L_541:
        /*0068*/ 	.byte	0x04, 0x17
        /*006a*/ 	.short	(.L_543 - .L_542)
.L_542:
        /*006c*/ 	.word	0x00000000
        /*0070*/ 	.short	0x0003
        /*0072*/ 	.short	0x0018
        /*0074*/ 	.byte	0x00, 0xf0, 0x21, 0x00


	//----- nvinfo : EIATTR_KPARAM_INFO
	.align		4
.L_543:
        /*0078*/ 	.byte	0x04, 0x17
        /*007a*/ 	.short	(.L_545 - .L_544)
.L_544:
        /*007c*/ 	.word	0x00000000
        /*0080*/ 	.short	0x0002
        /*0082*/ 	.short	0x0010
        /*0084*/ 	.byte	0x00, 0xf0, 0x21, 0x00


	//----- nvinfo : EIATTR_KPARAM_INFO
	.align		4
.L_545:
        /*0088*/ 	.byte	0x04, 0x17
        /*008a*/ 	.short	(.L_547 - .L_546)
.L_546:
        /*008c*/ 	.word	0x00000000
        /*0090*/ 	.short	0x0001
        /*0092*/ 	.short	0x0008
        /*0094*/ 	.byte	0x00, 0xf5, 0x21, 0x00


	//----- nvinfo : EIATTR_KPARAM_INFO
	.align		4
.L_547:
        /*0098*/ 	.byte	0x04, 0x17
        /*009a*/ 	.short	(.L_549 - .L_548)
.L_548:
        /*009c*/ 	.word	0x00000000
        /*00a0*/ 	.short	0x0000
        /*00a2*/ 	.short	0x0000
        /*00a4*/ 	.byte	0x00, 0xf5, 0x21, 0x00


	//----- nvinfo : EIATTR_SPARSE_MMA_MASK
	.align		4
.L_549:
        /*00a8*/ 	.byte	0x03, 0x50
        /*00aa*/ 	.short	0x0000


	//----- nvinfo : EIATTR_MAXREG_COUNT
	.align		4
        /*00ac*/ 	.byte	0x03, 0x1b
        /*00ae*/ 	.short	0x0040


	//----- nvinfo : EIATTR_MERCURY_ISA_VERSION
	.align		4
        /*00b0*/ 	.byte	0x03, 0x5f
        /*00b2*/ 	.short	0x0101


	//----- nvinfo : EIATTR_VRC_CTA_INIT_COUNT
	.align		4
        /*00b4*/ 	.byte	0x02, 0x4a
	.zero		1
	.zero		1


	//----- nvinfo : EIATTR_EXIT_INSTR_OFFSETS
	.align		4
        /*00b8*/ 	.byte	0x04, 0x1c
        /*00ba*/ 	.short	(.L_551 - .L_550)


	//   ....[0]....
.L_550:
        /*00bc*/ 	.word	0x00000090


	//   ....[1]....
        /*00c0*/ 	.word	0x00001940


	//----- nvinfo : EIATTR_MAX_THREADS
	.align		4
.L_551:
        /*00c4*/ 	.byte	0x04, 0x05
        /*00c6*/ 	.short	(.L_553 - .L_552)
.L_552:
        /*00c8*/ 	.word	0x00000400
        /*00cc*/ 	.word	0x00000001
        /*00d0*/ 	.word	0x00000001


	//----- nvinfo : EIATTR_CRS_STACK_SIZE
	.align		4
.L_553:
        /*00d4*/ 	.byte	0x04, 0x1e
        /*00d6*/ 	.short	(.L_555 - .L_554)
.L_554:
        /*00d8*/ 	.word	0x00000000


	//----- nvinfo : EIATTR_CBANK_PARAM_SIZE
	.align		4
.L_555:
        /*00dc*/ 	.byte	0x03, 0x19
        /*00de*/ 	.short	0x0048


	//----- nvinfo : EIATTR_PARAM_CBANK
	.align		4
        /*00e0*/ 	.byte	0x04, 0x0a
        /*00e2*/ 	.short	(.L_557 - .L_556)
	.align		4
.L_556:
        /*00e4*/ 	.word	index@(.nv.constant0._ZN2at6native53_GLOBAL__N__3bfe7fd5_20_UpSampleNearest2d_cu_198c5ce242upsample_nearest2d_backward_nhwc_out_frameIhlXadL_ZNS0_46nearest_neighbor_exact_bw_compute_source_indexEfiiEEEEvPKT_PS3_mmmmmffm)
        /*00e8*/ 	.short	0x0380
        /*00ea*/ 	.short	0x0048


	//----- nvinfo : EIATTR_SW_WAR
	.align		4
.L_557:
        /*00ec*/ 	.byte	0x04, 0x36
        /*00ee*/ 	.short	(.L_559 - .L_558)
.L_558:
        /*00f0*/ 	.word	0x00000008
.L_559:


//--------------------- .nv.info._ZN2at6native53_GLOBAL__N__3bfe7fd5_20_UpSampleNearest2d_cu_198c5ce242upsample_nearest2d_backward_nhwc_out_frameIN3c108BFloat16EfXadL_ZNS0_46nearest_neighbor_exact_bw_compute_source_indexEfiiEEEEvPKT_PS5_mmmmmffm --------------------------
	.section	.nv.info._ZN2at6native53_GLOBAL__N__3bfe7fd5_20_UpSampleNearest2d_cu_198c5ce242upsample_nearest2d_backward_nhwc_out_frameIN3c108BFloat16EfXadL_ZNS0_46nearest_neighbor_exact_bw_compute_source_indexEfiiEEEEvPKT_PS5_mmmmmffm,"",@"SHT_CUDA_INFO"
	.sectionflags	@""
	.align	4


	//----- nvinfo : EIATTR_CUDA_API_VERSION
	.align		4
        /*0000*/ 	.byte	0x04, 0x37
        /*0002*/ 	.short	(.L_561 - .L_560)
.L_560:
        /*0004*/ 	.word	0x00000082


	//----- nvinfo : EIATTR_KPARAM_INFO
	.align		4
.L_561:
        /*0008*/ 	.byte	0x04, 0x17
        /*000a*/ 	.short	(.L_563 - .L_562)
.L_562:
        /*000c*/ 	.word	0x00000000
        /*0010*/ 	.short	0x0009
        /*0012*/ 	.short	0x0040
        /*0014*/ 	.byte	0x00, 0xf0, 0x21, 0x00


	//----- nvinfo : EIATTR_KPARAM_INFO
	.align		4
.L_563:
        /*0018*/ 	.byte	0x04, 0x17
        /*001a*/ 	.short	(.L_565 - .L_564)
.L_564:
        /*001c*/ 	.word	0x00000000
        /*0020*/ 	.short	0x0008
        /*0022*/ 	.short	0x003c
        /*0024*/ 	.byte	0x00, 0xf0, 0x11, 0x00


	//----- nvinfo : EIATTR_KPARAM_INFO
	.align		4
.L_565:
        /*0028*/ 	.byte	0x04, 0x17
        /*002a*/ 	.short	(.L_567 - .L_566)
.L_566:
        /*002c*/ 	.word	0x00000000
        /*0030*/ 	.short	0x0007
        /*0032*/ 	.short	0x0038
        /*0034*/ 	.byte	0x00, 0xf0, 0x11, 0x00


	//----- nvinfo : EIATTR_KPARAM_INFO
	.align		4
.L_567:
        /*0038*/ 	.byte	0x04, 0x17
        /*003a*/ 	.short	(.L_569 - .L_568)
.L_568:
        /*003c*/ 	.word	0x00000000
        /*0040*/ 	.short	0x0006
        /*0042*/ 	.short	0x0030
        /*0044*/ 	.byte	0x00, 0xf0, 0x21, 0x00


	//----- nvinfo : EIATTR_KPARAM_INFO
	.align		4
.L_569:
        /*0048*/ 	.byte	0x04, 0x17
        /*004a*/ 	.short	(.L_571 - .L_570)
.L_570:
        /*004c*/ 	.word	0x00000000
        /*0050*/ 	.short	0x0005
        /*0052*/ 	.short	0x0028
        /*0054*/ 	.byte	0x00, 0xf0, 0x21, 0x00


	//----- nvinfo : EIATTR_KPARAM_INFO
	.align		4
.L_571:
        /*0058*/ 	.byte	0x04, 0x17
        /*005a*/ 	.short	(.L_573 - .L_572)
.L_572:
        /*005c*/ 	.word	0x00000000
        /*0060*/ 	.short	0x0004
        /*0062*/ 	.short	0x0020
        /*0064*/ 	.byte	0x00, 0xf0, 0x21, 0x00


	//----- nvinfo : EIATTR_KPARAM_INFO
	.align		4
.L_573:
        /*0068*/ 	.byte	0x04, 0x17
        /*006a*/ 	.short	(.L_575 - .L_574)
.L_574:
        /*006c*/ 	.word	0x00000000
        /*0070*/ 	.short	0x0003
        /*0072*/ 	.short	0x0018
        /*0074*/ 	.byte	0x00, 0xf0, 0x21, 0x00


	//----- nvinfo : EIATTR_KPARAM_INFO
	.align		4
.L_575:
        /*0078*/ 	.byte	0x04, 0x17
        /*007a*/ 	.short	(.L_577 - .L_576)
.L_576:
        /*007c*/ 	.word	0x00000000
        /*0080*/ 	.short	0x0002
        /*0082*/ 	.short	0x0010
        /*0084*/ 	.byte	0x00, 0xf0, 0x21, 0x00


	//----- nvinfo : EIATTR_KPARAM_INFO
	.align		4
.L_577:
        /*0088*/ 	.byte	0x04, 0x17
        /*008a*/ 	.short	(.L_579 - .L_578)
.L_578:
        /*008c*/ 	.word	0x00000000
        /*0090*/ 	.short	0x0001
        /*0092*/ 	.short	0x0008
        /*0094*/ 	.byte	0x00, 0xf5, 0x21, 0x00


	//----- nvinfo : EIATTR_KPARAM_INFO
	.align		4
.L_579:
        /*0098*/ 	.byte	0x04, 0x17
        /*009a*/ 	.short	(.L_581 - .L_580)
.L_580:
        /*009c*/ 	.word	0x00000000
        /*00a0*/ 	.short	0x0000
        /*00a2*/ 	.short	0x0000
        /*00a4*/ 	.byte	0x00, 0xf5, 0x21, 0x00


	//----- nvinfo : EIATTR_SPARSE_MMA_MASK
	.align		4
.L_581:
        /*00a8*/ 	.byte	0x03, 0x50
        /*00aa*/ 	.short	0x0000


	//----- nvinfo : EIATTR_MAXREG_COUNT
	.align		4
        /*00ac*/ 	.byte	0x03, 0x1b
        /*00ae*/ 	.short	0x0040


	//----- nvinfo : EIATTR_MERCURY_ISA_VERSION
	.align		4
        /*00b0*/ 	.byte	0x03, 0x5f
        /*00b2*/ 	.short	0x0101


	//----- nvinfo : EIATTR_VRC_CTA_INIT_COUNT
	.align		4
        /*00b4*/ 	.byte	0x02, 0x4a
	.zero		1
	.zero		1


	//----- nvinfo : EIATTR_EXIT_INSTR_OFFSETS
	.align		4
        /*00b8*/ 	.byte	0x04, 0x1c
        /*00ba*/ 	.short	(.L_583 - .L_582)


	//   ....[0]....
.L_582:
        /*00bc*/ 	.word	0x00000090


	//   ....[1]....
        /*00c0*/ 	.word	0x00002870


	//----- nvinfo : EIATTR_MAX_THREADS
	.align		4
.L_583:
        /*00c4*/ 	.byte	0x04, 0x05
        /*00c6*/ 	.short	(.L_585 - .L_584)
.L_584:
        /*00c8*/ 	.word	0x00000400
        /*00cc*/ 	.word	0x00000001
        /*00d0*/ 	.word	0x00000001


	//----- nvinfo : EIATTR_CRS_STACK_SIZE
	.align		4
.L_585:
        /*00d4*/ 	.byte	0x04, 0x1e
        /*00d6*/ 	.short	(.L_587 - .L_586)
.L_586:
        /*00d8*/ 	.word	0x00000000


	//----- nvinfo : EIATTR_CBANK_PARAM_SIZE
	.align		4
.L_587:
        /*00dc*/ 	.byte	0x03, 0x19
        /*00de*/ 	.short	0x0048


	//----- nvinfo : EIATTR_PARAM_CBANK
	.align		4
        /*00e0*/ 	.byte	0x04, 0x0a
        /*00e2*/ 	.short	(.L_589 - .L_588)
	.align		4
.L_588:
        /*00e4*/ 	.word	index@(.nv.constant0._ZN2at6native53_GLOBAL__N__3bfe7fd5_20_UpSampleNearest2d_cu_198c5ce242upsample_nearest2d_backward_nhwc_out_frameIN3c108BFloat16EfXadL_ZNS0_46nearest_neighbor_exact_bw_compute_source_indexEfiiEEEEvPKT_PS5_mmmmmffm)
        /*00e8*/ 	.short	0x0380
        /*00ea*/ 	.short	0x0048


	//----- nvinfo : EIATTR_SW_WAR
	.align		4
.L_589:
        /*00ec*/ 	.byte	0x04, 0x36
        /*00ee*/ 	.short	(.L_591 - .L_590)
.L_590:
        /*00f0*/ 	.word	0x00000008
.L_591:


//--------------------- .nv.info._ZN2at6native53_GLOBAL__N__3bfe7fd5_20_UpSampleNearest2d_cu_198c5ce242upsample_nearest2d_backward_nhwc_out_frameIN3c104HalfEfXadL_ZNS0_46nearest_neighbor_exact_bw_compute_source_indexEfiiEEEEvPKT_PS5_mmmmmffm --------------------------
	.section	.nv.info._ZN2at6native53_GLOBAL__N__3bfe7fd5_20_UpSampleNearest2d_cu_198c5ce242upsample_nearest2d_backward_nhwc_out_frameIN3c104HalfEfXadL_ZNS0_46nearest_neighbor_exact_bw_compute_source_indexEfiiEEEEvPKT_PS5_mmmmmffm,"",@"SHT_CUDA_INFO"
	.sectionflags	@""
	.align	4


	//----- nvinfo : EIATTR_CUDA_API_VERSION
	.align		4
        /*0000*/ 	.byte	0x04, 0x37
        /*0002*/ 	.short	(.L_593 - .L_592)
.L_592:
        /*0004*/ 	.word	0x00000082


	//----- nvinfo : EIATTR_KPARAM_INFO
	.align		4
.L_593:
        /*0008*/ 	.byte	0x04, 0x17
        /*000a*/ 	.short	(.L_595 - .L_594)
.L_594:
        /*000c*/ 	.word	0x00000000
        /*0010*/ 	.short	0x0009
        /*0012*/ 	.short	0x0040
        /*0014*/ 	.byte	0x00, 0xf0, 0x21, 0x00


	//----- nvinfo : EIATTR_KPARAM_INFO
	.align		4
.L_595:
        /*0018*/ 	.byte	0x04, 0x17
        /*001a*/ 	.short	(.L_597 - .L_596)
.L_596:
        /*001c*/ 	.word	0x00000000
        /*0020*/ 	.short	0x0008
        /*0022*/ 	.short	0x003c
        /*0024*/ 	.byte	0x00, 0xf0, 0x11, 0x00


	//----- nvinfo : EIATTR_KPARAM_INFO
	.align		4
.L_597:
        /*0028*/ 	.byte	0x04, 0x17
        /*002a*/ 	.short	(.L_599 - .L_598)
.L_598:
        /*002c*/ 	.word	0x00000000
        /*0030*/ 	.short	0x0007
        /*0032*/ 	.short	0x0038
        /*0034*/ 	.byte	0x00, 0xf0, 0x11, 0x00


	//----- nvinfo : EIATTR_KPARAM_INFO
	.align		4
.L_599:
        /*0038*/ 	.byte	0x04, 0x17
        /*003a*/ 	.short	(.L_601 - .L_600)
.L_600:
        /*003c*/ 	.word	0x00000000
        /*0040*/ 	.short	0x0006
        /*0042*/ 	.short	0x0030
        /*0044*/ 	.byte	0x00, 0xf0, 0x21, 0x00


	//----- nvinfo : EIATTR_KPARAM_INFO
	.align		4
.L_601:
        /*0048*/ 	.byte	0x04, 0x17
        /*004a*/ 	.short	(.L_603 - .L_602)
.L_602:
        /*004c*/ 	.word	0x00000000
        /*0050*/ 	.short	0x0005
        /*0052*/ 	.short	0x0028
        /*0054*/ 	.byte	0x00, 0xf0, 0x21, 0x00


	//----- nvinfo : EIATTR_KPARAM_INFO
	.align		4
.L_603:
        /*0058*/ 	.byte	0x04, 0x17
        /*005a*/ 	.short	(.L_605 - .L_604)
.L_604:
        /*005c*/ 	.word	0x00000000
        /*0060*/ 	.short	0x0004
        /*0062*/ 	.short	0x0020
        /*0064*/ 	.byte	0x00, 0xf0, 0x21, 0x00


	//----- nvinfo : EIATTR_KPARAM_INFO
	.align		4
.L_605:
        /*0068*/ 	.byte	0x04, 0x17
        /*006a*/ 	.short	(.L_607 - .L_606)
.L_606:
        /*006c*/ 	.word	0x00000000
        /*0070*/ 	.short	0x0003
        /*0072*/ 	.short	0x0018
        /*0074*/ 	.byte	0x00, 0xf0, 0x21, 0x00


	//----- nvinfo : EIATTR_KPARAM_INFO
	.align		4
.L_607:
        /*0078*/ 	.byte	0x04, 0x17
        /*007a*/ 	.short	(.L_609 - .L_608)
.L_608:
        /*007c*/ 	.word	0x00000000
        /*0080*/ 	.short	0x0002
        /*0082*/ 	.short	0x0010
        /*0084*/ 	.byte	0x00, 0xf0, 0x21, 0x00


	//----- nvinfo : EIATTR_KPARAM_INFO
	.align		4
.L_609:
        /*0088*/ 	.byte	0x04, 0x17
        /*008a*/ 	.short	(.L_611 - .L_610)
.L_610:
        /*008c*/ 	.word	0x00000000
        /*0090*/ 	.short	0x0001
        /*0092*/ 	.short	0x0008
        /*0094*/ 	.byte	0x00, 0xf5, 0x21, 0x00


	//----- nvinfo : EIATTR_KPARAM_INFO
	.align		4
.L_611:
        /*0098*/ 	.byte	0x04, 0x17
        /*009a*/ 	.short	(.L_613 - .L_612)
.L_612:
        /*009c*/ 	.word	0x00000000
        /*00a0*/ 	.short	0x0000
        /*00a2*/ 	.short	0x0000
        /*00a4*/ 	.byte	0x00, 0xf5, 0x21, 0x00


	//----- nvinfo : EIATTR_SPARSE_MMA_MASK
	.align		4
.L_613:
        /*00a8*/ 	.byte	0x03, 0x50
        /*00aa*/ 	.short	0x0000


	//----- nvinfo : EIATTR_MAXREG_COUNT
	.align		4
        /*00ac*/ 	.byte	0x03, 0x1b
        /*00ae*/ 	.short	0x0040


	//----- nvinfo : EIATTR_MERCURY_ISA_VERSION
	.align		4
        /*00b0*/ 	.byte	0x03, 0x5f
        /*00b2*/ 	.short	0x0101


	//----- nvinfo : EIATTR_VRC_CTA_INIT_COUNT
	.align		4
        /*00b4*/ 	.byte	0x02, 0x4a
	.zero		1
	.zero		1


	//----- nvinfo : EIATTR_EXIT_INSTR_OFFSETS
	.align		4
        /*00b8*/ 	.byte	0x04, 0x1c
        /*00ba*/ 	.short	(.L_615 - .L_614)


	//   ....[0]....
.L_614:
        /*00bc*/ 	.word	0x00000090


	//   ....[1]....
        /*00c0*/ 	.word	0x00002870


	//----- nvinfo : EIATTR_MAX_THREADS
	.align		4
.L_615:
        /*00c4*/ 	.byte	0x04, 0x05
        /*00c6*/ 	.short	(.L_617 - .L_616)
.L_616:
        /*00c8*/ 	.word	0x00000400
        /*00cc*/ 	.word	0x00000001
        /*00d0*/ 	.word	0x00000001


	//----- nvinfo : EIATTR_CRS_STACK_SIZE
	.align		4
.L_617:
        /*00d4*/ 	.byte	0x04, 0x1e
        /*00d6*/ 	.short	(.L_619 - .L_618)
.L_618:
        /*00d8*/ 	.word	0x00000000


	//----- nvinfo : EIATTR_CBANK_PARAM_SIZE
	.align		4
.L_619:
        /*00dc*/ 	.byte	0x03, 0x19
        /*00de*/ 	.short	0x0048


	//----- nvinfo : EIATTR_PARAM_CBANK
	.align		4
        /*00e0*/ 	.byte	0x04, 0x0a
        /*00e2*/ 	.short	(.L_621 - .L_620)
	.align		4
.L_620:
        /*00e4*/ 	.word	index@(.nv.constant0._ZN2at6native53_GLOBAL__N__3bfe7fd5_20_UpSampleNearest2d_cu_198c5ce242upsample_nearest2d_backward_nhwc_out_frameIN3c104HalfEfXadL_ZNS0_46nearest_neighbor_exact_bw_compute_source_indexEfiiEEEEvPKT_PS5_mmmmmffm)
        /*00e8*/ 	.short	0x0380
        /*00ea*/ 	.short	0x0048


	//----- nvinfo : EIATTR_SW_WAR
	.align		4
.L_621:
        /*00ec*/ 	.byte	0x04, 0x36
        /*00ee*/ 	.short	(.L_623 - .L_622)
.L_622:
        /*00f0*/ 	.word	0x00000008
.L_623:


//--------------------- .nv.info._ZN2at6native53_GLOBAL__N__3bfe7fd5_20_UpSampleNearest2d_cu_198c5ce242upsample_nearest2d_backward_nhwc_out_frameIffXadL_ZNS0_46nearest_neighbor_exact_bw_compute_source_indexEfiiEEEEvPKT_PS3_mmmmmffm --------------------------
	.section	.nv.info._ZN2at6native53_GLOBAL__N__3bfe7fd5_20_UpSampleNearest2d_cu_198c5ce242upsample_nearest2d_backward_nhwc_out_frameIffXadL_ZNS0_46nearest_neighbor_exact_bw_compute_source_indexEfiiEEEEvPKT_PS3_mmmmmffm,"",@"SHT_CUDA_INFO"
	.sectionflags	@""
	.align	4


	//----- nvinfo : EIATTR_CUDA_API_VERSION
	.align		4
        /*0000*/ 	.byte	0x04, 0x37
        /*0002*/ 	.short	(.L_625 - .L_624)
.L_624:
        /*0004*/ 	.word	0x00000082


	//----- nvinfo : EIATTR_KPARAM_INFO
	.align		4
.L_625:
        /*0008*/ 	.byte	0x04, 0x17
        /*000a*/ 	.short	(.L_627 - .L_626)
.L_626:
        /*000c*/ 	.word	0x00000000
        /*0010*/ 	.short	0x0009
        /*0012*/ 	.short	0x0040
        /*0014*/ 	.byte	0x00, 0xf0, 0x21, 0x00


	//----- nvinfo : EIATTR_KPARAM_INFO
	.align		4
.L_627:
        /*0018*/ 	.byte	0x04, 0x17
        /*001a*/ 	.short	(.L_629 - .L_628)
.L_628:
        /*001c*/ 	.word	0x00000000
        /*0020*/ 	.short	0x0008
        /*0022*/ 	.short	0x003c
        /*0024*/ 	.byte	0x00, 0xf0, 0x11, 0x00


	//----- nvinfo : EIATTR_KPARAM_INFO
	.align		4
.L_629:
        /*0028*/ 	.byte	0x04, 0x17
        /*002a*/ 	.short	(.L_631 - .L_630)
.L_630:
        /*002c*/ 	.word	0x00000000
        /*0030*/ 	.short	0x0007
        /*0032*/ 	.short	0x0038
        /*0034*/ 	.byte	0x00, 0xf0, 0x11, 0x00


	//----- nvinfo : EIATTR_KPARAM_INFO
	.align		4
.L_631:
        /*0038*/ 	.byte	0x04, 0x17
        /*003a*/ 	.short	(.L_633 - .L_632)
.L_632:
        /*003c*/ 	.word	0x00000000
        /*0040*/ 	.short	0x0006
        /*0042*/ 	.short	0x0030
        /*0044*/ 	.byte	0x00, 0xf0, 0x21, 0x00


	//----- nvinfo : EIATTR_KPARAM_INFO
	.align		4
.L_633:
        /*0048*/ 	.byte	0x04, 0x17
        /*004a*/ 	.short	(.L_635 - .L_634)
.L_634:
        /*004c*/ 	.word	0x00000000
        /*0050*/ 	.short	0x0005
        /*0052*/ 	.short	0x0028
        /*0054*/ 	.byte	0x00, 0xf0, 0x21, 0x00


	//----- nvinfo : EIATTR_KPARAM_INFO
	.align		4
.L_635:
        /*0058*/ 	.byte	0x04, 0x17
        /*005a*/ 	.short	(.L_637 - .L_636)
.L_636:
        /*005c*/ 	.word	0x00000000
        /*0060*/ 	.short	0x0004
        /*0062*/ 	.short	0x0020
        /*0064*/ 	.byte	0x00, 0xf0, 0x21, 0x00


	//----- nvinfo : EIATTR_KPARAM_INFO
	.align		4
.L_637:
        /*0068*/ 	.byte	0x04, 0x17
        /*006a*/ 	.short	(.L_639 - .L_638)
.L_638:
        /*006c*/ 	.word	0x00000000
        /*0070*/ 	.short	0x0003
        /*0072*/ 	.short	0x0018
        /*0074*/ 	.byte	0x00, 0xf0, 0x21, 0x00


	//----- nvinfo : EIATTR_KPARAM_INFO
	.align		4
.L_639:
        /*0078*/ 	.byte	0x04, 0x17
        /*007a*/ 	.short	(.L_641 - .L_640)
.L_640:
        /*007c*/ 	.word	0x00000000
        /*0080*/ 	.short	0x0002
        /*0082*/ 	.short	0x0010
        /*0084*/ 	.byte	0x00, 0xf0, 0x21, 0x00


	//----- nvinfo : EIATTR_KPARAM_INFO
	.align		4
.L_641:
        /*0088*/ 	.byte	0x04, 0x17
        /*008a*/ 	.short	(.L_643 - .L_642)
.L_642:
        /*008c*/ 	.word	0x00000000
        /*0090*/ 	.short	0x0001
        /*0092*/ 	.short	0x0008
        /*0094*/ 	.byte	0x00, 0xf5, 0x21, 0x00


	//----- nvinfo : EIATTR_KPARAM_INFO
	.align		4
.L_643:
        /*0098*/ 	.byte	0x04, 0x17
        /*009a*/ 	.short	(.L_645 - .L_644)
.L_644:
        /*009c*/ 	.word	0x00000000
        /*00a0*/ 	.short	0x0000
        /*00a2*/ 	.short	0x0000
        /*00a4*/ 	.byte	0x00, 0xf5, 0x21, 0x00


	//----- nvinfo : EIATTR_SPARSE_MMA_MASK
	.align		4
.L_645:
        /*00a8*/ 	.byte	0x03, 0x50
        /*00aa*/ 	.short	0x0000


	//----- nvinfo : EIATTR_MAXREG_COUNT
	.align		4
        /*00ac*/ 	.byte	0x03, 0x1b
        /*00ae*/ 	.short	0x0040


	//----- nvinfo : EIATTR_MERCURY_ISA_VERSION
	.align		4
        /*00b0*/ 	.byte	0x03, 0x5f
        /*00b2*/ 	.short	0x0101


	//----- nvinfo : EIATTR_VRC_CTA_INIT_COUNT
	.align		4
        /*00b4*/ 	.byte	0x02, 0x4a
	.zero		1
	.zero		1


	//----- nvinfo : EIATTR_EXIT_INSTR_OFFSETS
	.align		4
        /*00b8*/ 	.byte	0x04, 0x1c
        /*00ba*/ 	.short	(.L_647 - .L_646)


	//   ....[0]....
.L_646:
        /*00bc*/ 	.word	0x00000090


	//   ....[1]....
        /*00c0*/ 	.word	0x000026d0


	//----- nvinfo : EIATTR_MAX_THREADS
	.align		4
.L_647:
        /*00c4*/ 	.byte	0x04, 0x05
        /*00c6*/ 	.short	(.L_649 - .L_648)
.L_648:
        /*00c8*/ 	.word	0x00000400
        /*00cc*/ 	.word	0x00000001
        /*00d0*/ 	.word	0x00000001


	//----- nvinfo : EIATTR_CRS_STACK_SIZE
	.align		4
.L_649:
        /*00d4*/ 	.byte	0x04, 0x1e
        /*00d6*/ 	.short	(.L_651 - .L_650)
.L_650:
        /*00d8*/ 	.word	0x00000000


	//----- nvinfo : EIATTR_CBANK_PARAM_SIZE
	.align		4
.L_651:
        /*00dc*/ 	.byte	0x03, 0x19
        /*00de*/ 	.short	0x0048


	//----- nvinfo : EIATTR_PARAM_CBANK
	.align		4
        /*00e0*/ 	.byte	0x04, 0x0a
        /*00e2*/ 	.short	(.L_653 - .L_652)
	.align		4
.L_652:
        /*00e4*/ 	.word	index@(.nv.constant0._ZN2at6native53_GLOBAL__N__3bfe7fd5_20_UpSampleNearest2d_cu_198c5ce242upsample_nearest2d_backward_nhwc_out_frameIffXadL_ZNS0_46nearest_neighbor_exact_bw_compute_source_indexEfiiEEEEvPKT_PS3_mmmmmffm)
        /*00e8*/ 	.short	0x0380
        /*00ea*/ 	.short	0x0048


	//----- nvinfo : EIATTR_SW_WAR
	.align		4
.L_653:
        /*00ec*/ 	.byte	0x04, 0x36
        /*00ee*/ 	.short	(.L_655 - .L_654)
.L_654:
        /*00f0*/ 	.word	0x00000008
.L_655:


//--------------------- .nv.info._ZN2at6native53_GLOBAL__N__3bfe7fd5_20_UpSampleNearest2d_cu_198c5ce242upsample_nearest2d_backward_nhwc_out_frameIddXadL_ZNS0_46nearest_neighbor_exact_bw_compute_source_indexEfiiEEEEvPKT_PS3_mmmmmffm --------------------------
	.section	.nv.info._ZN2at6native53_GLOBAL__N__3bfe7fd5_20_UpSampleNearest2d_cu_198c5ce242upsample_nearest2d_backward_nhwc_out_frameIddXadL_ZNS0_46nearest_neighbor_exact_bw_compute_source_indexEfiiEEEEvPKT_PS3_mmmmmffm,"",@"SHT_CUDA_INFO"
	.sectionflags	@""
	.align	4


	//----- nvinfo : EIATTR_CUDA_API_VERSION
	.align		4
        /*0000*/ 	.byte	0x04, 0x37
        /*0002*/ 	.short	(.L_657 - .L_656)
.L_656:
        /*0004*/ 	.word	0x00000082


	//----- nvinfo : EIATTR_KPARAM_INFO
	.align		4
.L_657:
        /*0008*/ 	.byte	0x04, 0x17
        /*000a*/ 	.short	(.L_659 - .L_658)
.L_658:
        /*000c*/ 	.word	0x00000000
        /*0010*/ 	.short	0x0009
        /*0012*/ 	.short	0x0040
        /*0014*/ 	.byte	0x00, 0xf0, 0x21, 0x00


	//----- nvinfo : EIATTR_KPARAM_INFO
	.align		4
.L_659:
        /*0018*/ 	.byte	0x04, 0x17
        /*001a*/ 	.short	(.L_661 - .L_660)
.L_660:
        /*001c*/ 	.word	0x00000000
        /*0020*/ 	.short	0x0008
        /*0022*/ 	.short	0x003c
        /*0024*/ 	.byte	0x00, 0xf0, 0x11, 0x00


	//----- nvinfo : EIATTR_KPARAM_INFO
	.align		4
.L_661:
        /*0028*/ 	.byte	0x04, 0x17
        /*002a*/ 	.short	(.L_663 - .L_662)
.L_662:
        /*002c*/ 	.word	0x00000000
        /*0030*/ 	.short	0x0007
        /*0032*/ 	.short	0x0038
        /*0034*/ 	.byte	0x00, 0xf0, 0x11, 0x00


	//----- nvinfo : EIATTR_KPARAM_INFO
	.align		4
.L_663:
        /*0038*/ 	.byte	0x04, 0x17
        /*003a*/ 	.short	(.L_665 - .L_664)
.L_664:
        /*003c*/ 	.word	0x00000000
        /*0040*/ 	.short	0x0006
        /*0042*/ 	.short	0x0030
        /*0044*/ 	.byte	0x00, 0xf0, 0x21, 0x00


	//----- nvinfo : EIATTR_KPARAM_INFO
	.align		4
.L_665:
        /*0048*/ 	.byte	0x04, 0x17
        /*004a*/ 	.short	(.L_667 - .L_666)
.L_666:
        /*004c*/ 	.word	0x00000000
        /*0050*/ 	.short	0x0005
        /*0052*/ 	.short	0x0028
        /*0054*/ 	.byte	0x00, 0xf0, 0x21, 0x00


	//----- nvinfo : EIATTR_KPARAM_INFO
	.align		4
.L_667:
        /*0058*/ 	.byte	0x04, 0x17
        /*005a*/ 	.short	(.L_669 - .L_668)
.L_668:
        /*005c*/ 	.word	0x00000000
        /*0060*/ 	.short	0x0004
        /*0062*/ 	.short	0x0020
        /*0064*/ 	.byte	0x00, 0xf0, 0x21, 0x00


	//----- nvinfo : EIATTR_KPARAM_INFO
	.align		4
.L_669:
        /*0068*/ 	.byte	0x04, 0x17
        /*006a*/ 	.short	(.L_671 - .L_670)
.L_670:
        /*006c*/ 	.word	0x00000000
        /*0070*/ 	.short	0x0003
        /*0072*/ 	.short	0x0018
        /*0074*/ 	.byte	0x00, 0xf0, 0x21, 0x00


	//----- nvinfo : EIATTR_KPARAM_INFO
	.align		4
.L_671:
        /*0078*/ 	.byte	0x04, 0x17
        /*007a*/ 	.short	(.L_673 - .L_672)
.L_672:
        /*007c*/ 	.word	0x00000000
        /*0080*/ 	.short	0x0002
        /*0082*/ 	.short	0x0010
        /*0084*/ 	.byte	0x00, 0xf0, 0x21, 0x00


	//----- nvinfo : EIATTR_KPARAM_INFO
	.align		4
.L_673:
        /*0088*/ 	.byte	0x04, 0x17
        /*008a*/ 	.short	(.L_675 - .L_674)
.L_674:
        /*008c*/ 	.word	0x00000000
        /*0090*/ 	.short	0x0001
        /*0092*/ 	.short	0x0008
        /*0094*/ 	.byte	0x00, 0xf5, 0x21, 0x00


	//----- nvinfo : EIATTR_KPARAM_INFO
	.align		4
.L_675:
        /*0098*/ 	.byte	0x04, 0x17
        /*009a*/ 	.short	(.L_677 - .L_676)
.L_676:
        /*009c*/ 	.word	0x00000000
        /*00a0*/ 	.short	0x0000
        /*00a2*/ 	.short	0x0000
        /*00a4*/ 	.byte	0x00, 0xf5, 0x21, 0x00


	//----- nvinfo : EIATTR_SPARSE_MMA_MASK
	.align		4
.L_677:
        /*00a8*/ 	.byte	0x03, 0x50
        /*00aa*/ 	.short	0x0000


	//----- nvinfo : EIATTR_MAXREG_COUNT
	.align		4
        /*00ac*/ 	.byte	0x03, 0x1b
        /*00ae*/ 	.short	0x0040


	//----- nvinfo : EIATTR_MERCURY_ISA_VERSION
	.align		4
        /*00b0*/ 	.byte	0x03, 0x5f
        /*00b2*/ 	.short	0x0101


	//----- nvinfo : EIATTR_VRC_CTA_INIT_COUNT
	.align		4
        /*00b4*/ 	.byte	0x02, 0x4a
	.zero		1
	.zero		1


	//----- nvinfo : EIATTR_EXIT_INSTR_OFFSETS
	.align		4
        /*00b8*/ 	.byte	0x04, 0x1c
        /*00ba*/ 	.short	(.L_679 - .L_678)


	//   ....[0]....
.L_678:
        /*00bc*/ 	.word	0x00000090


	//   ....[1]....
        /*00c0*/ 	.word	0x00002680


	//----- nvinfo : EIATTR_MAX_THREADS
	.align		4
.L_679:
        /*00c4*/ 	.byte	0x04, 0x05
        /*00c6*/ 	.short	(.L_681 - .L_680)
.L_680:
        /*00c8*/ 	.word	0x00000400
        /*00cc*/ 	.word	0x00000001
        /*00d0*/ 	.word	0x00000001


	//----- nvinfo : EIATTR_CRS_STACK_SIZE
	.align		4
.L_681:
        /*00d4*/ 	.byte	0x04, 0x1e
        /*00d6*/ 	.short	(.L_683 - .L_682)
.L_682:
        /*00d8*/ 	.word	0x00000000


	//----- nvinfo : EIATTR_CBANK_PARAM_SIZE
	.align		4
.L_683:
        /*00dc*/ 	.byte	0x03, 0x19
        /*00de*/ 	.short	0x0048


	//----- nvinfo : EIATTR_PARAM_CBANK
	.align		4
        /*00e0*/ 	.byte	0x04, 0x0a
        /*00e2*/ 	.short	(.L_685 - .L_684)
	.align		4
.L_684:
        /*00e4*/ 	.word	index@(.nv.constant0._ZN2at6native53_GLOBAL__N__3bfe7fd5_20_UpSampleNearest2d_cu_198c5ce242upsample_nearest2d_backward_nhwc_out_frameIddXadL_ZNS0_46nearest_neighbor_exact_bw_compute_source_indexEfiiEEEEvPKT_PS3_mmmmmffm)
        /*00e8*/ 	.short	0x0380
        /*00ea*/ 	.short	0x0048


	//----- nvinfo : EIATTR_SW_WAR
	.align		4
.L_685:
        /*00ec*/ 	.byte	0x04, 0x36
        /*00ee*/ 	.short	(.L_687 - .L_686)
.L_686:
        /*00f0*/ 	.word	0x00000008
.L_687:


//--------------------- .nv.info._ZN2at6native53_GLOBAL__N__3bfe7fd5_20_UpSampleNearest2d_cu_198c5ce237upsample_nearest2d_backward_out_frameIhlXadL_ZNS0_40nearest_neighbor_bw_compute_source_indexEfiiEEEEvPKT_mmmmmmPS3_ff --------------------------
	.section	.nv.info._ZN2at6native53_GLOBAL__N__3bfe7fd5_20_UpSampleNearest2d_cu_198c5ce237upsample_nearest2d_backward_out_frameIhlXadL_ZNS0_40nearest_neighbor_bw_compute_source_indexEfiiEEEEvPKT_mmmmmmPS3_ff,"",@"SHT_CUDA_INFO"
	.sectionflags	@""
	.align	4


	//----- nvinfo : EIATTR_CUDA_API_VERSION
	.align		4
        /*0000*/ 	.byte	0x04, 0x37
        /*0002*/ 	.short	(.L_689 - .L_688)
.L_688:
        /*0004*/ 	.word	0x00000082


	//----- nvinfo : EIATTR_KPARAM_INFO
	.align		4
.L_689:
        /*0008*/ 	.byte	0x04, 0x17
        /*000a*/ 	.short	(.L_691 - .L_690)
.L_690:
        /*000c*/ 	.word	0x00000000
        /*0010*/ 	.short	0x0009
        /*0012*/ 	.short	0x0044
        /*0014*/ 	.byte	0x00, 0xf0, 0x11, 0x00


	//----- nvinfo : EIATTR_KPARAM_INFO
	.align		4
.L_691:
        /*0018*/ 	.byte	0x04, 0x17
        /*001a*/ 	.short	(.L_693 - .L_692)
.L_692:
        /*001c*/ 	.word	0x00000000
        /*0020*/ 	.short	0x0008
        /*0022*/ 	.short	0x0040
        /*0024*/ 	.byte	0x00, 0xf0, 0x11, 0x00


	//----- nvinfo : EIATTR_KPARAM_INFO
	.align		4
.L_693:
        /*0028*/ 	.byte	0x04, 0x17
        /*002a*/ 	.short	(.L_695 - .L_694)
.L_694:
        /*002c*/ 	.word	0x00000000
        /*0030*/ 	.short	0x0007
        /*0032*/ 	.short	0x0038
        /*0034*/ 	.byte	0x00, 0xf5, 0x21, 0x00


	//----- nvinfo : EIATTR_KPARAM_INFO
	.align		4
.L_695:
        /*0038*/ 	.byte	0x04, 0x17
        /*003a*/ 	.short	(.L_697 - .L_696)
.L_696:
        /*003c*/ 	.word	0x00000000
        /*0040*/ 	.short	0x0006
        /*0042*/ 	.short	0x0030
        /*0044*/ 	.byte	0x00, 0xf0, 0x21, 0x00


	//----- nvinfo : EIATTR_KPARAM_INFO
	.align		4
.L_697:
        /*0048*/ 	.byte	0x04, 0x17
        /*004a*/ 	.short	(.L_699 - .L_698)
.L_698:
        /*004c*/ 	.word	0x00000000
        /*0050*/ 	.short	0x0005
        /*0052*/ 	.short	0x0028
        /*0054*/ 	.byte	0x00, 0xf0, 0x21, 0x00


	//----- nvinfo : EIATTR_KPARAM_INFO
	.align		4
.L_699:
        /*0058*/ 	.byte	0x04, 0x17
        /*005a*/ 	.short	(.L_701 - .L_700)
.L_700:
        /*005c*/ 	.word	0x00000000
        /*0060*/ 	.short	0x0004
        /*0062*/ 	.short	0x0020
        /*0064*/ 	.byte	0x00, 0xf0, 0x21, 0x00


	//----- nvinfo : EIATTR_KPARAM_INFO
	.align		4
.L_701:
        /*0068*/ 	.byte	0x04, 0x17
        /*006a*/ 	.short	(.L_703 - .L_702)
.L_702:
        /*006c*/ 	.word	0x00000000
        /*0070*/ 	.short	0x0003
        /*0072*/ 	.short	0x0018
        /*0074*/ 	.byte	0x00, 0xf0, 0x21, 0x00


	//----- nvinfo : EIATTR_KPARAM_INFO
	.align		4
.L_703:
        /*0078*/ 	.byte	0x04, 0x17
        /*007a*/ 	.short	(.L_705 - .L_704)
.L_704:
        /*007c*/ 	.word	0x00000000
        /*0080*/ 	.short	0x0002
        /*0082*/ 	.short	0x0010
        /*0084*/ 	.byte	0x00, 0xf0, 0x21, 0x00


	//----- nvinfo : EIATTR_KPARAM_INFO
	.align		4
.L_705:
        /*0088*/ 	.byte	0x04, 0x17
        /*008a*/ 	.short	(.L_707 - .L_706)
.L_706:
        /*008c*/ 	.word	0x00000000
        /*0090*/ 	.short	0x0001
        /*0092*/ 	.short	0x0008
        /*0094*/ 	.byte	0x00, 0xf0, 0x21, 0x00


	//----- nvinfo : EIATTR_KPARAM_INFO
	.align		4
.L_707:
        /*0098*/ 	.byte	0x04, 0x17
        /*009a*/ 	.short	(.L_709 - .L_708)
.L_708:
        /*009c*/ 	.word	0x00000000
        /*00a0*/ 	.short	0x0000
        /*00a2*/ 	.short	0x0000
        /*00a4*/ 	.byte	0x00, 0xf5, 0x21, 0x00


	//----- nvinfo : EIATTR_SPARSE_MMA_MASK
	.align		4
.L_709:
        /*00a8*/ 	.byte	0x03, 0x50
        /*00aa*/ 	.short	0x0000


	//----- nvinfo : EIATTR_MAXREG_COUNT
	.align		4
        /*00ac*/ 	.byte	0x03, 0x1b
        /*00ae*/ 	.short	0x0040


	//----- nvinfo : EIATTR_MERCURY_ISA_VERSION
	.align		4
        /*00b0*/ 	.byte	0x03, 0x5f
        /*00b2*/ 	.short	0x0101


	//----- nvinfo : EIATTR_VRC_CTA_INIT_COUNT
	.align		4
        /*00b4*/ 	.byte	0x02, 0x4a
	.zero		1
	.zero		1


	//----- nvinfo : EIATTR_EXIT_INSTR_OFFSETS
	.align		4
        /*00b8*/ 	.byte	0x04, 0x1c
        /*00ba*/ 	.short	(.L_711 - .L_710)


	//   ....[0]....
.L_710:
        /*00bc*/ 	.word	0x00000130


	//   ....[1]....
        /*00c0*/ 	.word	0x00000a50


	//   ....[2]....
        /*00c4*/ 	.word	0x00001630


	//----- nvinfo : EIATTR_MAX_THREADS
	.align		4
.L_711:
        /*00c8*/ 	.byte	0x04, 0x05
        /*00ca*/ 	.short	(.L_713 - .L_712)
.L_712:
        /*00cc*/ 	.word	0x00000400
        /*00d0*/ 	.word	0x00000001
        /*00d4*/ 	.word	0x00000001


	//----- nvinfo : EIATTR_CRS_STACK_SIZE
	.align		4
.L_713:
        /*00d8*/ 	.byte	0x04, 0x1e
        /*00da*/ 	.short	(.L_715 - .L_714)
.L_714:
        /*00dc*/ 	.word	0x00000000


	//----- nvinfo : EIATTR_CBANK_PARAM_SIZE
	.align		4
.L_715:
        /*00e0*/ 	.byte	0x03, 0x19
        /*00e2*/ 	.short	0x0048


	//----- nvinfo : EIATTR_PARAM_CBANK
	.align		4
        /*00e4*/ 	.byte	0x04, 0x0a
        /*00e6*/ 	.short	(.L_717 - .L_716)
	.align		4
.L_716:
        /*00e8*/ 	.word	index@(.nv.constant0._ZN2at6native53_GLOBAL__N__3bfe7fd5_20_UpSampleNearest2d_cu_198c5ce237upsample_nearest2d_backward_out_frameIhlXadL_ZNS0_40nearest_neighbor_bw_compute_source_indexEfiiEEEEvPKT_mmmmmmPS3_ff)
        /*00ec*/ 	.short	0x0380
        /*00ee*/ 	.short	0x0048


	//----- nvinfo : EIATTR_SW_WAR
	.align		4
.L_717:
        /*00f0*/ 	.byte	0x04, 0x36
        /*00f2*/ 	.short	(.L_719 - .L_718)
.L_718:
        /*00f4*/ 	.word	0x00000008
.L_719:


//--------------------- .nv.info._ZN2at6native53_GLOBAL__N__3bfe7fd5_20_UpSampleNearest2d_cu_198c5ce237upsample_nearest2d_backward_out_frameIN3c108BFloat16EfXadL_ZNS0_40nearest_neighbor_bw_compute_source_indexEfiiEEEEvPKT_mmmmmmPS5_ff --------------------------
	.section	.nv.info._ZN2at6native53_GLOBAL__N__3bfe7fd5_20_UpSampleNearest2d_cu_198c5ce237upsample_nearest2d_backward_out_frameIN3c108BFloat16EfXadL_ZNS0_40nearest_neighbor_bw_compute_source_indexEfiiEEEEvPKT_mmmmmmPS5_ff,"",@"SHT_CUDA_INFO"
	.sectionflags	@""
	.align	4


	//----- nvinfo : EIATTR_CUDA_API_VERSION
	.align		4
        /*0000*/ 	.byte	0x04, 0x37
        /*0002*/ 	.short	(.L_721 - .L_720)
.L_720:
        /*0004*/ 	.word	0x00000082


	//----- nvinfo : EIATTR_KPARAM_INFO
	.align		4
.L_721:
        /*0008*/ 	.byte	0x04, 0x17
        /*000a*/ 	.short	(.L_723 - .L_722)
.L_722:
        /*000c*/ 	.word	0x00000000
        /*0010*/ 	.short	0x0009
        /*0012*/ 	.short	0x0044
        /*0014*/ 	.byte	0x00, 0xf0, 0x11, 0x00


	//----- nvinfo : EIATTR_KPARAM_INFO
	.align		4
.L_723:
        /*0018*/ 	.byte	0x04, 0x17
        /*001a*/ 	.short	(.L_725 - .L_724)
.L_724:
        /*001c*/ 	.word	0x00000000
        /*0020*/ 	.short	0x0008
        /*0022*/ 	.short	0x0040
        /*0024*/ 	.byte	0x00, 0xf0, 0x11, 0x00


	//----- nvinfo : EIATTR_KPARAM_INFO
	.align		4
.L_725:
        /*0028*/ 	.byte	0x04, 0x17
        /*002a*/ 	.short	(.L_727 - .L_726)
.L_726:
        /*002c*/ 	.word	0x00000000
        /*0030*/ 	.short	0x0007
        /*0032*/ 	.short	0x0038
        /*0034*/ 	.byte	0x00, 0xf5, 0x21, 0x00


	//----- nvinfo : EIATTR_KPARAM_INFO
	.align		4
.L_727:
        /*0038*/ 	.byte	0x04, 0x17
        /*003a*/ 	.short	(.L_729 - .L_728)
.L_728:
        /*003c*/ 	.word	0x00000000
        /*0040*/ 	.short	0x0006
        /*0042*/ 	.short	0x0030
        /*0044*/ 	.byte	0x00, 0xf0, 0x21, 0x00


	//----- nvinfo : EIATTR_KPARAM_INFO
	.align		4
.L_729:
        /*0048*/ 	.byte	0x04, 0x17
        /*004a*/ 	.short	(.L_731 - .L_730)
.L_730:
        /*004c*/ 	.word	0x00000000
        /*0050*/ 	.short	0x0005
        /*0052*/ 	.short	0x0028
        /*0054*/ 	.byte	0x00, 0xf0, 0x21, 0x00


	//----- nvinfo : EIATTR_KPARAM_INFO
	.align		4
.L_731:
        /*0058*/ 	.byte	0x04, 0x17
        /*005a*/ 	.short	(.L_733 - .L_732)
.L_732:
        /*005c*/ 	.word	0x00000000
        /*0060*/ 	.short	0x0004
        /*0062*/ 	.short	0x0020
        /*0064*/ 	.byte	0x00, 0xf0, 0x21, 0x00


	//----- nvinfo : EIATTR_KPARAM_INFO
	.align		4
.L_733:
        /*0068*/ 	.byte	0x04, 0x17
        /*006a*/ 	.short	(.L_735 - .L_734)
.L_734:
        /*006c*/ 	.word	0x00000000
        /*0070*/ 	.short	0x0003
        /*0072*/ 	.short	0x0018
        /*0074*/ 	.byte	0x00, 0xf0, 0x21, 0x00


	//----- nvinfo : EIATTR_KPARAM_INFO
	.align		4
.L_735:
        /*0078*/ 	.byte	0x04, 0x17
        /*007a*/ 	.short	(.L_737 - .L_736)
.L_736:
        /*007c*/ 	.word	0x00000000
        /*0080*/ 	.short	0x0002
        /*0082*/ 	.short	0x0010
        /*0084*/ 	.byte	0x00, 0xf0, 0x21, 0x00


	//----- nvinfo : EIATTR_KPARAM_INFO
	.align		4
.L_737:
        /*0088*/ 	.byte	0x04, 0x17
        /*008a*/ 	.short	(.L_739 - .L_738)
.L_738:
        /*008c*/ 	.word	0x00000000
        /*0090*/ 	.short	0x0001
        /*0092*/ 	.short	0x0008
        /*0094*/ 	.byte	0x00, 0xf0, 0x21, 0x00


	//----- nvinfo : EIATTR_KPARAM_INFO
	.align		4
.L_739:
        /*0098*/ 	.byte	0x04, 0x17
        /*009a*/ 	.short	(.L_741 - .L_740)
.L_740:
        /*009c*/ 	.word	0x00000000
        /*00a0*/ 	.short	0x0000
        /*00a2*/ 	.short	0x0000
        /*00a4*/ 	.byte	0x00, 0xf5, 0x21, 0x00


	//----- nvinfo : EIATTR_SPARSE_MMA_MASK
	.align		4
.L_741:
        /*00a8*/ 	.byte	0x03, 0x50
        /*00aa*/ 	.short	0x0000


	//----- nvinfo : EIATTR_MAXREG_COUNT
	.align		4
        /*00ac*/ 	.byte	0x03, 0x1b
        /*00ae*/ 	.short	0x0040


	//----- nvinfo : EIATTR_MERCURY_ISA_VERSION
	.align		4
        /*00b0*/ 	.byte	0x03, 0x5f
        /*00b2*/ 	.short	0x0101


	//----- nvinfo : EIATTR_VRC_CTA_INIT_COUNT
	.align		4
        /*00b4*/ 	.byte	0x02, 0x4a
	.zero		1
	.zero		1


	//----- nvinfo : EIATTR_EXIT_INSTR_OFFSETS
	.align		4
        /*00b8*/ 	.byte	0x04, 0x1c
        /*00ba*/ 	.short	(.L_743 - .L_742)


	//   ....[0]....
.L_742:
        /*00bc*/ 	.word	0x00000130


	//   ....[1]....
        /*00c0*/ 	.word	0x00000a60


	//   ....[2]....
        /*00c4*/ 	.word	0x000018e0


	//----- nvinfo : EIATTR_MAX_THREADS
	.align		4
.L_743:
        /*00c8*/ 	.byte	0x04, 0x05
        /*00ca*/ 	.short	(.L_745 - .L_744)
.L_744:
        /*00cc*/ 	.word	0x00000400
        /*00d0*/ 	.word	0x00000001
        /*00d4*/ 	.word	0x00000001


	//----- nvinfo : EIATTR_CRS_STACK_SIZE
	.align		4
.L_745:
        /*00d8*/ 	.byte	0x04, 0x1e
        /*00da*/ 	.short	(.L_747 - .L_746)
.L_746:
        /*00dc*/ 	.word	0x00000000


	//----- nvinfo : EIATTR_CBANK_PARAM_SIZE
	.align		4
.L_747:
        /*00e0*/ 	.byte	0x03, 0x19
        /*00e2*/ 	.short	0x0048


	//----- nvinfo : EIATTR_PARAM_CBANK
	.align		4
        /*00e4*/ 	.byte	0x04, 0x0a
        /*00e6*/ 	.short	(.L_749 - .L_748)
	.align		4
.L_748:
        /*00e8*/ 	.word	index@(.nv.constant0._ZN2at6native53_GLOBAL__N__3bfe7fd5_20_UpSampleNearest2d_cu_198c5ce237upsample_nearest2d_backward_out_frameIN3c108BFloat16EfXadL_ZNS0_40nearest_neighbor_bw_compute_source_indexEfiiEEEEvPKT_mmmmmmPS5_ff)
        /*00ec*/ 	.short	0x0380
        /*00ee*/ 	.short	0x0048


	//----- nvinfo : EIATTR_SW_WAR
	.align		4
.L_749:
        /*00f0*/ 	.byte	0x04, 0x36
        /*00f2*/ 	.short	(.L_751 - .L_750)
.L_750:
        /*00f4*/ 	.word	0x00000008
.L_751:


//--------------------- .nv.info._ZN2at6native53_GLOBAL__N__3bfe7fd5_20_UpSampleNearest2d_cu_198c5ce237upsample_nearest2d_backward_out_frameIN3c104HalfEfXadL_ZNS0_40nearest_neighbor_bw_compute_source_indexEfiiEEEEvPKT_mmmmmmPS5_ff --------------------------
	.section	.nv.info._ZN2at6native53_GLOBAL__N__3bfe7fd5_20_UpSampleNearest2d_cu_198c5ce237upsample_nearest2d_backward_out_frameIN3c104HalfEfXadL_ZNS0_40nearest_neighbor_bw_compute_source_indexEfiiEEEEvPKT_mmmmmmPS5_ff,"",@"SHT_CUDA_INFO"
	.sectionflags	@""
	.align	4


	//----- nvinfo : EIATTR_CUDA_API_VERSION
	.align		4
        /*0000*/ 	.byte	0x04, 0x37
        /*0002*/ 	.short	(.L_753 - .L_752)
.L_752:
        /*0004*/ 	.word	0x00000082


	//----- nvinfo : EIATTR_KPARAM_INFO
	.align		4
.L_753:
        /*0008*/ 	.byte	0x04, 0x17
        /*000a*/ 	.short	(.L_755 - .L_754)
.L_754:
        /*000c*/ 	.word	0x00000000
        /*0010*/ 	.short	0x0009
        /*0012*/ 	.short	0x0044
        /*0014*/ 	.byte	0x00, 0xf0, 0x11, 0x00


	//----- nvinfo : EIATTR_KPARAM_INFO
	.align		4
.L_755:
        /*0018*/ 	.byte	0x04, 0x17
        /*001a*/ 	.short	(.L_757 - .L_756)
.L_756:
        /*001c*/ 	.word	0x00000000
        /*0020*/ 	.short	0x0008
        /*0022*/ 	.short	0x0040
        /*0024*/ 	.byte	0x00, 0xf0, 0x11, 0x00


	//----- nvinfo : EIATTR_KPARAM_INFO
	.align		4
.L_757:
        /*0028*/ 	.byte	0x04, 0x17
        /*002a*/ 	.short	(.L_759 - .L_758)
.L_758:
        /*002c*/ 	.word	0x00000000
        /*0030*/ 	.short	0x0007
        /*0032*/ 	.short	0x0038
        /*0034*/ 	.byte	0x00, 0xf5, 0x21, 0x00


	//----- nvinfo : EIATTR_KPARAM_INFO
	.align		4
.L_759:
        /*0038*/ 	.byte	0x04, 0x17
        /*003a*/ 	.short	(.L_761 - .L_760)
.L_760:
        /*003c*/ 	.word	0x00000000
        /*0040*/ 	.short	0x0006
        /*0042*/ 	.short	0x0030
        /*0044*/ 	.byte	0x00, 0xf0, 0x21, 0x00


	//----- nvinfo : EIATTR_KPARAM_INFO
	.align		4
.L_761:
        /*0048*/ 	.byte	0x04, 0x17
        /*004a*/ 	.short	(.L_763 - .L_762)
.L_762:
        /*004c*/ 	.word	0x00000000
        /*0050*/ 	.short	0x0005
        /*0052*/ 	.short	0x0028
        /*0054*/ 	.byte	0x00, 0xf0, 0x21, 0x00


	//----- nvinfo : EIATTR_KPARAM_INFO
	.align		4
.L_763:
        /*0058*/ 	.byte	0x04, 0x17
        /*005a*/ 	.short	(.L_765 - .L_764)
.L_764:
        /*005c*/ 	.word	0x00000000
        /*0060*/ 	.short	0x0004
        /*0062*/ 	.short	0x0020
        /*0064*/ 	.byte	0x00, 0xf0, 0x21, 0x00


	//----- nvinfo : EIATTR_KPARAM_INFO
	.align		4
.L_765:
        /*0068*/ 	.byte	0x04, 0x17
        /*006a*/ 	.short	(.L_767 - .L_766)
.L_766:
        /*006c*/ 	.word	0x00000000
        /*0070*/ 	.short	0x0003
        /*0072*/ 	.short	0x0018
        /*0074*/ 	.byte	0x00, 0xf0, 0x21, 0x00


	//----- nvinfo : EIATTR_KPARAM_INFO
	.align		4
.L_767:
        /*0078*/ 	.byte	0x04, 0x17
        /*007a*/ 	.short	(.L_769 - .L_768)
.L_768:
        /*007c*/ 	.word	0x00000000
        /*0080*/ 	.short	0x0002
        /*0082*/ 	.short	0x0010
        /*0084*/ 	.byte	0x00, 0xf0, 0x21, 0x00


	//----- nvinfo : EIATTR_KPARAM_INFO
	.align		4
.L_769:
        /*0088*/ 	.byte	0x04, 0x17
        /*008a*/ 	.short	(.L_771 - .L_770)
.L_770:
        /*008c*/ 	.word	0x00000000
        /*0090*/ 	.short	0x0001
        /*0092*/ 	.short	0x0008
        /*0094*/ 	.byte	0x00, 0xf0, 0x21, 0x00


	//----- nvinfo : EIATTR_KPARAM_INFO
	.align		4
.L_771:
        /*0098*/ 	.byte	0x04, 0x17
        /*009a*/ 	.short	(.L_773 - .L_772)
.L_772:
        /*009c*/ 	.word	0x00000000
        /*00a0*/ 	.short	0x0000
        /*00a2*/ 	.short	0x0000
        /*00a4*/ 	.byte	0x00, 0xf5, 0x21, 0x00


	//----- nvinfo : EIATTR_SPARSE_MMA_MASK
	.align		4
.L_773:
        /*00a8*/ 	.byte	0x03, 0x50
        /*00aa*/ 	.short	0x0000


	//----- nvinfo : EIATTR_MAXREG_COUNT
	.align		4
        /*00ac*/ 	.byte	0x03, 0x1b
        /*00ae*/ 	.short	0x0040


	//----- nvinfo : EIATTR_MERCURY_ISA_VERSION
	.align		4
        /*00b0*/ 	.byte	0x03, 0x5f
        /*00b2*/ 	.short	0x0101


	//----- nvinfo : EIATTR_VRC_CTA_INIT_COUNT
	.align		4
        /*00b4*/ 	.byte	0x02, 0x4a
	.zero		1
	.zero		1


	//----- nvinfo : EIATTR_EXIT_INSTR_OFFSETS
	.align		4
        /*00b8*/ 	.byte	0x04, 0x1c
        /*00ba*/ 	.short	(.L_775 - .L_774)


	//   ....[0]....
.L_774:
        /*00bc*/ 	.word	0x00000130


	//   ....[1]....
        /*00c0*/ 	.word	0x00000a60


	//   ....[2]....
        /*00c4*/ 	.word	0x000018e0


	//----- nvinfo : EIATTR_MAX_THREADS
	.align		4
.L_775:
        /*00c8*/ 	.byte	0x04, 0x05
        /*00ca*/ 	.short	(.L_777 - .L_776)
.L_776:
        /*00cc*/ 	.word	0x00000400
        /*00d0*/ 	.word	0x00000001
        /*00d4*/ 	.word	0x00000001


	//----- nvinfo : EIATTR_CRS_STACK_SIZE
	.align		4
.L_777:
        /*00d8*/ 	.byte	0x04, 0x1e
        /*00da*/ 	.short	(.L_779 - .L_778)
.L_778:
        /*00dc*/ 	.word	0x00000000


	//----- nvinfo : EIATTR_CBANK_PARAM_SIZE
	.align		4
.L_779:
        /*00e0*/ 	.byte	0x03, 0x19
        /*00e2*/ 	.short	0x0048


	//----- nvinfo : EIATTR_PARAM_CBANK
	.align		4
        /*00e4*/ 	.byte	0x04, 0x0a
        /*00e6*/ 	.short	(.L_781 - .L_780)
	.align		4
.L_780:
        /*00e8*/ 	.word	index@(.nv.constant0._ZN2at6native53_GLOBAL__N__3bfe7fd5_20_UpSampleNearest2d_cu_198c5ce237upsample_nearest2d_backward_out_frameIN3c104HalfEfXadL_ZNS0_40nearest_neighbor_bw_compute_source_indexEfiiEEEEvPKT_mmmmmmPS5_ff)
        /*00ec*/ 	.short	0x0380
        /*00ee*/ 	.short	0x0048


	//----- nvinfo : EIATTR_SW_WAR
	.align		4
.L_781:
        /*00f0*/ 	.byte	0x04, 0x36
        /*00f2*/ 	.short	(.L_783 - .L_782)
.L_782:
        /*00f4*/ 	.word	0x00000008
.L_783:


//--------------------- .nv.info._ZN2at6native53_GLOBAL__N__3bfe7fd5_20_UpSampleNearest2d_cu_198c5ce237upsample_nearest2d_backward_out_frameIffXadL_ZNS0_40nearest_neighbor_bw_compute_source_indexEfiiEEEEvPKT_mmmmmmPS3_ff --------------------------
	.section	.nv.info._ZN2at6native53_GLOBAL__N__3bfe7fd5_20_UpSampleNearest2d_cu_198c5ce237upsample_nearest2d_backward_out_frameIffXadL_ZNS0_40nearest_neighbor_bw_compute_source_indexEfiiEEEEvPKT_mmmmmmPS3_ff,"",@"SHT_CUDA_INFO"
	.sectionflags	@""
	.align	4


	//----- nvinfo : EIATTR_CUDA_API_VERSION
	.align		4
        /*0000*/ 	.byte	0x04, 0x37
        /*0002*/ 	.short	(.L_785 - .L_784)
.L_784:
        /*0004*/ 	.word	0x00000082


	//----- nvinfo : EIATTR_KPARAM_INFO
	.align		4
.L_785:
        /*0008*/ 	.byte	0x04, 0x17
        /*000a*/ 	.short	(.L_787 - .L_786)
.L_786:
        /*000c*/ 	.word	0x00000000
        /*0010*/ 	.short	0x0009
        /*0012*/ 	.short	0x0044
        /*0014*/ 	.byte	0x00, 0xf0, 0x11, 0x00


	//----- nvinfo : EIATTR_KPARAM_INFO
	.align		4
.L_787:
        /*0018*/ 	.byte	0x04, 0x17
        /*001a*/ 	.short	(.L_789 - .L_788)
.L_788:
        /*001c*/ 	.word	0x00000000
        /*0020*/ 	.short	0x0008
        /*0022*/ 	.short	0x0040
        /*0024*/ 	.byte	0x00, 0xf0, 0x11, 0x00


	//----- nvinfo : EIATTR_KPARAM_INFO
	.align		4
.L_789:
        /*0028*/ 	.byte	0x04, 0x17
        /*002a*/ 	.short	(.L_791 - .L_790)
.L_790:
        /*002c*/ 	.word	0x00000000
        /*0030*/ 	.short	0x0007
        /*0032*/ 	.short	0x0038
        /*0034*/ 	.byte	0x00, 0xf5, 0x21, 0x00


	//----- nvinfo : EIATTR_KPARAM_INFO
	.align		4
.L_791:
        /*0038*/ 	.byte	0x04, 0x17
        /*003a*/ 	.short	(.L_793 - .L_792)
.L_792:
        /*003c*/ 	.word	0x00000000
        /*0040*/ 	.short	0x0006
        /*0042*/ 	.short	0x0030
        /*0044*/ 	.byte	0x00, 0xf0, 0x21, 0x00


	//----- nvinfo : EIATTR_KPARAM_INFO
	.align		4
.L_793:
        /*0048*/ 	.byte	0x04, 0x17
        /*004a*/ 	.short	(.L_795 - .L_794)
.L_794:
        /*004c*/ 	.word	0x00000000
        /*0050*/ 	.short	0x0005
        /*0052*/ 	.short	0x0028
        /*0054*/ 	.byte	0x00, 0xf0, 0x21, 0x00


	//----- nvinfo : EIATTR_KPARAM_INFO
	.align		4
.L_795:
        /*0058*/ 	.byte	0x04, 0x17
        /*005a*/ 	.short	(.L_797 - .L_796)
.L_796:
        /*005c*/ 	.word	0x00000000
        /*0060*/ 	.short	0x0004
        /*0062*/ 	.short	0x0020
        /*0064*/ 	.byte	0x00, 0xf0, 0x21, 0x00


	//----- nvinfo : EIATTR_KPARAM_INFO
	.align		4
.L_797:
        /*0068*/ 	.byte	0x04, 0x17
        /*006a*/ 	.short	(.L_799 - .L_798)
.L_798:
        /*006c*/ 	.word	0x00000000
        /*0070*/ 	.short	0x0003
        /*0072*/ 	.short	0x0018
        /*0074*/ 	.byte	0x00, 0xf0, 0x21, 0x00


	//----- nvinfo : EIATTR_KPARAM_INFO
	.align		4
.L_799:
        /*0078*/ 	.byte	0x04, 0x17
        /*007a*/ 	.short	(.L_801 - .L_800)
.L_800:
        /*007c*/ 	.word	0x00000000
        /*0080*/ 	.short	0x0002
        /*0082*/ 	.short	0x0010
        /*0084*/ 	.byte	0x00, 0xf0, 0x21, 0x00


	//----- nvinfo : EIATTR_KPARAM_INFO
	.align		4
.L_801:
        /*0088*/ 	.byte	0x04, 0x17
        /*008a*/ 	.short	(.L_803 - .L_802)
.L_802:
        /*008c*/ 	.word	0x00000000
        /*0090*/ 	.short	0x0001
        /*0092*/ 	.short	0x0008
        /*0094*/ 	.byte	0x00, 0xf0, 0x21, 0x00


	//----- nvinfo : EIATTR_KPARAM_INFO
	.align		4
.L_803:
        /*0098*/ 	.byte	0x04, 0x17
        /*009a*/ 	.short	(.L_805 - .L_804)
.L_804:
        /*009c*/ 	.word	0x00000000
        /*00a0*/ 	.short	0x0000
        /*00a2*/ 	.short	0x0000
        /*00a4*/ 	.byte	0x00, 0xf5, 0x21, 0x00


	//----- nvinfo : EIATTR_SPARSE_MMA_MASK
	.align		4
.L_805:
        /*00a8*/ 	.byte	0x03, 0x50
        /*00aa*/ 	.short	0x0000


	//----- nvinfo : EIATTR_MAXREG_COUNT
	.align		4
        /*00ac*/ 	.byte	0x03, 0x1b
        /*00ae*/ 	.short	0x0040


	//----- nvinfo : EIATTR_MERCURY_ISA_VERSION
	.align		4
        /*00b0*/ 	.byte	0x03, 0x5f
        /*00b2*/ 	.short	0x0101


	//----- nvinfo : EIATTR_VRC_CTA_INIT_COUNT
	.align		4
        /*00b4*/ 	.byte	0x02, 0x4a
	.zero		1
	.zero		1


	//----- nvinfo : EIATTR_EXIT_INSTR_OFFSETS
	.align		4
        /*00b8*/ 	.byte	0x04, 0x1c
        /*00ba*/ 	.short	(.L_807 - .L_806)


	//   ....[0]....
.L_806:
        /*00bc*/ 	.word	0x00000130


	//   ....[1]....
        /*00c0*/ 	.word	0x00000a60


	//   ....[2]....
        /*00c4*/ 	.word	0x000016b0


	//----- nvinfo : EIATTR_MAX_THREADS
	.align		4
.L_807:
        /*00c8*/ 	.byte	0x04, 0x05
        /*00ca*/ 	.short	(.L_809 - .L_808)
.L_808:
        /*00cc*/ 	.word	0x00000400
        /*00d0*/ 	.word	0x00000001
        /*00d4*/ 	.word	0x00000001


	//----- nvinfo : EIATTR_CRS_STACK_SIZE
	.align		4
.L_809:
        /*00d8*/ 	.byte	0x04, 0x1e
        /*00da*/ 	.short	(.L_811 - .L_810)
.L_810:
        /*00dc*/ 	.word	0x00000000


	//----- nvinfo : EIATTR_CBANK_PARAM_SIZE
	.align		4
.L_811:
        /*00e0*/ 	.byte	0x03, 0x19
        /*00e2*/ 	.short	0x0048


	//----- nvinfo : EIATTR_PARAM_CBANK
	.align		4
        /*00e4*/ 	.byte	0x04, 0x0a
        /*00e6*/ 	.short	(.L_813 - .L_812)
	.align		4
.L_812:
        /*00e8*/ 	.word	index@(.nv.constant0._ZN2at6native53_GLOBAL__N__3bfe7fd5_20_UpSampleNearest2d_cu_198c5ce237upsample_nearest2d_backward_out_frameIffXadL_ZNS0_40nearest_neighbor_bw_compute_source_indexEfiiEEEEvPKT_mmmmmmPS3_ff)
        /*00ec*/ 	.short	0x0380
        /*00ee*/ 	.short	0x0048


	//----- nvinfo : EIATTR_SW_WAR
	.align		4
.L_813:
        /*00f0*/ 	.byte	0x04, 0x36
        /*00f2*/ 	.short	(.L_815 - .L_814)
.L_814:
        /*00f4*/ 	.word	0x00000008
.L_815:


//--------------------- .nv.info._ZN2at6native53_GLOBAL__N__3bfe7fd5_20_UpSampleNearest2d_cu_198c5ce237upsample_nearest2d_backward_out_frameIddXadL_ZNS0_40nearest_neighbor_bw_compute_source_indexEfiiEEEEvPKT_mmmmmmPS3_ff --------------------------
	.section	.nv.info._ZN2at6native53_GLOBAL__N__3bfe7fd5_20_UpSampleNearest2d_cu_198c5ce237upsample_nearest2d_backward_out_frameIddXadL_ZNS0_40nearest_neighbor_bw_compute_source_indexEfiiEEEEvPKT_mmmmmmPS3_ff,"",@"SHT_CUDA_INFO"
	.sectionflags	@""
	.align	4


	//----- nvinfo : EIATTR_CUDA_API_VERSION
	.align		4
        /*0000*/ 	.byte	0x04, 0x37
        /*0002*/ 	.short	(.L_817 - .L_816)
.L_816:
        /*0004*/ 	.word	0x00000082


	//----- nvinfo : EIATTR_KPARAM_INFO
	.align		4
.L_817:
        /*0008*/ 	.byte	0x04, 0x17
        /*000a*/ 	.short	(.L_819 - .L_818)
.L_818:
        /*000c*/ 	.word	0x00000000
        /*0010*/ 	.short	0x0009
        /*0012*/ 	.short	0x0044
        /*0014*/ 	.byte	0x00, 0xf0, 0x11, 0x00


	//----- nvinfo : EIATTR_KPARAM_INFO
	.align		4
.L_819:
        /*0018*/ 	.byte	0x04, 0x17
        /*001a*/ 	.short	(.L_821 - .L_820)
.L_820:
        /*001c*/ 	.word	0x00000000
        /*0020*/ 	.short	0x0008
        /*0022*/ 	.short	0x0040
        /*0024*/ 	.byte	0x00, 0xf0, 0x11, 0x00


	//----- nvinfo : EIATTR_KPARAM_INFO
	.align		4
.L_821:
        /*0028*/ 	.byte	0x04, 0x17
        /*002a*/ 	.short	(.L_823 - .L_822)
.L_822:
        /*002c*/ 	.word	0x00000000
        /*0030*/ 	.short	0x0007
        /*0032*/ 	.short	0x0038
        /*0034*/ 	.byte	0x00, 0xf5, 0x21, 0x00


	//----- nvinfo : EIATTR_KPARAM_INFO
	.align		4
.L_823:
        /*0038*/ 	.byte	0x04, 0x17
        /*003a*/ 	.short	(.L_825 - .L_824)
.L_824:
        /*003c*/ 	.word	0x00000000
        /*0040*/ 	.short	0x0006
        /*0042*/ 	.short	0x0030
        /*0044*/ 	.byte	0x00, 0xf0, 0x21, 0x00


	//----- nvinfo : EIATTR_KPARAM_INFO
	.align		4
.L_825:
        /*0048*/ 	.byte	0x04, 0x17
        /*004a*/ 	.short	(.L_827 - .L_826)
.L_826:
        /*004c*/ 	.word	0x00000000
        /*0050*/ 	.short	0x0005
        /*0052*/ 	.short	0x0028
        /*0054*/ 	.byte	0x00, 0xf0, 0x21, 0x00


	//----- nvinfo : EIATTR_KPARAM_INFO
	.align		4
.L_827:
        /*0058*/ 	.byte	0x04, 0x17
        /*005a*/ 	.short	(.L_829 - .L_828)
.L_828:
        /*005c*/ 	.word	0x00000000
        /*0060*/ 	.short	0x0004
        /*0062*/ 	.short	0x0020
        /*0064*/ 	.byte	0x00, 0xf0, 0x21, 0x00


	//----- nvinfo : EIATTR_KPARAM_INFO
	.align		4
.L_829:
        /*0068*/ 	.byte	0x04, 0x17
        /*006a*/ 	.short	(.L_831 - .L_830)
.L_830:
        /*006c*/ 	.word	0x00000000
        /*0070*/ 	.short	0x0003
        /*0072*/ 	.short	0x0018
        /*0074*/ 	.byte	0x00, 0xf0, 0x21, 0x00


	//----- nvinfo : EIATTR_KPARAM_INFO
	.align		4
.L_831:
        /*0078*/ 	.byte	0x04, 0x17
        /*007a*/ 	.short	(.L_833 - .L_832)
.L_832:
        /*007c*/ 	.word	0x00000000
        /*0080*/ 	.short	0x0002
        /*0082*/ 	.short	0x0010
        /*0084*/ 	.byte	0x00, 0xf0, 0x21, 0x00


	//----- nvinfo : EIATTR_KPARAM_INFO
	.align		4
.L_833:
        /*0088*/ 	.byte	0x04, 0x17
        /*008a*/ 	.short	(.L_835 - .L_834)
.L_834:
        /*008c*/ 	.word	0x00000000
        /*0090*/ 	.short	0x0001
        /*0092*/ 	.short	0x0008
        /*0094*/ 	.byte	0x00, 0xf0, 0x21, 0x00


	//----- nvinfo : EIATTR_KPARAM_INFO
	.align		4
.L_835:
        /*0098*/ 	.byte	0x04, 0x17
        /*009a*/ 	.short	(.L_837 - .L_836)
.L_836:
        /*009c*/ 	.word	0x00000000
        /*00a0*/ 	.short	0x0000
        /*00a2*/ 	.short	0x0000
        /*00a4*/ 	.byte	0x00, 0xf5, 0x21, 0x00


	//----- nvinfo : EIATTR_SPARSE_MMA_MASK
	.align		4
.L_837:
        /*00a8*/ 	.byte	0x03, 0x50
        /*00aa*/ 	.short	0x0000


	//----- nvinfo : EIATTR_MAXREG_COUNT
	.align		4
        /*00ac*/ 	.byte	0x03, 0x1b
        /*00ae*/ 	.short	0x0040


	//----- nvinfo : EIATTR_MERCURY_ISA_VERSION
	.align		4
        /*00b0*/ 	.byte	0x03, 0x5f
        /*00b2*/ 	.short	0x0101


	//----- nvinfo : EIATTR_VRC_CTA_INIT_COUNT
	.align		4
        /*00b4*/ 	.byte	0x02, 0x4a
	.zero		1
	.zero		1


	//----- nvinfo : EIATTR_EXIT_INSTR_OFFSETS
	.align		4
        /*00b8*/ 	.byte	0x04, 0x1c
        /*00ba*/ 	.short	(.L_839 - .L_838)


	//   ....[0]....
.L_838:
        /*00bc*/ 	.word	0x00000130


	//   ....[1]....
        /*00c0*/ 	.word	0x00000a50


	//   ....[2]....
        /*00c4*/ 	.word	0x00001730


	//----- nvinfo : EIATTR_MAX_THREADS
	.align		4
.L_839:
        /*00c8*/ 	.byte	0x04, 0x05
        /*00ca*/ 	.short	(.L_841 - .L_840)
.L_840:
        /*00cc*/ 	.word	0x00000400
        /*00d0*/ 	.word	0x00000001
        /*00d4*/ 	.word	0x00000001


	//----- nvinfo : EIATTR_CRS_STACK_SIZE
	.align		4
.L_841:
        /*00d8*/ 	.byte	0x04, 0x1e
        /*00da*/ 	.short	(.L_843 - .L_842)
.L_842:
        /*00dc*/ 	.word	0x00000000


	//----- nvinfo : EIATTR_CBANK_PARAM_SIZE
	.align		4
.L_843:
        /*00e0*/ 	.byte	0x03, 0x19
        /*00e2*/ 	.short	0x0048


	//----- nvinfo : EIATTR_PARAM_CBANK
	.align		4
        /*00e4*/ 	.byte	0x04, 0x0a
        /*00e6*/ 	.short	(.L_845 - .L_844)
	.align		4
.L_844:
        /*00e8*/ 	.word	index@(.nv.constant0._ZN2at6native53_GLOBAL__N__3bfe7fd5_20_UpSampleNearest2d_cu_198c5ce237upsample_nearest2d_backward_out_frameIddXadL_ZNS0_40nearest_neighbor_bw_compute_source_indexEfiiEEEEvPKT_mmmmmmPS3_ff)
        /*00ec*/ 	.short	0x0380
        /*00ee*/ 	.short	0x0048


	//----- nvinfo : EIATTR_SW_WAR
	.align		4
.L_845:
        /*00f0*/ 	.byte	0x04, 0x36
        /*00f2*/ 	.short	(.L_847 - .L_846)
.L_846:
        /*00f4*/ 	.word	0x00000008
.L_847:


//--------------------- .nv.info._ZN2at6native53_GLOBAL__N__3bfe7fd5_20_UpSampleNearest2d_cu_198c5ce242upsample_nearest2d_backward_nhwc_out_frameIhlXadL_ZNS0_40nearest_neighbor_bw_compute_source_indexEfiiEEEEvPKT_PS3_mmmmmffm --------------------------
	.section	.nv.info._ZN2at6native53_GLOBAL__N__3bfe7fd5_20_UpSampleNearest2d_cu_198c5ce242upsample_nearest2d_backward_nhwc_out_frameIhlXadL_ZNS0_40nearest_neighbor_bw_compute_source_indexEfiiEEEEvPKT_PS3_mmmmmffm,"",@"SHT_CUDA_INFO"
	.sectionflags	@""
	.align	4


	//----- nvinfo : EIATTR_CUDA_API_VERSION
	.align		4
        /*0000*/ 	.byte	0x04, 0x37
        /*0002*/ 	.short	(.L_849 - .L_848)
.L_848:
        /*0004*/ 	.word	0x00000082


	//----- nvinfo : EIATTR_KPARAM_INFO
	.align		4
.L_849:
        /*0008*/ 	.byte	0x04, 0x17
        /*000a*/ 	.short	(.L_851 - .L_850)
.L_850:
        /*000c*/ 	.word	0x00000000
        /*0010*/ 	.short	0x0009
        /*0012*/ 	.short	0x0040
        /*0014*/ 	.byte	0x00, 0xf0, 0x21, 0x00


	//----- nvinfo : EIATTR_KPARAM_INFO
	.align		4
.L_851:
        /*0018*/ 	.byte	0x04, 0x17
        /*001a*/ 	.short	(.L_853 - .L_852)
.L_852:
        /*001c*/ 	.word	0x00000000
        /*0020*/ 	.short	0x0008
        /*0022*/ 	.short	0x003c
        /*0024*/ 	.byte	0x00, 0xf0, 0x11, 0x00


	//----- nvinfo : EIATTR_KPARAM_INFO
	.align		4
.L_853:
        /*0028*/ 	.byte	0x04, 0x17
        /*002a*/ 	.short	(.L_855 - .L_854)
.L_854:
        /*002c*/ 	.word	0x00000000
        /*0030*/ 	.short	0x0007
        /*0032*/ 	.short	0x0038
        /*0034*/ 	.byte	0x00, 0xf0, 0x11, 0x00


	//----- nvinfo : EIATTR_KPARAM_INFO
	.align		4
.L_855:
        /*0038*/ 	.byte	0x04, 0x17
        /*003a*/ 	.short	(.L_857 - .L_856)
.L_856:
        /*003c*/ 	.word	0x00000000
        /*0040*/ 	.short	0x0006
        /*0042*/ 	.short	0x0030
        /*0044*/ 	.byte	0x00, 0xf0, 0x21, 0x00


	//----- nvinfo : EIATTR_KPARAM_INFO
	.align		4
.L_857:
        /*0048*/ 	.byte	0x04, 0x17
        /*004a*/ 	.short	(.L_859 - .L_858)
.L_858:
        /*004c*/ 	.word	0x00000000
        /*0050*/ 	.short	0x0005
        /*0052*/ 	.short	0x0028
        /*0054*/ 	.byte	0x00, 0xf0, 0x21, 0x00


	//----- nvinfo : EIATTR_KPARAM_INFO
	.align		4
.L_859:
        /*0058*/ 	.byte	0x04, 0x17
        /*005a*/ 	.short	(.L_861 - .L_860)
.L_860:
        /*005c*/ 	.word	0x00000000
        /*0060*/ 	.short	0x0004
        /*0062*/ 	.short	0x0020
        /*0064*/ 	.byte	0x00, 0xf0, 0x21, 0x00


	//----- nvinfo : EIATTR_KPARAM_INFO
	.align		4
.L_861:
        /*0068*/ 	.byte	0x04, 0x17
        /*006a*/ 	.short	(.L_863 - .L_862)
.L_862:
        /*006c*/ 	.word	0x00000000
        /*0070*/ 	.short	0x0003
        /*0072*/ 	.short	0x0018
        /*0074*/ 	.byte	0x00, 0xf0, 0x21, 0x00


	//----- nvinfo : EIATTR_KPARAM_INFO
	.align		4
.L_863:
        /*0078*/ 	.byte	0x04, 0x17
        /*007a*/ 	.short	(.L_865 - .L_864)
.L_864:
        /*007c*/ 	.word	0x00000000
        /*0080*/ 	.short	0x0002
        /*0082*/ 	.short	0x0010
        /*0084*/ 	.byte	0x00, 0xf0, 0x21, 0x00


	//----- nvinfo : EIATTR_KPARAM_INFO
	.align		4
.L_865:
        /*0088*/ 	.byte	0x04, 0x17
        /*008a*/ 	.short	(.L_867 - .L_866)
.L_866:
        /*008c*/ 	.word	0x00000000
        /*0090*/ 	.short	0x0001
        /*0092*/ 	.short	0x0008
        /*0094*/ 	.byte	0x00, 0xf5, 0x21, 0x00


	//----- nvinfo : EIATTR_KPARAM_INFO
	.align		4
.L_867:
        /*0098*/ 	.byte	0x04, 0x17
        /*009a*/ 	.short	(.L_869 - .L_868)
.L_868:
        /*009c*/ 	.word	0x00000000
        /*00a0*/ 	.short	0x0000
        /*00a2*/ 	.short	0x0000
        /*00a4*/ 	.byte	0x00, 0xf5, 0x21, 0x00


	//----- nvinfo : EIATTR_SPARSE_MMA_MASK
	.align		4
.L_869:
        /*00a8*/ 	.byte	0x03, 0x50
        /*00aa*/ 	.short	0x0000


	//----- nvinfo : EIATTR_MAXREG_COUNT
	.align		4
        /*00ac*/ 	.byte	0x03, 0x1b
        /*00ae*/ 	.short	0x0040


	//----- nvinfo : EIATTR_MERCURY_ISA_VERSION
	.align		4
        /*00b0*/ 	.byte	0x03, 0x5f
        /*00b2*/ 	.short	0x0101


	//----- nvinfo : EIATTR_VRC_CTA_INIT_COUNT
	.align		4
        /*00b4*/ 	.byte	0x02, 0x4a
	.zero		1
	.zero		1


	//----- nvinfo : EIATTR_EXIT_INSTR_OFFSETS
	.align		4
        /*00b8*/ 	.byte	0x04, 0x1c
        /*00ba*/ 	.short	(.L_871 - .L_870)


	//   ....[0]....
.L_870:
        /*00bc*/ 	.word	0x00000090


	//   ....[1]....
        /*00c0*/ 	.word	0x00001940


	//----- nvinfo : EIATTR_MAX_THREADS
	.align		4
.L_871:
        /*00c4*/ 	.byte	0x04, 0x05
        /*00c6*/ 	.short	(.L_873 - .L_872)
.L_872:
        /*00c8*/ 	.word	0x00000400
        /*00cc*/ 	.word	0x00000001
        /*00d0*/ 	.word	0x00000001


	//----- nvinfo : EIATTR_CRS_STACK_SIZE
	.align		4
.L_873:
        /*00d4*/ 	.byte	0x04, 0x1e
        /*00d6*/ 	.short	(.L_875 - .L_874)
.L_874:
        /*00d8*/ 	.word	0x00000000


	//----- nvinfo : EIATTR_CBANK_PARAM_SIZE
	.align		4
.L_875:
        /*00dc*/ 	.byte	0x03, 0x19
        /*00de*/ 	.short	0x0048


	//----- nvinfo : EIATTR_PARAM_CBANK
	.align		4
        /*00e0*/ 	.byte	0x04, 0x0a
        /*00e2*/ 	.short	(.L_877 - .L_876)
	.align		4
.L_876:
        /*00e4*/ 	.word	index@(.nv.constant0._ZN2at6native53_GLOBAL__N__3bfe7fd5_20_UpSampleNearest2d_cu_198c5ce242upsample_nearest2d_backward_nhwc_out_frameIhlXadL_ZNS0_40nearest_neighbor_bw_compute_source_indexEfiiEEEEvPKT_PS3_mmmmmffm)
        /*00e8*/ 	.short	0x0380
        /*00ea*/ 	.short	0x0048


	//----- nvinfo : EIATTR_SW_WAR
	.align		4
.L_877:
        /*00ec*/ 	.byte	0x04, 0x36
        /*00ee*/ 	.short	(.L_879 - .L_878)
.L_878:
        /*00f0*/ 	.word	0x00000008
.L_879:


//--------------------- .nv.info._ZN2at6native53_GLOBAL__N__3bfe7fd5_20_UpSampleNearest2d_cu_198c5ce242upsample_nearest2d_backward_nhwc_out_frameIN3c108BFloat16EfXadL_ZNS0_40nearest_neighbor_bw_compute_source_indexEfiiEEEEvPKT_PS5_mmmmmffm --------------------------
	.section	.nv.info._ZN2at6native53_GLOBAL__N__3bfe7fd5_20_UpSampleNearest2d_cu_198c5ce242upsample_nearest2d_backward_nhwc_out_frameIN3c108BFloat16EfXadL_ZNS0_40nearest_neighbor_bw_compute_source_indexEfiiEEEEvPKT_PS5_mmmmmffm,"",@"SHT_CUDA_INFO"
	.sectionflags	@""
	.align	4


	//----- nvinfo : EIATTR_CUDA_API_VERSION
	.align		4
        /*0000*/ 	.byte	0x04, 0x37
        /*0002*/ 	.short	(.L_881 - .L_880)
.L_880:
        /*0004*/ 	.word	0x00000082


	//----- nvinfo : EIATTR_KPARAM_INFO
	.align		4
.L_881:
        /*0008*/ 	.byte	0x04, 0x17
        /*000a*/ 	.short	(.L_883 - .L_882)
.L_882:
        /*000c*/ 	.word	0x00000000
        /*0010*/ 	.short	0x0009
        /*0012*/ 	.short	0x0040
        /*0014*/ 	.byte	0x00, 0xf0, 0x21, 0x00


	//----- nvinfo : EIATTR_KPARAM_INFO
	.align		4
.L_883:
        /*0018*/ 	.byte	0x04, 0x17
        /*001a*/ 	.short	(.L_885 - .L_884)
.L_884:
        /*001c*/ 	.word	0x00000000
        /*0020*/ 	.short	0x0008
        /*0022*/ 	.short	0x003c
        /*0024*/ 	.byte	0x00, 0xf0, 0x11, 0x00


	//----- nvinfo : EIATTR_KPARAM_INFO
	.align		4
.L_885:
        /*0028*/ 	.byte	0x04, 0x17
        /*002a*/ 	.short	(.L_887 - .L_886)
.L_886:
        /*002c*/ 	.word	0x00000000
        /*0030*/ 	.short	0x0007
        /*0032*/ 	.short	0x0038
        /*0034*/ 	.byte	0x00, 0xf0, 0x11, 0x00


	//----- nvinfo : EIATTR_KPARAM_INFO
	.align		4
.L_887:
        /*0038*/ 	.byte	0x04, 0x17
        /*003a*/ 	.short	(.L_889 - .L_888)
.L_888:
        /*003c*/ 	.word	0x00000000
        /*0040*/ 	.short	0x0006
        /*0042*/ 	.short	0x0030
        /*0044*/ 	.byte	0x00, 0xf0, 0x21, 0x00


	//----- nvinfo : EIATTR_KPARAM_INFO
	.align		4
.L_889:
        /*0048*/ 	.byte	0x04, 0x17
        /*004a*/ 	.short	(.L_891 - .L_890)
.L_890:
        /*004c*/ 	.word	0x00000000
        /*0050*/ 	.short	0x0005
        /*0052*/ 	.short	0x0028
        /*0054*/ 	.byte	0x00, 0xf0, 0x21, 0x00


	//----- nvinfo : EIATTR_KPARAM_INFO
	.align		4
.L_891:
        /*0058*/ 	.byte	0x04, 0x17
        /*005a*/ 	.short	(.L_893 - .L_892)
.L_892:
        /*005c*/ 	.word	0x00000000
        /*0060*/ 	.short	0x0004
        /*0062*/ 	.short	0x0020
        /*0064*/ 	.byte	0x00, 0xf0, 0x21, 0x00


	//----- nvinfo : EIATTR_KPARAM_INFO
	.align		4
.L_893:
        /*0068*/ 	.byte	0x04, 0x17
        /*006a*/ 	.short	(.L_895 - .L_894)
.L_894:
        /*006c*/ 	.word	0x00000000
        /*0070*/ 	.short	0x0003
        /*0072*/ 	.short	0x0018
        /*0074*/ 	.byte	0x00, 0xf0, 0x21, 0x00


	//----- nvinfo : EIATTR_KPARAM_INFO
	.align		4
.L_895:
        /*0078*/ 	.byte	0x04, 0x17
        /*007a*/ 	.short	(.L_897 - .L_896)
.L_896:
        /*007c*/ 	.word	0x00000000
        /*0080*/ 	.short	0x0002
        /*0082*/ 	.short	0x0010
        /*0084*/ 	.byte	0x00, 0xf0, 0x21, 0x00


	//----- nvinfo : EIATTR_KPARAM_INFO
	.align		4
.L_897:
        /*0088*/ 	.byte	0x04, 0x17
        /*008a*/ 	.short	(.L_899 - .L_898)
.L_898:
        /*008c*/ 	.word	0x00000000
        /*0090*/ 	.short	0x0001
        /*0092*/ 	.short	0x0008
        /*0094*/ 	.byte	0x00, 0xf5, 0x21, 0x00


	//----- nvinfo : EIATTR_KPARAM_INFO
	.align		4
.L_899:
        /*0098*/ 	.byte	0x04, 0x17
        /*009a*/ 	.short	(.L_901 - .L_900)
.L_900:
        /*009c*/ 	.word	0x00000000
        /*00a0*/ 	.short	0x0000
        /*00a2*/ 	.short	0x0000
        /*00a4*/ 	.byte	0x00, 0xf5, 0x21, 0x00


	//----- nvinfo : EIATTR_SPARSE_MMA_MASK
	.align		4
.L_901:
        /*00a8*/ 	.byte	0x03, 0x50
        /*00aa*/ 	.short	0x0000


	//----- nvinfo : EIATTR_MAXREG_COUNT
	.align		4
        /*00ac*/ 	.byte	0x03, 0x1b
        /*00ae*/ 	.short	0x0040


	//----- nvinfo : EIATTR_MERCURY_ISA_VERSION
	.align		4
        /*00b0*/ 	.byte	0x03, 0x5f
        /*00b2*/ 	.short	0x0101


	//----- nvinfo : EIATTR_VRC_CTA_INIT_COUNT
	.align		4
        /*00b4*/ 	.byte	0x02, 0x4a
	.zero		1
	.zero		1


	//----- nvinfo : EIATTR_EXIT_INSTR_OFFSETS
	.align		4
        /*00b8*/ 	.byte	0x04, 0x1c
        /*00ba*/ 	.short	(.L_903 - .L_902)


	//   ....[0]....
.L_902:
        /*00bc*/ 	.word	0x00000090


	//   ....[1]....
        /*00c0*/ 	.word	0x00002870


	//----- nvinfo : EIATTR_MAX_THREADS
	.align		4
.L_903:
        /*00c4*/ 	.byte	0x04, 0x05
        /*00c6*/ 	.short	(.L_905 - .L_904)
.L_904:
        /*00c8*/ 	.word	0x00000400
        /*00cc*/ 	.word	0x00000001
        /*00d0*/ 	.word	0x00000001


	//----- nvinfo : EIATTR_CRS_STACK_SIZE
	.align		4
.L_905:
        /*00d4*/ 	.byte	0x04, 0x1e
        /*00d6*/ 	.short	(.L_907 - .L_906)
.L_906:
        /*00d8*/ 	.word	0x00000000


	//----- nvinfo : EIATTR_CBANK_PARAM_SIZE
	.align		4
.L_907:
        /*00dc*/ 	.byte	0x03, 0x19
        /*00de*/ 	.short	0x0048


	//----- nvinfo : EIATTR_PARAM_CBANK
	.align		4
        /*00e0*/ 	.byte	0x04, 0x0a
        /*00e2*/ 	.short	(.L_909 - .L_908)
	.align		4
.L_908:
        /*00e4*/ 	.word	index@(.nv.constant0._ZN2at6native53_GLOBAL__N__3bfe7fd5_20_UpSampleNearest2d_cu_198c5ce242upsample_nearest2d_backward_nhwc_out_frameIN3c108BFloat16EfXadL_ZNS0_40nearest_neighbor_bw_compute_source_indexEfiiEEEEvPKT_PS5_mmmmmffm)
        /*00e8*/ 	.short	0x0380
        /*00ea*/ 	.short	0x0048


	//----- nvinfo : EIATTR_SW_WAR
	.align		4
.L_909:
        /*00ec*/ 	.byte	0x04, 0x36
        /*00ee*/ 	.short	(.L_911 - .L_910)
.L_910:
        /*00f0*/ 	.word	0x00000008
.L_911:


//--------------------- .nv.info._ZN2at6native53_GLOBAL__N__3bfe7fd5_20_UpSampleNearest2d_cu_198c5ce242upsample_nearest2d_backward_nhwc_out_frameIN3c104HalfEfXadL_ZNS0_40nearest_neighbor_bw_compute_source_indexEfiiEEEEvPKT_PS5_mmmmmffm --------------------------
	.section	.nv.info._ZN2at6native53_GLOBAL__N__3bfe7fd5_20_UpSampleNearest2d_cu_198c5ce242upsample_nearest2d_backward_nhwc_out_frameIN3c104HalfEfXadL_ZNS0_40nearest_neighbor_bw_compute_source_indexEfiiEEEEvPKT_PS5_mmmmmffm,"",@"SHT_CUDA_INFO"
	.sectionflags	@""
	.align	4


	//----- nvinfo : EIATTR_CUDA_API_VERSION
	.align		4
        /*0000*/ 	.byte	0x04, 0x37
        /*0002*/ 	.short	(.L_913 - .L_912)
.L_912:
        /*0004*/ 	.word	0x00000082


	//----- nvinfo : EIATTR_KPARAM_INFO
	.align		4
.L_913:
        /*0008*/ 	.byte	0x04, 0x17
        /*000a*/ 	.short	(.L_915 - .L_914)
.L_914:
        /*000c*/ 	.word	0x00000000
        /*0010*/ 	.short	0x0009
        /*0012*/ 	.short	0x0040
        /*0014*/ 	.byte	0x00, 0xf0, 0x21, 0x00


	//----- nvinfo : EIATTR_KPARAM_INFO
	.align		4
.L_915:
        /*0018*/ 	.byte	0x04, 0x17
        /*001a*/ 	.short	(.L_917 - .L_916)
.L_916:
        /*001c*/ 	.word	0x00000000
        /*0020*/ 	.short	0x0008
        /*0022*/ 	.short	0x003c
        /*0024*/ 	.byte	0x00, 0xf0, 0x11, 0x00


	//----- nvinfo : EIATTR_KPARAM_INFO
	.align		4
.L_917:
        /*0028*/ 	.byte	0x04, 0x17
        /*002a*/ 	.short	(.L_919 - .L_918)
.L_918:
        /*002c*/ 	.word	0x00000000
        /*0030*/ 	.short	0x0007
        /*0032*/ 	.short	0x0038
        /*0034*/ 	.byte	0x00, 0xf0, 0x11, 0x00


	//----- nvinfo : EIATTR_KPARAM_INFO
	.align		4
.L_919:
        /*0038*/ 	.byte	0x04, 0x17
        /*003a*/ 	.short	(.L_921 - .L_920)
.L_920:
        /*003c*/ 	.word	0x00000000
        /*0040*/ 	.short	0x0006
        /*0042*/ 	.short	0x0030
        /*0044*/ 	.byte	0x00, 0xf0, 0x21, 0x00


	//----- nvinfo : EIATTR_KPARAM_INFO
	.align		4
.L_921:
        /*0048*/ 	.byte	0x04, 0x17
        /*004a*/ 	.short	(.L_923 - .L_922)
.L_922:
        /*004c*/ 	.word	0x00000000
        /*0050*/ 	.short	0x0005
        /*0052*/ 	.short	0x0028
        /*0054*/ 	.byte	0x00, 0xf0, 0x21, 0x00


	//----- nvinfo : EIATTR_KPARAM_INFO
	.align		4
.L_923:
        /*0058*/ 	.byte	0x04, 0x17
        /*005a*/ 	.short	(.L_925 - .L_924)
.L_924:
        /*005c*/ 	.word	0x00000000
        /*0060*/ 	.short	0x0004
        /*0062*/ 	.short	0x0020
        /*0064*/ 	.byte	0x00, 0xf0, 0x21, 0x00


	//----- nvinfo : EIATTR_KPARAM_INFO
	.align		4
.L_925:
        /*0068*/ 	.byte	0x04, 0x17
        /*006a*/ 	.short	(.L_927 - .L_926)
.L_926:
        /*006c*/ 	.word	0x00000000
        /*0070*/ 	.short	0x0003
        /*0072*/ 	.short	0x0018
        /*0074*/ 	.byte	0x00, 0xf0, 0x21, 0x00


	//----- nvinfo : EIATTR_KPARAM_INFO
	.align		4
.L_927:
        /*0078*/ 	.byte	0x04, 0x17
        /*007a*/ 	.short	(.L_929 - .L_928)
.L_928:
        /*007c*/ 	.word	0x00000000
        /*0080*/ 	.short	0x0002
        /*0082*/ 	.short	0x0010
        /*0084*/ 	.byte	0x00, 0xf0, 0x21, 0x00


	//----- nvinfo : EIATTR_KPARAM_INFO
	.align		4
.L_929:
        /*0088*/ 	.byte	0x04, 0x17
        /*008a*/ 	.short	(.L_931 - .L_930)
.L_930:
        /*008c*/ 	.word	0x00000000
        /*0090*/ 	.short	0x0001
        /*0092*/ 	.short	0x0008
        /*0094*/ 	.byte	0x00, 0xf5, 0x21, 0x00


	//----- nvinfo : EIATTR_KPARAM_INFO
	.align		4
.L_931:
        /*0098*/ 	.byte	0x04, 0x17
        /*009a*/ 	.short	(.L_933 - .L_932)
.L_932:
        /*009c*/ 	.word	0x00000000
        /*00a0*/ 	.short	0x0000
        /*00a2*/ 	.short	0x0000
        /*00a4*/ 	.byte	0x00, 0xf5, 0x21, 0x00


	//----- nvinfo : EIATTR_SPARSE_MMA_MASK
	.align		4
.L_933:
        /*00a8*/ 	.byte	0x03, 0x50
        /*00aa*/ 	.short	0x0000


	//----- nvinfo : EIATTR_MAXREG_COUNT
	.align		4
        /*00ac*/ 	.byte	0x03, 0x1b
        /*00ae*/ 	.short	0x0040


	//----- nvinfo : EIATTR_MERCURY_ISA_VERSION
	.align		4
        /*00b0*/ 	.byte	0x03, 0x5f
        /*00b2*/ 	.short	0x0101


	//----- nvinfo : EIATTR_VRC_CTA_INIT_COUNT
	.align		4
        /*00b4*/ 	.byte	0x02, 0x4a
	.zero		1
	.zero		1


	//----- nvinfo : EIATTR_EXIT_INSTR_OFFSETS
	.align		4
        /*00b8*/ 	.byte	0x04, 0x1c
        /*00ba*/ 	.short	(.L_935 - .L_934)


	//   ....[0]....
.L_934:
        /*00bc*/ 	.word	0x00000090


	//   ....[1]....
        /*00c0*/ 	.word	0x00002870


	//----- nvinfo : EIATTR_MAX_THREADS
	.align		4
.L_935:
        /*00c4*/ 	.byte	0x04, 0x05
        /*00c6*/ 	.short	(.L_937 - .L_936)
.L_936:
        /*00c8*/ 	.word	0x00000400
        /*00cc*/ 	.word	0x00000001
        /*00d0*/ 	.word	0x00000001


	//----- nvinfo : EIATTR_CRS_STACK_SIZE
	.align		4
.L_937:
        /*00d4*/ 	.byte	0x04, 0x1e
        /*00d6*/ 	.short	(.L_939 - .L_938)
.L_938:
        /*00d8*/ 	.word	0x00000000


	//----- nvinfo : EIATTR_CBANK_PARAM_SIZE
	.align		4
.L_939:
        /*00dc*/ 	.byte	0x03, 0x19
        /*00de*/ 	.short	0x0048


	//----- nvinfo : EIATTR_PARAM_CBANK
	.align		4
        /*00e0*/ 	.byte	0x04, 0x0a
        /*00e2*/ 	.short	(.L_941 - .L_940)
	.align		4
.L_940:
        /*00e4*/ 	.word	index@(.nv.constant0._ZN2at6native53_GLOBAL__N__3bfe7fd5_20_UpSampleNearest2d_cu_198c5ce242upsample_nearest2d_backward_nhwc_out_frameIN3c104HalfEfXadL_ZNS0_40nearest_neighbor_bw_compute_source_indexEfiiEEEEvPKT_PS5_mmmmmffm)
        /*00e8*/ 	.short	0x0380
        /*00ea*/ 	.short	0x0048


	//----- nvinfo : EIATTR_SW_WAR
	.align		4
.L_941:
        /*00ec*/ 	.byte	0x04, 0x36
        /*00ee*/ 	.short	(.L_943 - .L_942)
.L_942:
        /*00f0*/ 	.word	0x00000008
.L_943:


//--------------------- .nv.info._ZN2at6native53_GLOBAL__N__3bfe7fd5_20_UpSampleNearest2d_cu_198c5ce242upsample_nearest2d_backward_nhwc_out_frameIffXadL_ZNS0_40nearest_neighbor_bw_compute_source_indexEfiiEEEEvPKT_PS3_mmmmmffm --------------------------
	.section	.nv.info._ZN2at6native53_GLOBAL__N__3bfe7fd5_20_UpSampleNearest2d_cu_198c5ce242upsample_nearest2d_backward_nhwc_out_frameIffXadL_ZNS0_40nearest_neighbor_bw_compute_source_indexEfiiEEEEvPKT_PS3_mmmmmffm,"",@"SHT_CUDA_INFO"
	.sectionflags	@""
	.align	4


	//----- nvinfo : EIATTR_CUDA_API_VERSION
	.align		4
        /*0000*/ 	.byte	0x04, 0x37
        /*0002*/ 	.short	(.L_945 - .L_944)
.L_944:
        /*0004*/ 	.word	0x00000082


	//----- nvinfo : EIATTR_KPARAM_INFO
	.align		4
.L_945:
        /*0008*/ 	.byte	0x04, 0x17
        /*000a*/ 	.short	(.L_947 - .L_946)
.L_946:
        /*000c*/ 	.word	0x00000000
        /*0010*/ 	.short	0x0009
        /*0012*/ 	.short	0x0040
        /*0014*/ 	.byte	0x00, 0xf0, 0x21, 0x00


	//----- nvinfo : EIATTR_KPARAM_INFO
	.align		4
.L_947:
        /*0018*/ 	.byte	0x04, 0x17
        /*001a*/ 	.short	(.L_949 - .L_948)
.L_948:
        /*001c*/ 	.word	0x00000000
        /*0020*/ 	.short	0x0008
        /*0022*/ 	.short	0x003c
        /*0024*/ 	.byte	0x00, 0xf0, 0x11, 0x00


	//----- nvinfo : EIATTR_KPARAM_INFO
	.align		4
.L_949:
        /*0028*/ 	.byte	0x04, 0x17
        /*002a*/ 	.short	(.L_951 - .L_950)
.L_950:
        /*002c*/ 	.word	0x00000000
        /*0030*/ 	.short	0x0007
        /*0032*/ 	.short	0x0038
        /*0034*/ 	.byte	0x00, 0xf0, 0x11, 0x00


	//----- nvinfo : EIATTR_KPARAM_INFO
	.align		4
.L_951:
        /*0038*/ 	.byte	0x04, 0x17
        /*003a*/ 	.short	(.L_953 - .L_952)
.L_952:
        /*003c*/ 	.word	0x00000000
        /*0040*/ 	.short	0x0006
        /*0042*/ 	.short	0x0030
        /*0044*/ 	.byte	0x00, 0xf0, 0x21, 0x00


	//----- nvinfo : EIATTR_KPARAM_INFO
	.align		4
.L_953:
        /*0048*/ 	.byte	0x04, 0x17
        /*004a*/ 	.short	(.L_955 - .L_954)
.L_954:
        /*004c*/ 	.word	0x00000000
        /*0050*/ 	.short	0x0005
        /*0052*/ 	.short	0x0028
        /*0054*/ 	.byte	0x00, 0xf0, 0x21, 0x00


	//----- nvinfo : EIATTR_KPARAM_INFO
	.align		4
.L_955:
        /*0058*/ 	.byte	0x04, 0x17
        /*005a*/ 	.short	(.L_957 - .L_956)
.L_956:
        /*005c*/ 	.word	0x00000000
        /*0060*/ 	.short	0x0004
        /*0062*/ 	.short	0x0020
        /*0064*/ 	.byte	0x00, 0xf0, 0x21, 0x00


	//----- nvinfo : EIATTR_KPARAM_INFO
	.align		4
.L_957:
        /*0068*/ 	.byte	0x04, 0x17
        /*006a*/ 	.short	(.L_959 - .L_958)
.L_958:
        /*006c*/ 	.word	0x00000000
        /*0070*/ 	.short	0x0003
        /*0072*/ 	.short	0x0018
        /*0074*/ 	.byte	0x00, 0xf0, 0x21, 0x00


	//----- nvinfo : EIATTR_KPARAM_INFO
	.align		4
.L_959:
        /*0078*/ 	.byte	0x04, 0x17
        /*007a*/ 	.short	(.L_961 - .L_960)
.L_960:
        /*007c*/ 	.word	0x00000000
        /*0080*/ 	.short	0x0002
        /*0082*/ 	.short	0x0010
        /*0084*/ 	.byte	0x00, 0xf0, 0x21, 0x00


	//----- nvinfo : EIATTR_KPARAM_INFO
	.align		4
.L_961:
        /*0088*/ 	.byte	0x04, 0x17
        /*008a*/ 	.short	(.L_963 - .L_962)
.L_962:
        /*008c*/ 	.word	0x00000000
        /*0090*/ 	.short	0x0001
        /*0092*/ 	.short	0x0008
        /*0094*/ 	.byte	0x00, 0xf5, 0x21, 0x00


	//----- nvinfo : EIATTR_KPARAM_INFO
	.align		4
.L_963:
        /*0098*/ 	.byte	0x04, 0x17
        /*009a*/ 	.short	(.L_965 - .L_964)
.L_964:
        /*009c*/ 	.word	0x00000000
        /*00a0*/ 	.short	0x0000
        /*00a2*/ 	.short	0x0000
        /*00a4*/ 	.byte	0x00, 0xf5, 0x21, 0x00


	//----- nvinfo : EIATTR_SPARSE_MMA_MASK
	.align		4
.L_965:
        /*00a8*/ 	.byte	0x03, 0x50
        /*00aa*/ 	.short	0x0000


	//----- nvinfo : EIATTR_MAXREG_COUNT
	.align		4
        /*00ac*/ 	.byte	0x03, 0x1b
        /*00ae*/ 	.short	0x0040


	//----- nvinfo : EIATTR_MERCURY_ISA_VERSION
	.align		4
        /*00b0*/ 	.byte	0x03, 0x5f
        /*00b2*/ 	.short	0x0101


	//----- nvinfo : EIATTR_VRC_CTA_INIT_COUNT
	.align		4
        /*00b4*/ 	.byte	0x02, 0x4a
	.zero		1
	.zero		1


	//----- nvinfo : EIATTR_EXIT_INSTR_OFFSETS
	.align		4
        /*00b8*/ 	.byte	0x04, 0x1c
        /*00ba*/ 	.short	(.L_967 - .L_966)


	//   ....[0]....
.L_966:
        /*00bc*/ 	.word	0x00000090


	//   ....[1]....
        /*00c0*/ 	.word	0x000026d0


	//----- nvinfo : EIATTR_MAX_THREADS
	.align		4
.L_967:
        /*00c4*/ 	.byte	0x04, 0x05
        /*00c6*/ 	.short	(.L_969 - .L_968)
.L_968:
        /*00c8*/ 	.word	0x00000400
        /*00cc*/ 	.word	0x00000001
        /*00d0*/ 	.word	0x00000001


	//----- nvinfo : EIATTR_CRS_STACK_SIZE
	.align		4
.L_969:
        /*00d4*/ 	.byte	0x04, 0x1e
        /*00d6*/ 	.short	(.L_971 - .L_970)
.L_970:
        /*00d8*/ 	.word	0x00000000


	//----- nvinfo : EIATTR_CBANK_PARAM_SIZE
	.align		4
.L_971:
        /*00dc*/ 	.byte	0x03, 0x19
        /*00de*/ 	.short	0x0048


	//----- nvinfo : EIATTR_PARAM_CBANK
	.align		4
        /*00e0*/ 	.byte	0x04, 0x0a
        /*00e2*/ 	.short	(.L_973 - .L_972)
	.align		4
.L_972:
        /*00e4*/ 	.word	index@(.nv.constant0._ZN2at6native53_GLOBAL__N__3bfe7fd5_20_UpSampleNearest2d_cu_198c5ce242upsample_nearest2d_backward_nhwc_out_frameIffXadL_ZNS0_40nearest_neighbor_bw_compute_source_indexEfiiEEEEvPKT_PS3_mmmmmffm)
        /*00e8*/ 	.short	0x0380
        /*00ea*/ 	.short	0x0048


	//----- nvinfo : EIATTR_SW_WAR
	.align		4
.L_973:
        /*00ec*/ 	.byte	0x04, 0x36
        /*00ee*/ 	.short	(.L_975 - .L_974)
.L_974:
        /*00f0*/ 	.word	0x00000008
.L_975:


//--------------------- .nv.info._ZN2at6native53_GLOBAL__N__3bfe7fd5_20_UpSampleNearest2d_cu_198c5ce242upsample_nearest2d_backward_nhwc_out_frameIddXadL_ZNS0_40nearest_neighbor_bw_compute_source_indexEfiiEEEEvPKT_PS3_mmmmmffm --------------------------
	.section	.nv.info._ZN2at6native53_GLOBAL__N__3bfe7fd5_20_UpSampleNearest2d_cu_198c5ce242upsample_nearest2d_backward_nhwc_out_frameIddXadL_ZNS0_40nearest_neighbor_bw_compute_source_indexEfiiEEEEvPKT_PS3_mmmmmffm,"",@"SHT_CUDA_INFO"
	.sectionflags	@""
	.align	4


	//----- nvinfo : EIATTR_CUDA_API_VERSION
	.align		4
        /*0000*/ 	.byte	0x04, 0x37
        /*0002*/ 	.short	(.L_977 - .L_976)
.L_976:
        /*0004*/ 	.word	0x00000082


	//----- nvinfo : EIATTR_KPARAM_INFO
	.align		4
.L_977:
        /*0008*/ 	.byte	0x04, 0x17
        /*000a*/ 	.short	(.L_979 - .L_978)
.L_978:
        /*000c*/ 	.word	0x00000000
        /*0010*/ 	.short	0x0009
        /*0012*/ 	.short	0x0040
        /*0014*/ 	.byte	0x00, 0xf0, 0x21, 0x00


	//----- nvinfo : EIATTR_KPARAM_INFO
	.align		4
.L_979:
        /*0018*/ 	.byte	0x04, 0x17
        /*001a*/ 	.short	(.L_981 - .L_980)
.L_980:
        /*001c*/ 	.word	0x00000000
        /*0020*/ 	.short	0x0008
        /*0022*/ 	.short	0x003c
        /*0024*/ 	.byte	0x00, 0xf0, 0x11, 0x00


	//----- nvinfo : EIATTR_KPARAM_INFO
	.align		4
.L_981:
        /*0028*/ 	.byte	0x04, 0x17
        /*002a*/ 	.short	(.L_983 - .L_982)
.L_982:
        /*002c*/ 	.word	0x00000000
        /*0030*/ 	.short	0x0007
        /*0032*/ 	.short	0x0038
        /*0034*/ 	.byte	0x00, 0xf0, 0x11, 0x00


	//----- nvinfo : EIATTR_KPARAM_INFO
	.align		4
.L_983:
        /*0038*/ 	.byte	0x04, 0x17
        /*003a*/ 	.short	(.L_985 - .L_984)
.L_984:
        /*003c*/ 	.word	0x00000000
        /*0040*/ 	.short	0x0006
        /*0042*/ 	.short	0x0030
        /*0044*/ 	.byte	0x00, 0xf0, 0x21, 0x00


	//----- nvinfo : EIATTR_KPARAM_INFO
	.align		4
.L_985:
        /*0048*/ 	.byte	0x04, 0x17
        /*004a*/ 	.short	(.L_987 - .L_986)
.L_986:
        /*004c*/ 	.word	0x00000000
        /*0050*/ 	.short	0x0005
        /*0052*/ 	.short	0x0028
        /*0054*/ 	.byte	0x00, 0xf0, 0x21, 0x00


	//----- nvinfo : EIATTR_KPARAM_INFO
	.align		4
.L_987:
        /*0058*/ 	.byte	0x04, 0x17
        /*005a*/ 	.short	(.L_989 - .L_988)
.L_988:
        /*005c*/ 	.word	0x00000000
        /*0060*/ 	.short	0x0004
        /*0062*/ 	.short	0x0020
        /*0064*/ 	.byte	0x00, 0xf0, 0x21, 0x00


	//----- nvinfo : EIATTR_KPARAM_INFO
	.align		4
.L_989:
        /*0068*/ 	.byte	0x04, 0x17
        /*006a*/ 	.short	(.L_991 - .L_990)
.L_990:
        /*006c*/ 	.word	0x00000000
        /*0070*/ 	.short	0x0003
        /*0072*/ 	.short	0x0018
        /*0074*/ 	.byte	0x00, 0xf0, 0x21, 0x00


	//----- nvinfo : EIATTR_KPARAM_INFO
	.align		4
.L_991:
        /*0078*/ 	.byte	0x04, 0x17
        /*007a*/ 	.short	(.L_993 - .L_992)
.L_992:
        /*007c*/ 	.word	0x00000000
        /*0080*/ 	.short	0x0002
        /*0082*/ 	.short	0x0010
        /*0084*/ 	.byte	0x00, 0xf0, 0x21, 0x00


	//----- nvinfo : EIATTR_KPARAM_INFO
	.align		4
.L_993:
        /*0088*/ 	.byte	0x04, 0x17
        /*008a*/ 	.short	(.L_995 - .L_994)
.L_994:
        /*008c*/ 	.word	0x00000000
        /*0090*/ 	.short	0x0001
        /*0092*/ 	.short	0x0008
        /*0094*/ 	.byte	0x00, 0xf5, 0x21, 0x00


	//----- nvinfo : EIATTR_KPARAM_INFO
	.align		4
.L_995:
        /*0098*/ 	.byte	0x04, 0x17
        /*009a*/ 	.short	(.L_997 - .L_996)
.L_996:
        /*009c*/ 	.word	0x00000000
        /*00a0*/ 	.short	0x0000
        /*00a2*/ 	.short	0x0000
        /*00a4*/ 	.byte	0x00, 0xf5, 0x21, 0x00


	//----- nvinfo : EIATTR_SPARSE_MMA_MASK
	.align		4
.L_997:
        /*00a8*/ 	.byte	0x03, 0x50
        /*00aa*/ 	.short	0x0000


	//----- nvinfo : EIATTR_MAXREG_COUNT
	.align		4
        /*00ac*/ 	.byte	0x03, 0x1b
        /*00ae*/ 	.short	0x0040


	//----- nvinfo : EIATTR_MERCURY_ISA_VERSION
	.align		4
        /*00b0*/ 	.byte	0x03, 0x5f
        /*00b2*/ 	.short	0x0101


	//----- nvinfo : EIATTR_VRC_CTA_INIT_COUNT
	.align		4
        /*00b4*/ 	.byte	0x02, 0x4a
	.zero		1
	.zero		1


	//----- nvinfo : EIATTR_EXIT_INSTR_OFFSETS
	.align		4
        /*00b8*/ 	.byte	0x04, 0x1c
        /*00ba*/ 	.short	(.L_999 - .L_998)


	//   ....[0]....
.L_998:
        /*00bc*/ 	.word	0x00000090


	//   ....[1]....
        /*00c0*/ 	.word	0x00002680


	//----- nvinfo : EIATTR_MAX_THREADS
	.align		4
.L_999:
        /*00c4*/ 	.byte	0x04, 0x05
        /*00c6*/ 	.short	(.L_1001 - .L_1000)
.L_1000:
        /*00c8*/ 	.word	0x00000400
        /*00cc*/ 	.word	0x00000001
        /*00d0*/ 	.word	0x00000001


	//----- nvinfo : EIATTR_CRS_STACK_SIZE
	.align		4
.L_1001:
        /*00d4*/ 	.byte	0x04, 0x1e
        /*00d6*/ 	.short	(.L_1003 - .L_1002)
.L_1002:
        /*00d8*/ 	.word	0x00000000


	//----- nvinfo : EIATTR_CBANK_PARAM_SIZE
	.align		4
.L_1003:
        /*00dc*/ 	.byte	0x03, 0x19
        /*00de*/ 	.short	0x0048


	//----- nvinfo : EIATTR_PARAM_CBANK
	.align		4
        /*00e0*/ 	.byte	0x04, 0x0a
        /*00e2*/ 	.short	(.L_1005 - .L_1004)
	.align		4
.L_1004:
        /*00e4*/ 	.word	index@(.nv.constant0._ZN2at6native53_GLOBAL__N__3bfe7fd5_20_UpSampleNearest2d_cu_198c5ce242upsample_nearest2d_backward_nhwc_out_frameIddXadL_ZNS0_40nearest_neighbor_bw_compute_source_indexEfiiEEEEvPKT_PS3_mmmmmffm)
        /*00e8*/ 	.short	0x0380
        /*00ea*/ 	.short	0x0048


	//----- nvinfo : EIATTR_SW_WAR
	.align		4
.L_1005:
        /*00ec*/ 	.byte	0x04, 0x36
        /*00ee*/ 	.short	(.L_1007 - .L_1006)
.L_1006:
        /*00f0*/ 	.word	0x00000008
.L_1007:


//--------------------- .nv.info._ZN2at6native53_GLOBAL__N__3bfe7fd5_20_UpSampleNearest2d_cu_198c5ce228upsample_nearest2d_out_frameIhXadL_ZNS0_43nearest_neighbor_exact_compute_source_indexEfiiEEEEvPKT_PS3_mmmmmff --------------------------
	.section	.nv.info._ZN2at6native53_GLOBAL__N__3bfe7fd5_20_UpSampleNearest2d_cu_198c5ce228upsample_nearest2d_out_frameIhXadL_ZNS0_43nearest_neighbor_exact_compute_source_indexEfiiEEEEvPKT_PS3_mmmmmff,"",@"SHT_CUDA_INFO"
	.sectionflags	@""
	.align	4


	//----- nvinfo : EIATTR_CUDA_API_VERSION
	.align		4
        /*0000*/ 	.byte	0x04, 0x37
        /*0002*/ 	.short	(.L_1009 - .L_1008)
.L_1008:
        /*0004*/ 	.word	0x00000082


	//----- nvinfo : EIATTR_KPARAM_INFO
	.align		4
.L_1009:
        /*0008*/ 	.byte	0x04, 0x17
        /*000a*/ 	.short	(.L_1011 - .L_1010)
.L_1010:
        /*000c*/ 	.word	0x00000000
        /*0010*/ 	.short	0x0008
        /*0012*/ 	.short	0x003c
        /*0014*/ 	.byte	0x00, 0xf0, 0x11, 0x00


	//----- nvinfo : EIATTR_KPARAM_INFO
	.align		4
.L_1011:
        /*0018*/ 	.byte	0x04, 0x17
        /*001a*/ 	.short	(.L_1013 - .L_1012)
.L_1012:
        /*001c*/ 	.word	0x00000000
        /*0020*/ 	.short	0x0007
        /*0022*/ 	.short	0x0038
        /*0024*/ 	.byte	0x00, 0xf0, 0x11, 0x00


	//----- nvinfo : EIATTR_KPARAM_INFO
	.align		4
.L_1013:
        /*0028*/ 	.byte	0x04, 0x17
        /*002a*/ 	.short	(.L_1015 - .L_1014)
.L_1014:
        /*002c*/ 	.word	0x00000000
        /*0030*/ 	.short	0x0006
        /*0032*/ 	.short	0x0030
        /*0034*/ 	.byte	0x00, 0xf0, 0x21, 0x00


	//----- nvinfo : EIATTR_KPARAM_INFO
	.align		4
.L_1015:
        /*0038*/ 	.byte	0x04, 0x17
        /*003a*/ 	.short	(.L_1017 - .L_1016)
.L_1016:
        /*003c*/ 	.word	0x00000000
        /*0040*/ 	.short	0x0005
        /*0042*/ 	.short	0x0028
        /*0044*/ 	.byte	0x00, 0xf0, 0x21, 0x00


	//----- nvinfo : EIATTR_KPARAM_INFO
	.align		4
.L_1017:
        /*0048*/ 	.byte	0x04, 0x17
        /*004a*/ 	.short	(.L_1019 - .L_1018)
.L_1018:
        /*004c*/ 	.word	0x00000000
        /*0050*/ 	.short	0x0004
        /*0052*/ 	.short	0x0020
        /*0054*/ 	.byte	0x00, 0xf0, 0x21, 0x00


	//----- nvinfo : EIATTR_KPARAM_INFO
	.align		4
.L_1019:
        /*0058*/ 	.byte	0x04, 0x17
        /*005a*/ 	.short	(.L_1021 - .L_1020)
.L_1020:
        /*005c*/ 	.word	0x00000000
        /*0060*/ 	.short	0x0003
        /*0062*/ 	.short	0x0018
        /*0064*/ 	.byte	0x00, 0xf0, 0x21, 0x00


	//----- nvinfo : EIATTR_KPARAM_INFO
	.align		4
.L_1021:
        /*0068*/ 	.byte	0x04, 0x17
        /*006a*/ 	.short	(.L_1023 - .L_1022)
.L_1022:
        /*006c*/ 	.word	0x00000000
        /*0070*/ 	.short	0x0002
        /*0072*/ 	.short	0x0010
        /*0074*/ 	.byte	0x00, 0xf0, 0x21, 0x00


	//----- nvinfo : EIATTR_KPARAM_INFO
	.align		4
.L_1023:
        /*0078*/ 	.byte	0x04, 0x17
        /*007a*/ 	.short	(.L_1025 - .L_1024)
.L_1024:
        /*007c*/ 	.word	0x00000000
        /*0080*/ 	.short	0x0001
        /*0082*/ 	.short	0x0008
        /*0084*/ 	.byte	0x00, 0xf5, 0x21, 0x00


	//----- nvinfo : EIATTR_KPARAM_INFO
	.align		4
.L_1025:
        /*0088*/ 	.byte	0x04, 0x17
        /*008a*/ 	.short	(.L_1027 - .L_1026)
.L_1026:
        /*008c*/ 	.word	0x00000000
        /*0090*/ 	.short	0x0000
        /*0092*/ 	.short	0x0000
        /*0094*/ 	.byte	0x00, 0xf5, 0x21, 0x00


	//----- nvinfo : EIATTR_SPARSE_MMA_MASK
	.align		4
.L_1027:
        /*0098*/ 	.byte	0x03, 0x50
        /*009a*/ 	.short	0x0000


	//----- nvinfo : EIATTR_MAXREG_COUNT
	.align		4
        /*009c*/ 	.byte	0x03, 0x1b
        /*009e*/ 	.short	0x0040


	//----- nvinfo : EIATTR_MERCURY_ISA_VERSION
	.align		4
        /*00a0*/ 	.byte	0x03, 0x5f
        /*00a2*/ 	.short	0x0101


	//----- nvinfo : EIATTR_VRC_CTA_INIT_COUNT
	.align		4
        /*00a4*/ 	.byte	0x02, 0x4a
	.zero		1
	.zero		1


	//----- nvinfo : EIATTR_EXIT_INSTR_OFFSETS
	.align		4
        /*00a8*/ 	.byte	0x04, 0x1c
        /*00aa*/ 	.short	(.L_1029 - .L_1028)


	//   ....[0]....
.L_1028:
        /*00ac*/ 	.word	0x00000150


	//   ....[1]....
        /*00b0*/ 	.word	0x00000450


	//   ....[2]....
        /*00b4*/ 	.word	0x00000680


	//----- nvinfo : EIATTR_MAX_THREADS
	.align		4
.L_1029:
        /*00b8*/ 	.byte	0x04, 0x05
        /*00ba*/ 	.short	(.L_1031 - .L_1030)
.L_1030:
        /*00bc*/ 	.word	0x00000400
        /*00c0*/ 	.word	0x00000001
        /*00c4*/ 	.word	0x00000001


	//----- nvinfo : EIATTR_CRS_STACK_SIZE
	.align		4
.L_1031:
        /*00c8*/ 	.byte	0x04, 0x1e
        /*00ca*/ 	.short	(.L_1033 - .L_1032)
.L_1032:
        /*00cc*/ 	.word	0x00000000


	//----- nvinfo : EIATTR_CBANK_PARAM_SIZE
	.align		4
.L_1033:
        /*00d0*/ 	.byte	0x03, 0x19
        /*00d2*/ 	.short	0x0040


	//----- nvinfo : EIATTR_PARAM_CBANK
	.align		4
        /*00d4*/ 	.byte	0x04, 0x0a
        /*00d6*/ 	.short	(.L_1035 - .L_1034)
	.align		4
.L_1034:
        /*00d8*/ 	.word	index@(.nv.constant0._ZN2at6native53_GLOBAL__N__3bfe7fd5_20_UpSampleNearest2d_cu_198c5ce228upsample_nearest2d_out_frameIhXadL_ZNS0_43nearest_neighbor_exact_compute_source_indexEfiiEEEEvPKT_PS3_mmmmmff)
        /*00dc*/ 	.short	0x0380
        /*00de*/ 	.short	0x0040


	//----- nvinfo : EIATTR_SW_WAR
	.align		4
.L_1035:
        /*00e0*/ 	.byte	0x04, 0x36
        /*00e2*/ 	.short	(.L_1037 - .L_1036)
.L_1036:
        /*00e4*/ 	.word	0x00000008
.L_1037:


//--------------------- .nv.info._ZN2at6native53_GLOBAL__N__3bfe7fd5_20_UpSampleNearest2d_cu_198c5ce228upsample_nearest2d_out_frameIN3c108BFloat16EXadL_ZNS0_43nearest_neighbor_exact_compute_source_indexEfiiEEEEvPKT_PS5_mmmmmff --------------------------
	.section	.nv.info._ZN2at6native53_GLOBAL__N__3bfe7fd5_20_UpSampleNearest2d_cu_198c5ce228upsample_nearest2d_out_frameIN3c108BFloat16EXadL_ZNS0_43nearest_neighbor_exact_compute_source_indexEfiiEEEEvPKT_PS5_mmmmmff,"",@"SHT_CUDA_INFO"
	.sectionflags	@""
	.align	4


	//----- nvinfo : EIATTR_CUDA_API_VERSION
	.align		4
        /*0000*/ 	.byte	0x04, 0x37
        /*0002*/ 	.short	(.L_1039 - .L_1038)
.L_1038:
        /*0004*/ 	.word	0x00000082


	//----- nvinfo : EIATTR_KPARAM_INFO
	.align		4
.L_1039:
        /*0008*/ 	.byte	0x04, 0x17
        /*000a*/ 	.short	(.L_1041 - .L_1040)
.L_1040:
        /*000c*/ 	.word	0x00000000
        /*0010*/ 	.short	0x0008
        /*0012*/ 	.short	0x003c
        /*0014*/ 	.byte	0x00, 0xf0, 0x11, 0x00


	//----- nvinfo : EIATTR_KPARAM_INFO
	.align		4
.L_1041:
        /*0018*/ 	.byte	0x04, 0x17
        /*001a*/ 	.short	(.L_1043 - .L_1042)
.L_1042:
        /*001c*/ 	.word	0x00000000
        /*0020*/ 	.short	0x0007
        /*0022*/ 	.short	0x0038
        /*0024*/ 	.byte	0x00, 0xf0, 0x11, 0x00


	//----- nvinfo : EIATTR_KPARAM_INFO
	.align		4
.L_1043:
        /*0028*/ 	.byte	0x04, 0x17
        /*002a*/ 	.short	(.L_1045 - .L_1044)
.L_1044:
        /*002c*/ 	.word	0x00000000
        /*0030*/ 	.short	0x0006
        /*0032*/ 	.short	0x0030
        /*0034*/ 	.byte	0x00, 0xf0, 0x21, 0x00


	//----- nvinfo : EIATTR_KPARAM_INFO
	.align		4
.L_1045:
        /*0038*/ 	.byte	0x04, 0x17
        /*003a*/ 	.short	(.L_1047 - .L_1046)
.L_1046:
        /*003c*/ 	.word	0x00000000
        /*0040*/ 	.short	0x0005
        /*0042*/ 	.short	0x0028
        /*0044*/ 	.byte	0x00, 0xf0, 0x21, 0x00


	//----- nvinfo : EIATTR_KPARAM_INFO
	.align		4
.L_1047:
        /*0048*/ 	.byte	0x04, 0x17
        /*004a*/ 	.short	(.L_1049 - .L_1048)
.L_1048:
        /*004c*/ 	.word	0x00000000
        /*0050*/ 	.short	0x0004
        /*0052*/ 	.short	0x0020
        /*0054*/ 	.byte	0x00, 0xf0, 0x21, 0x00


	//----- nvinfo : EIATTR_KPARAM_INFO
	.align		4
.L_1049:
        /*0058*/ 	.byte	0x04, 0x17
        /*005a*/ 	.short	(.L_1051 - .L_1050)
.L_1050:
        /*005c*/ 	.word	0x00000000
        /*0060*/ 	.short	0x0003
        /*0062*/ 	.short	0x0018
        /*0064*/ 	.byte	0x00, 0xf0, 0x21, 0x00


	//----- nvinfo : EIATTR_KPARAM_INFO
	.align		4
.L_1051:
        /*0068*/ 	.byte	0x04, 0x17
        /*006a*/ 	.short	(.L_1053 - .L_1052)
.L_1052:
        /*006c*/ 	.word	0x00000000
        /*0070*/ 	.short	0x0002
        /*0072*/ 	.short	0x0010
        /*0074*/ 	.byte	0x00, 0xf0, 0x21, 0x00


	//----- nvinfo : EIATTR_KPARAM_INFO
	.align		4
.L_1053:
        /*0078*/ 	.byte	0x04, 0x17
        /*007a*/ 	.short	(.L_1055 - .L_1054)
.L_1054:
        /*007c*/ 	.word	0x00000000
        /*0080*/ 	.short	0x0001
        /*0082*/ 	.short	0x0008
        /*0084*/ 	.byte	0x00, 0xf5, 0x21, 0x00


	//----- nvinfo : EIATTR_KPARAM_INFO
	.align		4
.L_1055:
        /*0088*/ 	.byte	0x04, 0x17
        /*008a*/ 	.short	(.L_1057 - .L_1056)
.L_1056:
        /*008c*/ 	.word	0x00000000
        /*0090*/ 	.short	0x0000
        /*0092*/ 	.short	0x0000
        /*0094*/ 	.byte	0x00, 0xf5, 0x21, 0x00


	//----- nvinfo : EIATTR_SPARSE_MMA_MASK
	.align		4
.L_1057:
        /*0098*/ 	.byte	0x03, 0x50
        /*009a*/ 	.short	0x0000


	//----- nvinfo : EIATTR_MAXREG_COUNT
	.align		4
        /*009c*/ 	.byte	0x03, 0x1b
        /*009e*/ 	.short	0x0040


	//----- nvinfo : EIATTR_MERCURY_ISA_VERSION
	.align		4
        /*00a0*/ 	.byte	0x03, 0x5f
        /*00a2*/ 	.short	0x0101


	//----- nvinfo : EIATTR_VRC_CTA_INIT_COUNT
	.align		4
        /*00a4*/ 	.byte	0x02, 0x4a
	.zero		1
	.zero		1


	//----- nvinfo : EIATTR_EXIT_INSTR_OFFSETS
	.align		4
        /*00a8*/ 	.byte	0x04, 0x1c
        /*00aa*/ 	.short	(.L_1059 - .L_1058)


	//   ....[0]....
.L_1058:
        /*00ac*/ 	.word	0x00000150


	//   ....[1]....
        /*00b0*/ 	.word	0x00000450


	//   ....[2]....
        /*00b4*/ 	.word	0x00000680


	//----- nvinfo : EIATTR_MAX_THREADS
	.align		4
.L_1059:
        /*00b8*/ 	.byte	0x04, 0x05
        /*00ba*/ 	.short	(.L_1061 - .L_1060)
.L_1060:
        /*00bc*/ 	.word	0x00000400
        /*00c0*/ 	.word	0x00000001
        /*00c4*/ 	.word	0x00000001


	//----- nvinfo : EIATTR_CRS_STACK_SIZE
	.align		4
.L_1061:
        /*00c8*/ 	.byte	0x04, 0x1e
        /*00ca*/ 	.short	(.L_1063 - .L_1062)
.L_1062:
        /*00cc*/ 	.word	0x00000000


	//----- nvinfo : EIATTR_CBANK_PARAM_SIZE
	.align		4
.L_1063:
        /*00d0*/ 	.byte	0x03, 0x19
        /*00d2*/ 	.short	0x0040


	//----- nvinfo : EIATTR_PARAM_CBANK
	.align		4
        /*00d4*/ 	.byte	0x04, 0x0a
        /*00d6*/ 	.short	(.L_1065 - .L_1064)
	.align		4
.L_1064:
        /*00d8*/ 	.word	index@(.nv.constant0._ZN2at6native53_GLOBAL__N__3bfe7fd5_20_UpSampleNearest2d_cu_198c5ce228upsample_nearest2d_out_frameIN3c108BFloat16EXadL_ZNS0_43nearest_neighbor_exact_compute_source_indexEfiiEEEEvPKT_PS5_mmmmmff)
        /*00dc*/ 	.short	0x0380
        /*00de*/ 	.short	0x0040


	//----- nvinfo : EIATTR_SW_WAR
	.align		4
.L_1065:
        /*00e0*/ 	.byte	0x04, 0x36
        /*00e2*/ 	.short	(.L_1067 - .L_1066)
.L_1066:
        /*00e4*/ 	.word	0x00000008
.L_1067:


//--------------------- .nv.info._ZN2at6native53_GLOBAL__N__3bfe7fd5_20_UpSampleNearest2d_cu_198c5ce228upsample_nearest2d_out_frameIN3c104HalfEXadL_ZNS0_43nearest_neighbor_exact_compute_source_indexEfiiEEEEvPKT_PS5_mmmmmff --------------------------
	.section	.nv.info._ZN2at6native53_GLOBAL__N__3bfe7fd5_20_UpSampleNearest2d_cu_198c5ce228upsample_nearest2d_out_frameIN3c104HalfEXadL_ZNS0_43nearest_neighbor_exact_compute_source_indexEfiiEEEEvPKT_PS5_mmmmmff,"",@"SHT_CUDA_INFO"
	.sectionflags	@""
	.align	4


	//----- nvinfo : EIATTR_CUDA_API_VERSION
	.align		4
        /*0000*/ 	.byte	0x04, 0x37
        /*0002*/ 	.short	(.L_1069 - .L_1068)
.L_1068:
        /*0004*/ 	.word	0x00000082


	//----- nvinfo : EIATTR_KPARAM_INFO
	.align		4
.L_1069:
        /*0008*/ 	.byte	0x04, 0x17
        /*000a*/ 	.short	(.L_1071 - .L_1070)
.L_1070:
        /*000c*/ 	.word	0x00000000
        /*0010*/ 	.short	0x0008
        /*0012*/ 	.short	0x003c
        /*0014*/ 	.byte	0x00, 0xf0, 0x11, 0x00


	//----- nvinfo : EIATTR_KPARAM_INFO
	.align		4
.L_1071:
        /*0018*/ 	.byte	0x04, 0x17
        /*001a*/ 	.short	(.L_1073 - .L_1072)
.L_1072:
        /*001c*/ 	.word	0x00000000
        /*0020*/ 	.short	0x0007
        /*0022*/ 	.short	0x0038
        /*0024*/ 	.byte	0x00, 0xf0, 0x11, 0x00


	//----- nvinfo : EIATTR_KPARAM_INFO
	.align		4
.L_1073:
        /*0028*/ 	.byte	0x04, 0x17
        /*002a*/ 	.short	(.L_1075 - .L_1074)
.L_1074:
        /*002c*/ 	.word	0x00000000
        /*0030*/ 	.short	0x0006
        /*0032*/ 	.short	0x0030
        /*0034*/ 	.byte	0x00, 0xf0, 0x21, 0x00


	//----- nvinfo : EIATTR_KPARAM_INFO
	.align		4
.L_1075:
        /*0038*/ 	.byte	0x04, 0x17
        /*003a*/ 	.short	(.L_1077 - .L_1076)
.L_1076:
        /*003c*/ 	.word	0x00000000
        /*0040*/ 	.short	0x0005
        /*0042*/ 	.short	0x0028
        /*0044*/ 	.byte	0x00, 0xf0, 0x21, 0x00


	//----- nvinfo : EIATTR_KPARAM_INFO
	.align		4
.L_1077:
        /*0048*/ 	.byte	0x04, 0x17
        /*004a*/ 	.short	(.L_1079 - .L_1078)
.L_1078:
        /*004c*/ 	.word	0x00000000
        /*0050*/ 	.short	0x0004
        /*0052*/ 	.short	0x0020
        /*0054*/ 	.byte	0x00, 0xf0, 0x21, 0x00


	//----- nvinfo : EIATTR_KPARAM_INFO
	.align		4
.L_1079:
        /*0058*/ 	.byte	0x04, 0x17
        /*005a*/ 	.short	(.L_1081 - .L_1080)
.L_1080:
        /*005c*/ 	.word	0x00000000
        /*0060*/ 	.short	0x0003
        /*0062*/ 	.short	0x0018
        /*0064*/ 	.byte	0x00, 0xf0, 0x21, 0x00


	//----- nvinfo : EIATTR_KPARAM_INFO
	.align		4
.L_1081:
        /*0068*/ 	.byte	0x04, 0x17
        /*006a*/ 	.short	(.L_1083 - .L_1082)
.L_1082:
        /*006c*/ 	.word	0x00000000
        /*0070*/ 	.short	0x0002
        /*0072*/ 	.short	0x0010
        /*0074*/ 	.byte	0x00, 0xf0, 0x21, 0x00


	//----- nvinfo : EIATTR_KPARAM_INFO
	.align		4
.L_1083:
        /*0078*/ 	.byte	0x04, 0x17
        /*007a*/ 	.short	(.L_1085 - .L_1084)
.L_1084:
        /*007c*/ 	.word	0x00000000
        /*0080*/ 	.short	0x0001
        /*0082*/ 	.short	0x0008
        /*0084*/ 	.byte	0x00, 0xf5, 0x21, 0x00


	//----- nvinfo : EIATTR_KPARAM_INFO
	.align		4
.L_1085:
        /*0088*/ 	.byte	0x04, 0x17
        /*008a*/ 	.short	(.L_1087 - .L_1086)
.L_1086:
        /*008c*/ 	.word	0x00000000
        /*0090*/ 	.short	0x0000
        /*0092*/ 	.short	0x0000
        /*0094*/ 	.byte	0x00, 0xf5, 0x21, 0x00


	//----- nvinfo : EIATTR_SPARSE_MMA_MASK
	.align		4
.L_1087:
        /*0098*/ 	.byte	0x03, 0x50
        /*009a*/ 	.short	0x0000


	//----- nvinfo : EIATTR_MAXREG_COUNT
	.align		4
        /*009c*/ 	.byte	0x03, 0x1b
        /*009e*/ 	.short	0x0040


	//----- nvinfo : EIATTR_MERCURY_ISA_VERSION
	.align		4
        /*00a0*/ 	.byte	0x03, 0x5f
        /*00a2*/ 	.short	0x0101


	//----- nvinfo : EIATTR_VRC_CTA_INIT_COUNT
	.align		4
        /*00a4*/ 	.byte	0x02, 0x4a
	.zero		1
	.zero		1


	//----- nvinfo : EIATTR_EXIT_INSTR_OFFSETS
	.align		4
        /*00a8*/ 	.byte	0x04, 0x1c
        /*00aa*/ 	.short	(.L_1089 - .L_1088)


	//   ....[0]....
.L_1088:
        /*00ac*/ 	.word	0x00000150


	//   ....[1]....
        /*00b0*/ 	.word	0x00000450


	//   ....[2]....
        /*00b4*/ 	.word	0x00000680


	//----- nvinfo : EIATTR_MAX_THREADS
	.align		4
.L_1089:
        /*00b8*/ 	.byte	0x04, 0x05
        /*00ba*/ 	.short	(.L_1091 - .L_1090)
.L_1090:
        /*00bc*/ 	.word	0x00000400
        /*00c0*/ 	.word	0x00000001
        /*00c4*/ 	.word	0x00000001


	//----- nvinfo : EIATTR_CRS_STACK_SIZE
	.align		4
.L_1091:
        /*00c8*/ 	.byte	0x04, 0x1e
        /*00ca*/ 	.short	(.L_1093 - .L_1092)
.L_1092:
        /*00cc*/ 	.word	0x00000000


	//----- nvinfo : EIATTR_CBANK_PARAM_SIZE
	.align		4
.L_1093:
        /*00d0*/ 	.byte	0x03, 0x19
        /*00d2*/ 	.short	0x0040


	//----- nvinfo : EIATTR_PARAM_CBANK
	.align		4
        /*00d4*/ 	.byte	0x04, 0x0a
        /*00d6*/ 	.short	(.L_1095 - .L_1094)
	.align		4
.L_1094:
        /*00d8*/ 	.word	index@(.nv.constant0._ZN2at6native53_GLOBAL__N__3bfe7fd5_20_UpSampleNearest2d_cu_198c5ce228upsample_nearest2d_out_frameIN3c104HalfEXadL_ZNS0_43nearest_neighbor_exact_compute_source_indexEfiiEEEEvPKT_PS5_mmmmmff)
        /*00dc*/ 	.short	0x0380
        /*00de*/ 	.short	0x0040


	//----- nvinfo : EIATTR_SW_WAR
	.align		4
.L_1095:
        /*00e0*/ 	.byte	0x04, 0x36
        /*00e2*/ 	.short	(.L_1097 - .L_1096)
.L_1096:
        /*00e4*/ 	.word	0x00000008
.L_1097:


//--------------------- .nv.info._ZN2at6native53_GLOBAL__N__3bfe7fd5_20_UpSampleNearest2d_cu_198c5ce228upsample_nearest2d_out_frameIfXadL_ZNS0_43nearest_neighbor_exact_compute_source_indexEfiiEEEEvPKT_PS3_mmmmmff --------------------------
	.section	.nv.info._ZN2at6native53_GLOBAL__N__3bfe7fd5_20_UpSampleNearest2d_cu_198c5ce228upsample_nearest2d_out_frameIfXadL_ZNS0_43nearest_neighbor_exact_compute_source_indexEfiiEEEEvPKT_PS3_mmmmmff,"",@"SHT_CUDA_INFO"
	.sectionflags	@""
	.align	4


	//----- nvinfo : EIATTR_CUDA_API_VERSION
	.align		4
        /*0000*/ 	.byte	0x04, 0x37
        /*0002*/ 	.short	(.L_1099 - .L_1098)
.L_1098:
        /*0004*/ 	.word	0x00000082


	//----- nvinfo : EIATTR_KPARAM_INFO
	.align		4
.L_1099:
        /*0008*/ 	.byte	0x04, 0x17
        /*000a*/ 	.short	(.L_1101 - .L_1100)
.L_1100:
        /*000c*/ 	.word	0x00000000
        /*0010*/ 	.short	0x0008
        /*0012*/ 	.short	0x003c
        /*0014*/ 	.byte	0x00, 0xf0, 0x11, 0x00


	//----- nvinfo : EIATTR_KPARAM_INFO
	.align		4
.L_1101:
        /*0018*/ 	.byte	0x04, 0x17
        /*001a*/ 	.short	(.L_1103 - .L_1102)
.L_1102:
        /*001c*/ 	.word	0x00000000
        /*0020*/ 	.short	0x0007
        /*0022*/ 	.short	0x0038
        /*0024*/ 	.byte	0x00, 0xf0, 0x11, 0x00


	//----- nvinfo : EIATTR_KPARAM_INFO
	.align		4
.L_1103:
        /*0028*/ 	.byte	0x04, 0x17
        /*002a*/ 	.short	(.L_1105 - .L_1104)
.L_1104:
        /*002c*/ 	.word	0x00000000
        /*0030*/ 	.short	0x0006
        /*0032*/ 	.short	0x0030
        /*0034*/ 	.byte	0x00, 0xf0, 0x21, 0x00


	//----- nvinfo : EIATTR_KPARAM_INFO
	.align		4
.L_1105:
        /*0038*/ 	.byte	0x04, 0x17
        /*003a*/ 	.short	(.L_1107 - .L_1106)
.L_1106:
        /*003c*/ 	.word	0x00000000
        /*0040*/ 	.short	0x0005
        /*0042*/ 	.short	0x0028
        /*0044*/ 	.byte	0x00, 0xf0, 0x21, 0x00


	//----- nvinfo : EIATTR_KPARAM_INFO
	.align		4
.L_1107:
        /*0048*/ 	.byte	0x04, 0x17
        /*004a*/ 	.short	(.L_1109 - .L_1108)
.L_1108:
        /*004c*/ 	.word	0x00000000
        /*0050*/ 	.short	0x0004
        /*0052*/ 	.short	0x0020
        /*0054*/ 	.byte	0x00, 0xf0, 0x21, 0x00


	//----- nvinfo : EIATTR_KPARAM_INFO
	.align		4
.L_1109:
        /*0058*/ 	.byte	0x04, 0x17
        /*005a*/ 	.short	(.L_1111 - .L_1110)
.L_1110:
        /*005c*/ 	.word	0x00000000
        /*0060*/ 	.short	0x0003
        /*0062*/ 	.short	0x0018
        /*0064*/ 	.byte	0x00, 0xf0, 0x21, 0x00


	//----- nvinfo : EIATTR_KPARAM_INFO
	.align		4
.L_1111:
        /*0068*/ 	.byte	0x04, 0x17
        /*006a*/ 	.short	(.L_1113 - .L_1112)
.L_1112:
        /*006c*/ 	.word	0x00000000
        /*0070*/ 	.short	0x0002
        /*0072*/ 	.short	0x0010
        /*0074*/ 	.byte	0x00, 0xf0, 0x21, 0x00


	//----- nvinfo : EIATTR_KPARAM_INFO
	.align		4
.L_1113:
        /*0078*/ 	.byte	0x04, 0x17
        /*007a*/ 	.short	(.L_1115 - .L_1114)
.L_1114:
        /*007c*/ 	.word	0x00000000
        /*0080*/ 	.short	0x0001
        /*0082*/ 	.short	0x0008
        /*0084*/ 	.byte	0x00, 0xf5, 0x21, 0x00


	//----- nvinfo : EIATTR_KPARAM_INFO
	.align		4
.L_1115:
        /*0088*/ 	.byte	0x04, 0x17
        /*008a*/ 	.short	(.L_1117 - .L_1116)
.L_1116:
        /*008c*/ 	.word	0x00000000
        /*0090*/ 	.short	0x0000
        /*0092*/ 	.short	0x0000
        /*0094*/ 	.byte	0x00, 0xf5, 0x21, 0x00


	//----- nvinfo : EIATTR_SPARSE_MMA_MASK
	.align		4
.L_1117:
        /*0098*/ 	.byte	0x03, 0x50
        /*009a*/ 	.short	0x0000


	//----- nvinfo : EIATTR_MAXREG_COUNT
	.align		4
        /*009c*/ 	.byte	0x03, 0x1b
        /*009e*/ 	.short	0x0040


	//----- nvinfo : EIATTR_MERCURY_ISA_VERSION
	.align		4
        /*00a0*/ 	.byte	0x03, 0x5f
        /*00a2*/ 	.short	0x0101


	//----- nvinfo : EIATTR_VRC_CTA_INIT_COUNT
	.align		4
        /*00a4*/ 	.byte	0x02, 0x4a
	.zero		1
	.zero		1


	//----- nvinfo : EIATTR_EXIT_INSTR_OFFSETS
	.align		4
        /*00a8*/ 	.byte	0x04, 0x1c
        /*00aa*/ 	.short	(.L_1119 - .L_1118)


	//   ....[0]....
.L_1118:
        /*00ac*/ 	.word	0x00000150


	//   ....[1]....
        /*00b0*/ 	.word	0x00000450


	//   ....[2]....
        /*00b4*/ 	.word	0x00000680


	//----- nvinfo : EIATTR_MAX_THREADS
	.align		4
.L_1119:
        /*00b8*/ 	.byte	0x04, 0x05
        /*00ba*/ 	.short	(.L_1121 - .L_1120)
.L_1120:
        /*00bc*/ 	.word	0x00000400
        /*00c0*/ 	.word	0x00000001
        /*00c4*/ 	.word	0x00000001


	//----- nvinfo : EIATTR_CRS_STACK_SIZE
	.align		4
.L_1121:
        /*00c8*/ 	.byte	0x04, 0x1e
        /*00ca*/ 	.short	(.L_1123 - .L_1122)
.L_1122:
        /*00cc*/ 	.word	0x00000000


	//----- nvinfo : EIATTR_CBANK_PARAM_SIZE
	.align		4
.L_1123:
        /*00d0*/ 	.byte	0x03, 0x19
        /*00d2*/ 	.short	0x0040


	//----- nvinfo : EIATTR_PARAM_CBANK
	.align		4
        /*00d4*/ 	.byte	0x04, 0x0a
        /*00d6*/ 	.short	(.L_1125 - .L_1124)
	.align		4
.L_1124:
        /*00d8*/ 	.word	index@(.nv.constant0._ZN2at6native53_GLOBAL__N__3bfe7fd5_20_UpSampleNearest2d_cu_198c5ce228upsample_nearest2d_out_frameIfXadL_ZNS0_43nearest_neighbor_exact_compute_source_indexEfiiEEEEvPKT_PS3_mmmmmff)
        /*00dc*/ 	.short	0x0380
        /*00de*/ 	.short	0x0040


	//----- nvinfo : EIATTR_SW_WAR
	.align		4
.L_1125:
        /*00e0*/ 	.byte	0x04, 0x36
        /*00e2*/ 	.short	(.L_1127 - .L_1126)
.L_1126:
        /*00e4*/ 	.word	0x00000008
.L_1127:


//--------------------- .nv.info._ZN2at6native53_GLOBAL__N__3bfe7fd5_20_UpSampleNearest2d_cu_198c5ce228upsample_nearest2d_out_frameIdXadL_ZNS0_43nearest_neighbor_exact_compute_source_indexEfiiEEEEvPKT_PS3_mmmmmff --------------------------
	.section	.nv.info._ZN2at6native53_GLOBAL__N__3bfe7fd5_20_UpSampleNearest2d_cu_198c5ce228upsample_nearest2d_out_frameIdXadL_ZNS0_43nearest_neighbor_exact_compute_source_indexEfiiEEEEvPKT_PS3_mmmmmff,"",@"SHT_CUDA_INFO"
	.sectionflags	@""
	.align	4


	//----- nvinfo : EIATTR_CUDA_API_VERSION
	.align		4
        /*0000*/ 	.byte	0x04, 0x37
        /*0002*/ 	.short	(.L_1129 - .L_1128)
.L_1128:
        /*0004*/ 	.word	0x00000082


	//----- nvinfo : EIATTR_KPARAM_INFO
	.align		4
.L_1129:
        /*0008*/ 	.byte	0x04, 0x17
        /*000a*/ 	.short	(.L_1131 - .L_1130)
.L_1130:
        /*000c*/ 	.word	0x00000000
        /*0010*/ 	.short	0x0008
        /*0012*/ 	.short	0x003c
        /*0014*/ 	.byte	0x00, 0xf0, 0x11, 0x00


	//----- nvinfo : EIATTR_KPARAM_INFO
	.align		4
.L_1131:
        /*0018*/ 	.byte	0x04, 0x17
        /*001a*/ 	.short	(.L_1133 - .L_1132)
.L_1132:
        /*001c*/ 	.word	0x00000000
        /*0020*/ 	.short	0x0007
        /*0022*/ 	.short	0x0038
        /*0024*/ 	.byte	0x00, 0xf0, 0x11, 0x00


	//----- nvinfo : EIATTR_KPARAM_INFO
	.align		4
.L_1133:
        /*0028*/ 	.byte	0x04, 0x17
        /*002a*/ 	.short	(.L_1135 - .L_1134)
.L_1134:
        /*002c*/ 	.word	0x00000000
        /*0030*/ 	.short	0x0006
        /*0032*/ 	.short	0x0030
        /*0034*/ 	.byte	0x00, 0xf0, 0x21, 0x00


	//----- nvinfo : EIATTR_KPARAM_INFO
	.align		4
.L_1135:
        /*0038*/ 	.byte	0x04, 0x17
        /*003a*/ 	.short	(.L_1137 - .L_1136)
.L_1136:
        /*003c*/ 	.word	0x00000000
        /*0040*/ 	.short	0x0005
        /*0042*/ 	.short	0x0028
        /*0044*/ 	.byte	0x00, 0xf0, 0x21, 0x00


	//----- nvinfo : EIATTR_KPARAM_INFO
	.align		4
.L_1137:
        /*0048*/ 	.byte	0x04, 0x17
        /*004a*/ 	.short	(.L_1139 - .L_1138)
.L_1138:
        /*004c*/ 	.word	0x00000000
        /*0050*/ 	.short	0x0004
        /*0052*/ 	.short	0x0020
        /*0054*/ 	.byte	0x00, 0xf0, 0x21, 0x00


	//----- nvinfo : EIATTR_KPARAM_INFO
	.align		4
.L_1139:
        /*0058*/ 	.byte	0x04, 0x17
        /*005a*/ 	.short	(.L_1141 - .L_1140)
.L_1140:
        /*005c*/ 	.word	0x00000000
        /*0060*/ 	.short	0x0003
        /*0062*/ 	.short	0x0018
        /*0064*/ 	.byte	0x00, 0xf0, 0x21, 0x00


	//----- nvinfo : EIATTR_KPARAM_INFO
	.align		4
.L_1141:
        /*0068*/ 	.byte	0x04, 0x17
        /*006a*/ 	.short	(.L_1143 - .L_1142)
.L_1142:
        /*006c*/ 	.word	0x00000000
        /*0070*/ 	.short	0x0002
        /*0072*/ 	.short	0x0010
        /*0074*/ 	.byte	0x00, 0xf0, 0x21, 0x00


	//----- nvinfo : EIATTR_KPARAM_INFO
	.align		4
.L_1143:
        /*0078*/ 	.byte	0x04, 0x17
        /*007a*/ 	.short	(.L_1145 - .L_1144)
.L_1144:
        /*007c*/ 	.word	0x00000000
        /*0080*/ 	.short	0x0001
        /*0082*/ 	.short	0x0008
        /*0084*/ 	.byte	0x00, 0xf5, 0x21, 0x00


	//----- nvinfo : EIATTR_KPARAM_INFO
	.align		4
.L_1145:
        /*0088*/ 	.byte	0x04, 0x17
        /*008a*/ 	.short	(.L_1147 - .L_1146)
.L_1146:
        /*008c*/ 	.word	0x00000000
        /*0090*/ 	.short	0x0000
        /*0092*/ 	.short	0x0000
        /*0094*/ 	.byte	0x00, 0xf5, 0x21, 0x00


	//----- nvinfo : EIATTR_SPARSE_MMA_MASK
	.align		4
.L_1147:
        /*0098*/ 	.byte	0x03, 0x50
        /*009a*/ 	.short	0x0000


	//----- nvinfo : EIATTR_MAXREG_COUNT
	.align		4
        /*009c*/ 	.byte	0x03, 0x1b
        /*009e*/ 	.short	0x0040


	//----- nvinfo : EIATTR_MERCURY_ISA_VERSION
	.align		4
        /*00a0*/ 	.byte	0x03, 0x5f
        /*00a2*/ 	.short	0x0101


	//----- nvinfo : EIATTR_VRC_CTA_INIT_COUNT
	.align		4
        /*00a4*/ 	.byte	0x02, 0x4a
	.zero		1
	.zero		1


	//----- nvinfo : EIATTR_EXIT_INSTR_OFFSETS
	.align		4
        /*00a8*/ 	.byte	0x04, 0x1c
        /*00aa*/ 	.short	(.L_1149 - .L_1148)


	//   ....[0]....
.L_1148:
        /*00ac*/ 	.word	0x00000150


	//   ....[1]....
        /*00b0*/ 	.word	0x00000450


	//   ....[2]....
        /*00b4*/ 	.word	0x00000670


	//----- nvinfo : EIATTR_MAX_THREADS
	.align		4
.L_1149:
        /*00b8*/ 	.byte	0x04, 0x05
        /*00ba*/ 	.short	(.L_1151 - .L_1150)
.L_1150:
        /*00bc*/ 	.word	0x00000400
        /*00c0*/ 	.word	0x00000001
        /*00c4*/ 	.word	0x00000001


	//----- nvinfo : EIATTR_CRS_STACK_SIZE
	.align		4
.L_1151:
        /*00c8*/ 	.byte	0x04, 0x1e
        /*00ca*/ 	.short	(.L_1153 - .L_1152)
.L_1152:
        /*00cc*/ 	.word	0x00000000


	//----- nvinfo : EIATTR_CBANK_PARAM_SIZE
	.align		4
.L_1153:
        /*00d0*/ 	.byte	0x03, 0x19
        /*00d2*/ 	.short	0x0040


	//----- nvinfo : EIATTR_PARAM_CBANK
	.align		4
        /*00d4*/ 	.byte	0x04, 0x0a
        /*00d6*/ 	.short	(.L_1155 - .L_1154)
	.align		4
.L_1154:
        /*00d8*/ 	.word	index@(.nv.constant0._ZN2at6native53_GLOBAL__N__3bfe7fd5_20_UpSampleNearest2d_cu_198c5ce228upsample_nearest2d_out_frameIdXadL_ZNS0_43nearest_neighbor_exact_compute_source_indexEfiiEEEEvPKT_PS3_mmmmmff)
        /*00dc*/ 	.short	0x0380
        /*00de*/ 	.short	0x0040


	//----- nvinfo : EIATTR_SW_WAR
	.align		4
.L_1155:
        /*00e0*/ 	.byte	0x04, 0x36
        /*00e2*/ 	.short	(.L_1157 - .L_1156)
.L_1156:
        /*00e4*/ 	.word	0x00000008
.L_1157:


//--------------------- .nv.info._ZN2at6native53_GLOBAL__N__3bfe7fd5_20_UpSampleNearest2d_cu_198c5ce233upsample_nearest2d_nhwc_out_frameIhXadL_ZNS0_43nearest_neighbor_exact_compute_source_indexEfiiEEEEvPKT_PS3_mmmmmffm --------------------------
	.section	.nv.info._ZN2at6native53_GLOBAL__N__3bfe7fd5_20_UpSampleNearest2d_cu_198c5ce233upsample_nearest2d_nhwc_out_frameIhXadL_ZNS0_43nearest_neighbor_exact_compute_source_indexEfiiEEEEvPKT_PS3_mmmmmffm,"",@"SHT_CUDA_INFO"
	.sectionflags	@""
	.align	4


	//----- nvinfo : EIATTR_CUDA_API_VERSION
	.align		4
        /*0000*/ 	.byte	0x04, 0x37
        /*0002*/ 	.short	(.L_1159 - .L_1158)
.L_1158:
        /*0004*/ 	.word	0x00000082


	//----- nvinfo : EIATTR_KPARAM_INFO
	.align		4
.L_1159:
        /*0008*/ 	.byte	0x04, 0x17
        /*000a*/ 	.short	(.L_1161 - .L_1160)
.L_1160:
        /*000c*/ 	.word	0x00000000
        /*0010*/ 	.short	0x0009
        /*0012*/ 	.short	0x0040
        /*0014*/ 	.byte	0x00, 0xf0, 0x21, 0x00


	//----- nvinfo : EIATTR_KPARAM_INFO
	.align		4
.L_1161:
        /*0018*/ 	.byte	0x04, 0x17
        /*001a*/ 	.short	(.L_1163 - .L_1162)
.L_1162:
        /*001c*/ 	.word	0x00000000
        /*0020*/ 	.short	0x0008
        /*0022*/ 	.short	0x003c
        /*0024*/ 	.byte	0x00, 0xf0, 0x11, 0x00


	//----- nvinfo : EIATTR_KPARAM_INFO
	.align		4
.L_1163:
        /*0028*/ 	.byte	0x04, 0x17
        /*002a*/ 	.short	(.L_1165 - .L_1164)
.L_1164:
        /*002c*/ 	.word	0x00000000
        /*0030*/ 	.short	0x0007
        /*0032*/ 	.short	0x0038
        /*0034*/ 	.byte	0x00, 0xf0, 0x11, 0x00


	//----- nvinfo : EIATTR_KPARAM_INFO
	.align		4
.L_1165:
        /*0038*/ 	.byte	0x04, 0x17
        /*003a*/ 	.short	(.L_1167 - .L_1166)
.L_1166:
        /*003c*/ 	.word	0x00000000
        /*0040*/ 	.short	0x0006
        /*0042*/ 	.short	0x0030
        /*0044*/ 	.byte	0x00, 0xf0, 0x21, 0x00


	//----- nvinfo : EIATTR_KPARAM_INFO
	.align		4
.L_1167:
        /*0048*/ 	.byte	0x04, 0x17
        /*004a*/ 	.short	(.L_1169 - .L_1168)
.L_1168:
        /*004c*/ 	.word	0x00000000
        /*0050*/ 	.short	0x0005
        /*0052*/ 	.short	0x0028
        /*0054*/ 	.byte	0x00, 0xf0, 0x21, 0x00


	//----- nvinfo : EIATTR_KPARAM_INFO
	.align		4
.L_1169:
        /*0058*/ 	.byte	0x04, 0x17
        /*005a*/ 	.short	(.L_1171 - .L_1170)
.L_1170:
        /*005c*/ 	.word	0x00000000
        /*0060*/ 	.short	0x0004
        /*0062*/ 	.short	0x0020
        /*0064*/ 	.byte	0x00, 0xf0, 0x21, 0x00


	//----- nvinfo : EIATTR_KPARAM_INFO
	.align		4
.L_1171:
        /*0068*/ 	.byte	0x04, 0x17
        /*006a*/ 	.short	(.L_1173 - .L_1172)
.L_1172:
        /*006c*/ 	.word	0x00000000
        /*0070*/ 	.short	0x0003
        /*0072*/ 	.short	0x0018
        /*0074*/ 	.byte	0x00, 0xf0, 0x21, 0x00


	//----- nvinfo : EIATTR_KPARAM_INFO
	.align		4
.L_1173:
        /*0078*/ 	.byte	0x04, 0x17
        /*007a*/ 	.short	(.L_1175 - .L_1174)
.L_1174:
        /*007c*/ 	.word	0x00000000
        /*0080*/ 	.short	0x0002
        /*0082*/ 	.short	0x0010
        /*0084*/ 	.byte	0x00, 0xf0, 0x21, 0x00


	//----- nvinfo : EIATTR_KPARAM_INFO
	.align		4
.L_1175:
        /*0088*/ 	.byte	0x04, 0x17
        /*008a*/ 	.short	(.L_1177 - .L_1176)
.L_1176:
        /*008c*/ 	.word	0x00000000
        /*0090*/ 	.short	0x0001
        /*0092*/ 	.short	0x0008
        /*0094*/ 	.byte	0x00, 0xf5, 0x21, 0x00


	//----- nvinfo : EIATTR_KPARAM_INFO
	.align		4
.L_1177:
        /*0098*/ 	.byte	0x04, 0x17
        /*009a*/ 	.short	(.L_1179 - .L_1178)
.L_1178:
        /*009c*/ 	.word	0x00000000
        /*00a0*/ 	.short	0x0000
        /*00a2*/ 	.short	0x0000
        /*00a4*/ 	.byte	0x00, 0xf5, 0x21, 0x00


	//----- nvinfo : EIATTR_SPARSE_MMA_MASK
	.align		4
.L_1179:
        /*00a8*/ 	.byte	0x03, 0x50
        /*00aa*/ 	.short	0x0000


	//----- nvinfo : EIATTR_MAXREG_COUNT
	.align		4
        /*00ac*/ 	.byte	0x03, 0x1b
        /*00ae*/ 	.short	0x0040


	//----- nvinfo : EIATTR_MERCURY_ISA_VERSION
	.align		4
        /*00b0*/ 	.byte	0x03, 0x5f
        /*00b2*/ 	.short	0x0101


	//----- nvinfo : EIATTR_VRC_CTA_INIT_COUNT
	.align		4
        /*00b4*/ 	.byte	0x02, 0x4a
	.zero		1
	.zero		1


	//----- nvinfo : EIATTR_EXIT_INSTR_OFFSETS
	.align		4
        /*00b8*/ 	.byte	0x04, 0x1c
        /*00ba*/ 	.short	(.L_1181 - .L_1180)


	//   ....[0]....
.L_1180:
        /*00bc*/ 	.word	0x00000090


	//   ....[1]....
        /*00c0*/ 	.word	0x00000c20


	//----- nvinfo : EIATTR_MAX_THREADS
	.align		4
.L_1181:
        /*00c4*/ 	.byte	0x04, 0x05
        /*00c6*/ 	.short	(.L_1183 - .L_1182)
.L_1182:
        /*00c8*/ 	.word	0x00000400
        /*00cc*/ 	.word	0x00000001
        /*00d0*/ 	.word	0x00000001


	//----- nvinfo : EIATTR_CRS_STACK_SIZE
	.align		4
.L_1183:
        /*00d4*/ 	.byte	0x04, 0x1e
        /*00d6*/ 	.short	(.L_1185 - .L_1184)
.L_1184:
        /*00d8*/ 	.word	0x00000000


	//----- nvinfo : EIATTR_CBANK_PARAM_SIZE
	.align		4
.L_1185:
        /*00dc*/ 	.byte	0x03, 0x19
        /*00de*/ 	.short	0x0048


	//----- nvinfo : EIATTR_PARAM_CBANK
	.align		4
        /*00e0*/ 	.byte	0x04, 0x0a
        /*00e2*/ 	.short	(.L_1187 - .L_1186)
	.align		4
.L_1186:
        /*00e4*/ 	.word	index@(.nv.constant0._ZN2at6native53_GLOBAL__N__3bfe7fd5_20_UpSampleNearest2d_cu_198c5ce233upsample_nearest2d_nhwc_out_frameIhXadL_ZNS0_43nearest_neighbor_exact_compute_source_indexEfiiEEEEvPKT_PS3_mmmmmffm)
        /*00e8*/ 	.short	0x0380
        /*00ea*/ 	.short	0x0048


	//----- nvinfo : EIATTR_SW_WAR
	.align		4
.L_1187:
        /*00ec*/ 	.byte	0x04, 0x36
        /*00ee*/ 	.short	(.L_1189 - .L_1188)
.L_1188:
        /*00f0*/ 	.word	0x00000008
.L_1189:


//--------------------- .nv.info._ZN2at6native53_GLOBAL__N__3bfe7fd5_20_UpSampleNearest2d_cu_198c5ce233upsample_nearest2d_nhwc_out_frameIN3c108BFloat16EXadL_ZNS0_43nearest_neighbor_exact_compute_source_indexEfiiEEEEvPKT_PS5_mmmmmffm --------------------------
	.section	.nv.info._ZN2at6native53_GLOBAL__N__3bfe7fd5_20_UpSampleNearest2d_cu_198c5ce233upsample_nearest2d_nhwc_out_frameIN3c108BFloat16EXadL_ZNS0_43nearest_neighbor_exact_compute_source_indexEfiiEEEEvPKT_PS5_mmmmmffm,"",@"SHT_CUDA_INFO"
	.sectionflags	@""
	.align	4


	//----- nvinfo : EIATTR_CUDA_API_VERSION
	.align		4
        /*0000*/ 	.byte	0x04, 0x37
        /*0002*/ 	.short	(.L_1191 - .L_1190)
.L_1190:
        /*0004*/ 	.word	0x00000082


	//----- nvinfo : EIATTR_KPARAM_INFO
	.align		4
.L_1191:
        /*0008*/ 	.byte	0x04, 0x17
        /*000a*/ 	.short	(.L_1193 - .L_1192)
.L_1192:
        /*000c*/ 	.word	0x00000000
        /*0010*/ 	.short	0x0009
        /*0012*/ 	.short	0x0040
        /*0014*/ 	.byte	0x00, 0xf0, 0x21, 0x00


	//----- nvinfo : EIATTR_KPARAM_INFO
	.align		4
.L_1193:
        /*0018*/ 	.byte	0x04, 0x17
        /*001a*/ 	.short	(.L_1195 - .L_1194)
.L_1194:
        /*001c*/ 	.word	0x00000000
        /*0020*/ 	.short	0x0008
        /*0022*/ 	.short	0x003c
        /*0024*/ 	.byte	0x00, 0xf0, 0x11, 0x00


	//----- nvinfo : EIATTR_KPARAM_INFO
	.align		4
.L_1195:
        /*0028*/ 	.byte	0x04, 0x17
        /*002a*/ 	.short	(.L_1197 - .L_1196)
.L_1196:
        /*002c*/ 	.word	0x00000000
        /*0030*/ 	.short	0x0007
        /*0032*/ 	.short	0x0038
        /*0034*/ 	.byte	0x00, 0xf0, 0x11, 0x00


	//----- nvinfo : EIATTR_KPARAM_INFO
	.align		4
.L_1197:
        /*0038*/ 	.byte	0x04, 0x17
        /*003a*/ 	.short	(.L_1199 - .L_1198)
.L_1198:
        /*003c*/ 	.word	0x00000000
        /*0040*/ 	.short	0x0006
        /*0042*/ 	.short	0x0030
        /*0044*/ 	.byte	0x00, 0xf0, 0x21, 0x00


	//----- nvinfo : EIATTR_KPARAM_INFO
	.align		4
.L_1199:
        /*0048*/ 	.byte	0x04, 0x17
        /*004a*/ 	.short	(.L_1201 - .L_1200)
.L_1200:
        /*004c*/ 	.word	0x00000000
        /*0050*/ 	.short	0x0005
        /*0052*/ 	.short	0x0028
        /*0054*/ 	.byte	0x00, 0xf0, 0x21, 0x00


	//----- nvinfo : EIATTR_KPARAM_INFO
	.align		4
.L_1201:
        /*0058*/ 	.byte	0x04, 0x17
        /*005a*/ 	.short	(.L_1203 - .L_1202)
.L_1202:
        /*005c*/ 	.word	0x00000000
        /*0060*/ 	.short	0x0004
        /*0062*/ 	.short	0x0020
        /*0064*/ 	.byte	0x00, 0xf0, 0x21, 0x00


	//----- nvinfo : EIATTR_KPARAM_INFO
	.align		4
.L_1203:
        /*0068*/ 	.byte	0x04, 0x17
        /*006a*/ 	.short	(.L_1205 - .L_1204)
.L_1204:
        /*006c*/ 	.word	0x00000000
        /*0070*/ 	.short	0x0003
        /*0072*/ 	.short	0x0018
        /*0074*/ 	.byte	0x00, 0xf0, 0x21, 0x00


	//----- nvinfo : EIATTR_KPARAM_INFO
	.align		4
.L_1205:
        /*0078*/ 	.byte	0x04, 0x17
        /*007a*/ 	.short	(.L_1207 - .L_1206)
.L_1206:
        /*007c*/ 	.word	0x00000000
        /*0080*/ 	.short	0x0002
        /*0082*/ 	.short	0x0010
        /*0084*/ 	.byte	0x00, 0xf0, 0x21, 0x00


	//----- nvinfo : EIATTR_KPARAM_INFO
	.align		4
.L_1207:
        /*0088*/ 	.byte	0x04, 0x17
        /*008a*/ 	.short	(.L_1209 - .L_1208)
.L_1208:
        /*008c*/ 	.word	0x00000000
        /*0090*/ 	.short	0x0001
        /*0092*/ 	.short	0x0008
        /*0094*/ 	.byte	0x00, 0xf5, 0x21, 0x00


	//----- nvinfo : EIATTR_KPARAM_INFO
	.align		4
.L_1209:
        /*0098*/ 	.byte	0x04, 0x17
        /*009a*/ 	.short	(.L_1211 - .L_1210)
.L_1210:
        /*009c*/ 	.word	0x00000000
        /*00a0*/ 	.short	0x0000
        /*00a2*/ 	.short	0x0000
        /*00a4*/ 	.byte	0x00, 0xf5, 0x21, 0x00


	//----- nvinfo : EIATTR_SPARSE_MMA_MASK
	.align		4
.L_1211:
        /*00a8*/ 	.byte	0x03, 0x50
        /*00aa*/ 	.short	0x0000


	//----- nvinfo : EIATTR_MAXREG_COUNT
	.align		4
        /*00ac*/ 	.byte	0x03, 0x1b
        /*00ae*/ 	.short	0x0040


	//----- nvinfo : EIATTR_MERCURY_ISA_VERSION
	.align		4
        /*00b0*/ 	.byte	0x03, 0x5f
        /*00b2*/ 	.short	0x0101


	//----- nvinfo : EIATTR_VRC_CTA_INIT_COUNT
	.align		4
        /*00b4*/ 	.byte	0x02, 0x4a
	.zero		1
	.zero		1


	//----- nvinfo : EIATTR_EXIT_INSTR_OFFSETS
	.align		4
        /*00b8*/ 	.byte	0x04, 0x1c
        /*00ba*/ 	.short	(.L_1213 - .L_1212)


	//   ....[0]....
.L_1212:
        /*00bc*/ 	.word	0x00000090


	//   ....[1]....
        /*00c0*/ 	.word	0x00000c30


	//----- nvinfo : EIATTR_MAX_THREADS
	.align		4
.L_1213:
        /*00c4*/ 	.byte	0x04, 0x05
        /*00c6*/ 	.short	(.L_1215 - .L_1214)
.L_1214:
        /*00c8*/ 	.word	0x00000400
        /*00cc*/ 	.word	0x00000001
        /*00d0*/ 	.word	0x00000001


	//----- nvinfo : EIATTR_CRS_STACK_SIZE
	.align		4
.L_1215:
        /*00d4*/ 	.byte	0x04, 0x1e
        /*00d6*/ 	.short	(.L_1217 - .L_1216)
.L_1216:
        /*00d8*/ 	.word	0x00000000


	//----- nvinfo : EIATTR_CBANK_PARAM_SIZE
	.align		4
.L_1217:
        /*00dc*/ 	.byte	0x03, 0x19
        /*00de*/ 	.short	0x0048


	//----- nvinfo : EIATTR_PARAM_CBANK
	.align		4
        /*00e0*/ 	.byte	0x04, 0x0a
        /*00e2*/ 	.short	(.L_1219 - .L_1218)
	.align		4
.L_1218:
        /*00e4*/ 	.word	index@(.nv.constant0._ZN2at6native53_GLOBAL__N__3bfe7fd5_20_UpSampleNearest2d_cu_198c5ce233upsample_nearest2d_nhwc_out_frameIN3c108BFloat16EXadL_ZNS0_43nearest_neighbor_exact_compute_source_indexEfiiEEEEvPKT_PS5_mmmmmffm)
        /*00e8*/ 	.short	0x0380
        /*00ea*/ 	.short	0x0048


	//----- nvinfo : EIATTR_SW_WAR
	.align		4
.L_1219:
        /*00ec*/ 	.byte	0x04, 0x36
        /*00ee*/ 	.short	(.L_1221 - .L_1220)
.L_1220:
        /*00f0*/ 	.word	0x00000008
.L_1221:


//--------------------- .nv.info._ZN2at6native53_GLOBAL__N__3bfe7fd5_20_UpSampleNearest2d_cu_198c5ce233upsample_nearest2d_nhwc_out_frameIN3c104HalfEXadL_ZNS0_43nearest_neighbor_exact_compute_source_indexEfiiEEEEvPKT_PS5_mmmmmffm --------------------------
	.section	.nv.info._ZN2at6native53_GLOBAL__N__3bfe7fd5_20_UpSampleNearest2d_cu_198c5ce233upsample_nearest2d_nhwc_out_frameIN3c104HalfEXadL_ZNS0_43nearest_neighbor_exact_compute_source_indexEfiiEEEEvPKT_PS5_mmmmmffm,"",@"SHT_CUDA_INFO"
	.sectionflags	@""
	.align	4


	//----- nvinfo : EIATTR_CUDA_API_VERSION
	.align		4
        /*0000*/ 	.byte	0x04, 0x37
        /*0002*/ 	.short	(.L_1223 - .L_1222)
.L_1222:
        /*0004*/ 	.word	0x00000082


	//----- nvinfo : EIATTR_KPARAM_INFO
	.align		4
.L_1223:
        /*0008*/ 	.byte	0x04, 0x17
        /*000a*/ 	.short	(.L_1225 - .L_1224)
.L_1224:
        /*000c*/ 	.word	0x00000000
        /*0010*/ 	.short	0x0009
        /*0012*/ 	.short	0x0040
        /*0014*/ 	.byte	0x00, 0xf0, 0x21, 0x00


	//----- nvinfo : EIATTR_KPARAM_INFO
	.align		4
.L_1225:
        /*0018*/ 	.byte	0x04, 0x17
        /*001a*/ 	.short	(.L_1227 - .L_1226)
.L_1226:
        /*001c*/ 	.word	0x00000000
        /*0020*/ 	.short	0x0008
        /*0022*/ 	.short	0x003c
        /*0024*/ 	.byte	0x00, 0xf0, 0x11, 0x00


	//----- nvinfo : EIATTR_KPARAM_INFO
	.align		4
.L_1227:
        /*0028*/ 	.byte	0x04, 0x17
        /*002a*/ 	.short	(.L_1229 - .L_1228)
.L_1228:
        /*002c*/ 	.word	0x00000000
        /*0030*/ 	.short	0x0007
        /*0032*/ 	.short	0x0038
        /*0034*/ 	.byte	0x00, 0xf0, 0x11, 0x00


	//----- nvinfo : EIATTR_KPARAM_INFO
	.align		4
.L_1229:
        /*0038*/ 	.byte	0x04, 0x17
        /*003a*/ 	.short	(.L_1231 - .L_1230)
.L_1230:
        /*003c*/ 	.word	0x00000000
        /*0040*/ 	.short	0x0006
        /*0042*/ 	.short	0x0030
        /*0044*/ 	.byte	0x00, 0xf0, 0x21, 0x00


	//----- nvinfo : EIATTR_KPARAM_INFO
	.align		4
.L_1231:
        /*0048*/ 	.byte	0x04, 0x17
        /*004a*/ 	.short	(.L_1233 - .L_1232)
.L_1232:
        /*004c*/ 	.word	0x00000000
        /*0050*/ 	.short	0x0005
        /*0052*/ 	.short	0x0028
        /*0054*/ 	.byte	0x00, 0xf0, 0x21, 0x00


	//----- nvinfo : EIATTR_KPARAM_INFO
	.align		4
.L_1233:
        /*0058*/ 	.byte	0x04, 0x17
        /*005a*/ 	.short	(.L_1235 - .L_1234)
.L_1234:
        /*005c*/ 	.word	0x00000000
        /*0060*/ 	.short	0x0004
        /*0062*/ 	.short	0x0020
        /*0064*/ 	.byte	0x00, 0xf0, 0x21, 0x00


	//----- nvinfo : EIATTR_KPARAM_INFO
	.align		4
.L_1235:
        /*0068*/ 	.byte	0x04, 0x17
        /*006a*/ 	.short	(.L_1237 - .L_1236)
.L_1236:
        /*006c*/ 	.word	0x00000000
        /*0070*/ 	.short	0x0003
        /*0072*/ 	.short	0x0018
        /*0074*/ 	.byte	0x00, 0xf0, 0x21, 0x00


	//----- nvinfo : EIATTR_KPARAM_INFO
	.align		4
.L_1237:
        /*0078*/ 	.byte	0x04, 0x17
        /*007a*/ 	.short	(.L_1239 - .L_1238)
.L_1238:
        /*007c*/ 	.word	0x00000000
        /*0080*/ 	.short	0x0002
        /*0082*/ 	.short	0x0010
        /*0084*/ 	.byte	0x00, 0xf0, 0x21, 0x00


	//----- nvinfo : EIATTR_KPARAM_INFO
	.align		4
.L_1239:
        /*0088*/ 	.byte	0x04, 0x17
        /*008a*/ 	.short	(.L_1241 - .L_1240)
.L_1240:
        /*008c*/ 	.word	0x00000000
        /*0090*/ 	.short	0x0001
        /*0092*/ 	.short	0x0008
        /*0094*/ 	.byte	0x00, 0xf5, 0x21, 0x00


	//----- nvinfo : EIATTR_KPARAM_INFO
	.align		4
.L_1241:
        /*0098*/ 	.byte	0x04, 0x17
        /*009a*/ 	.short	(.L_1243 - .L_1242)
.L_1242:
        /*009c*/ 	.word	0x00000000
        /*00a0*/ 	.short	0x0000
        /*00a2*/ 	.short	0x0000
        /*00a4*/ 	.byte	0x00, 0xf5, 0x21, 0x00


	//----- nvinfo : EIATTR_SPARSE_MMA_MASK
	.align		4
.L_1243:
        /*00a8*/ 	.byte	0x03, 0x50
        /*00aa*/ 	.short	0x0000


	//----- nvinfo : EIATTR_MAXREG_COUNT
	.align		4
        /*00ac*/ 	.byte	0x03, 0x1b
        /*00ae*/ 	.short	0x0040


	//----- nvinfo : EIATTR_MERCURY_ISA_VERSION
	.align		4
        /*00b0*/ 	.byte	0x03, 0x5f
        /*00b2*/ 	.short	0x0101


	//----- nvinfo : EIATTR_VRC_CTA_INIT_COUNT
	.align		4
        /*00b4*/ 	.byte	0x02, 0x4a
	.zero		1
	.zero		1


	//----- nvinfo : EIATTR_EXIT_INSTR_OFFSETS
	.align		4
        /*00b8*/ 	.byte	0x04, 0x1c
        /*00ba*/ 	.short	(.L_1245 - .L_1244)


	//   ....[0]....
.L_1244:
        /*00bc*/ 	.word	0x00000090


	//   ....[1]....
        /*00c0*/ 	.word	0x00000c30


	//----- nvinfo : EIATTR_MAX_THREADS
	.align		4
.L_1245:
        /*00c4*/ 	.byte	0x04, 0x05
        /*00c6*/ 	.short	(.L_1247 - .L_1246)
.L_1246:
        /*00c8*/ 	.word	0x00000400
        /*00cc*/ 	.word	0x00000001
        /*00d0*/ 	.word	0x00000001


	//----- nvinfo : EIATTR_CRS_STACK_SIZE
	.align		4
.L_1247:
        /*00d4*/ 	.byte	0x04, 0x1e
        /*00d6*/ 	.short	(.L_1249 - .L_1248)
.L_1248:
        /*00d8*/ 	.word	0x00000000


	//----- nvinfo : EIATTR_CBANK_PARAM_SIZE
	.align		4
.L_1249:
        /*00dc*/ 	.byte	0x03, 0x19
        /*00de*/ 	.short	0x0048


	//----- nvinfo : EIATTR_PARAM_CBANK
	.align		4
        /*00e0*/ 	.byte	0x04, 0x0a
        /*00e2*/ 	.short	(.L_1251 - .L_1250)
	.align		4
.L_1250:
        /*00e4*/ 	.word	index@(.nv.constant0._ZN2at6native53_GLOBAL__N__3bfe7fd5_20_UpSampleNearest2d_cu_198c5ce233upsample_nearest2d_nhwc_out_frameIN3c104HalfEXadL_ZNS0_43nearest_neighbor_exact_compute_source_indexEfiiEEEEvPKT_PS5_mmmmmffm)
        /*00e8*/ 	.short	0x0380
        /*00ea*/ 	.short	0x0048


	//----- nvinfo : EIATTR_SW_WAR
	.align		4
.L_1251:
        /*00ec*/ 	.byte	0x04, 0x36
        /*00ee*/ 	.short	(.L_1253 - .L_1252)
.L_1252:
        /*00f0*/ 	.word	0x00000008
.L_1253:


//--------------------- .nv.info._ZN2at6native53_GLOBAL__N__3bfe7fd5_20_UpSampleNearest2d_cu_198c5ce233upsample_nearest2d_nhwc_out_frameIfXadL_ZNS0_43nearest_neighbor_exact_compute_source_indexEfiiEEEEvPKT_PS3_mmmmmffm --------------------------
	.section	.nv.info._ZN2at6native53_GLOBAL__N__3bfe7fd5_20_UpSampleNearest2d_cu_198c5ce233upsample_nearest2d_nhwc_out_frameIfXadL_ZNS0_43nearest_neighbor_exact_compute_source_indexEfiiEEEEvPKT_PS3_mmmmmffm,"",@"SHT_CUDA_INFO"
	.sectionflags	@""
	.align	4


	//----- nvinfo : EIATTR_CUDA_API_VERSION
	.align		4
        /*0000*/ 	.byte	0x04, 0x37
        /*0002*/ 	.short	(.L_1255 - .L_1254)
.L_1254:
        /*0004*/ 	.word	0x00000082


	//----- nvinfo : EIATTR_KPARAM_INFO
	.align		4
.L_1255:
        /*0008*/ 	.byte	0x04, 0x17
        /*000a*/ 	.short	(.L_1257 - .L_1256)
.L_1256:
        /*000c*/ 	.word	0x00000000
        /*0010*/ 	.short	0x0009
        /*0012*/ 	.short	0x0040
        /*0014*/ 	.byte	0x00, 0xf0, 0x21, 0x00


	//----- nvinfo : EIATTR_KPARAM_INFO
	.align		4
.L_1257:
        /*0018*/ 	.byte	0x04, 0x17
        /*001a*/ 	.short	(.L_1259 - .L_1258)
.L_1258:
        /*001c*/ 	.word	0x00000000
        /*0020*/ 	.short	0x0008
        /*0022*/ 	.short	0x003c
        /*0024*/ 	.byte	0x00, 0xf0, 0x11, 0x00


	//----- nvinfo : EIATTR_KPARAM_INFO
	.align		4
.L_1259:
        /*0028*/ 	.byte	0x04, 0x17
        /*002a*/ 	.short	(.L_1261 - .L_1260)
.L_1260:
        /*002c*/ 	.word	0x00000000
        /*0030*/ 	.short	0x0007
        /*0032*/ 	.short	0x0038
        /*0034*/ 	.byte	0x00, 0xf0, 0x11, 0x00


	//----- nvinfo : EIATTR_KPARAM_INFO
	.align		4
.L_1261:
        /*0038*/ 	.byte	0x04, 0x17
        /*003a*/ 	.short	(.L_1263 - .L_1262)
.L_1262:
        /*003c*/ 	.word	0x00000000
        /*0040*/ 	.short	0x0006
        /*0042*/ 	.short	0x0030
        /*0044*/ 	.byte	0x00, 0xf0, 0x21, 0x00


	//----- nvinfo : EIATTR_KPARAM_INFO
	.align		4
.L_1263:
        /*0048*/ 	.byte	0x04, 0x17
        /*004a*/ 	.short	(.L_1265 - .L_1264)
.L_1264:
        /*004c*/ 	.word	0x00000000
        /*0050*/ 	.short	0x0005
        /*0052*/ 	.short	0x0028
        /*0054*/ 	.byte	0x00, 0xf0, 0x21, 0x00


	//----- nvinfo : EIATTR_KPARAM_INFO
	.align		4
.L_1265:
        /*0058*/ 	.byte	0x04, 0x17
        /*005a*/ 	.short	(.L_1267 - .L_1266)
.L_1266:
        /*005c*/ 	.word	0x00000000
        /*0060*/ 	.short	0x0004
        /*0062*/ 	.short	0x0020
        /*0064*/ 	.byte	0x00, 0xf0, 0x21, 0x00


	//----- nvinfo : EIATTR_KPARAM_INFO
	.align		4
.L_1267:
        /*0068*/ 	.byte	0x04, 0x17
        /*006a*/ 	.short	(.L_1269 - .L_1268)
.L_1268:
        /*006c*/ 	.word	0x00000000
        /*0070*/ 	.short	0x0003
        /*0072*/ 	.short	0x0018
        /*0074*/ 	.byte	0x00, 0xf0, 0x21, 0x00


	//----- nvinfo : EIATTR_KPARAM_INFO
	.align		4
.L_1269:
        /*0078*/ 	.byte	0x04, 0x17
        /*007a*/ 	.short	(.L_1271 - .L_1270)
.L_1270:
        /*007c*/ 	.word	0x00000000
        /*0080*/ 	.short	0x0002
        /*0082*/ 	.short	0x0010
        /*0084*/ 	.byte	0x00, 0xf0, 0x21, 0x00


	//----- nvinfo : EIATTR_KPARAM_INFO
	.align		4
.L_1271:
        /*0088*/ 	.byte	0x04, 0x17
        /*008a*/ 	.short	(.L_1273 - .L_1272)
.L_1272:
        /*008c*/ 	.word	0x00000000
        /*0090*/ 	.short	0x0001
        /*0092*/ 	.short	0x0008
        /*0094*/ 	.byte	0x00, 0xf5, 0x21, 0x00


	//----- nvinfo : EIATTR_KPARAM_INFO
	.align		4
.L_1273:
        /*0098*/ 	.byte	0x04, 0x17
        /*009a*/ 	.short	(.L_1275 - .L_1274)
.L_1274:
        /*009c*/ 	.word	0x00000000
        /*00a0*/ 	.short	0x0000
        /*00a2*/ 	.short	0x0000
        /*00a4*/ 	.byte	0x00, 0xf5, 0x21, 0x00


	//----- nvinfo : EIATTR_SPARSE_MMA_MASK
	.align		4
.L_1275:
        /*00a8*/ 	.byte	0x03, 0x50
        /*00aa*/ 	.short	0x0000


	//----- nvinfo : EIATTR_MAXREG_COUNT
	.align		4
        /*00ac*/ 	.byte	0x03, 0x1b
        /*00ae*/ 	.short	0x0040


	//----- nvinfo : EIATTR_MERCURY_ISA_VERSION
	.align		4
        /*00b0*/ 	.byte	0x03, 0x5f
        /*00b2*/ 	.short	0x0101


	//----- nvinfo : EIATTR_VRC_CTA_INIT_COUNT
	.align		4
        /*00b4*/ 	.byte	0x02, 0x4a
	.zero		1
	.zero		1


	//----- nvinfo : EIATTR_EXIT_INSTR_OFFSETS
	.align		4
        /*00b8*/ 	.byte	0x04, 0x1c
        /*00ba*/ 	.short	(.L_1277 - .L_1276)


	//   ....[0]....
.L_1276:
        /*00bc*/ 	.word	0x00000090


	//   ....[1]....
        /*00c0*/ 	.word	0x00000c30


	//----- nvinfo : EIATTR_MAX_THREADS
	.align		4
.L_1277:
        /*00c4*/ 	.byte	0x04, 0x05
        /*00c6*/ 	.short	(.L_1279 - .L_1278)
.L_1278:
        /*00c8*/ 	.word	0x00000400
        /*00cc*/ 	.word	0x00000001
        /*00d0*/ 	.word	0x00000001


	//----- nvinfo : EIATTR_CRS_STACK_SIZE
	.align		4
.L_1279:
        /*00d4*/ 	.byte	0x04, 0x1e
        /*00d6*/ 	.short	(.L_1281 - .L_1280)
.L_1280:
        /*00d8*/ 	.word	0x00000000


	//----- nvinfo : EIATTR_CBANK_PARAM_SIZE
	.align		4
.L_1281:
        /*00dc*/ 	.byte	0x03, 0x19
        /*00de*/ 	.short	0x0048


	//----- nvinfo : EIATTR_PARAM_CBANK
	.align		4
        /*00e0*/ 	.byte	0x04, 0x0a
        /*00e2*/ 	.short	(.L_1283 - .L_1282)
	.align		4
.L_1282:
        /*00e4*/ 	.word	index@(.nv.constant0._ZN2at6native53_GLOBAL__N__3bfe7fd5_20_UpSampleNearest2d_cu_198c5ce233upsample_nearest2d_nhwc_out_frameIfXadL_ZNS0_43nearest_neighbor_exact_compute_source_indexEfiiEEEEvPKT_PS3_mmmmmffm)
        /*00e8*/ 	.short	0x0380
        /*00ea*/ 	.short	0x0048


	//----- nvinfo : EIATTR_SW_WAR
	.align		4
.L_1283:
        /*00ec*/ 	.byte	0x04, 0x36
        /*00ee*/ 	.short	(.L_1285 - .L_1284)
.L_1284:
        /*00f0*/ 	.word	0x00000008
.L_1285:


//--------------------- .nv.info._ZN2at6native53_GLOBAL__N__3bfe7fd5_20_UpSampleNearest2d_cu_198c5ce233upsample_nearest2d_nhwc_out_frameIdXadL_ZNS0_43nearest_neighbor_exact_compute_source_indexEfiiEEEEvPKT_PS3_mmmmmffm --------------------------
	.section	.nv.info._ZN2at6native53_GLOBAL__N__3bfe7fd5_20_UpSampleNearest2d_cu_198c5ce233upsample_nearest2d_nhwc_out_frameIdXadL_ZNS0_43nearest_neighbor_exact_compute_source_indexEfiiEEEEvPKT_PS3_mmmmmffm,"",@"SHT_CUDA_INFO"
	.sectionflags	@""
	.align	4


	//----- nvinfo : EIATTR_CUDA_API_VERSION
	.align		4
        /*0000*/ 	.byte	0x04, 0x37
        /*0002*/ 	.short	(.L_1287 - .L_1286)
.L_1286:
        /*0004*/ 	.word	0x00000082


	//----- nvinfo : EIATTR_KPARAM_INFO
	.align		4
.L_1287:
        /*0008*/ 	.byte	0x04, 0x17
        /*000a*/ 	.short	(.L_1289 - .L_1288)
.L_1288:
        /*000c*/ 	.word	0x00000000
        /*0010*/ 	.short	0x0009
        /*0012*/ 	.short	0x0040
        /*0014*/ 	.byte	0x00, 0xf0, 0x21, 0x00


	//----- nvinfo : EIATTR_KPARAM_INFO
	.align		4
.L_1289:
        /*0018*/ 	.byte	0x04, 0x17
        /*001a*/ 	.short	(.L_1291 - .L_1290)
.L_1290:
        /*001c*/ 	.word	0x00000000
        /*0020*/ 	.short	0x0008
        /*0022*/ 	.short	0x003c
        /*0024*/ 	.byte	0x00, 0xf0, 0x11, 0x00


	//----- nvinfo : EIATTR_KPARAM_INFO
	.align		4
.L_1291:
        /*0028*/ 	.byte	0x04, 0x17
        /*002a*/ 	.short	(.L_1293 - .L_1292)
.L_1292:
        /*002c*/ 	.word	0x00000000
        /*0030*/ 	.short	0x0007
        /*0032*/ 	.short	0x0038
        /*0034*/ 	.byte	0x00, 0xf0, 0x11, 0x00


	//----- nvinfo : EIATTR_KPARAM_INFO
	.align		4
.L_1293:
        /*0038*/ 	.byte	0x04, 0x17
        /*003a*/ 	.short	(.L_1295 - .L_1294)
.L_1294:
        /*003c*/ 	.word	0x00000000
        /*0040*/ 	.short	0x0006
        /*0042*/ 	.short	0x0030
        /*0044*/ 	.byte	0x00, 0xf0, 0x21, 0x00


	//----- nvinfo : EIATTR_KPARAM_INFO
	.align		4
.L_1295:
        /*0048*/ 	.byte	0x04, 0x17
        /*004a*/ 	.short	(.L_1297 - .L_1296)
.L_1296:
        /*004c*/ 	.word	0x00000000
        /*0050*/ 	.short	0x0005
        /*0052*/ 	.short	0x0028
        /*0054*/ 	.byte	0x00, 0xf0, 0x21, 0x00


	//----- nvinfo : EIATTR_KPARAM_INFO
	.align		4
.L_1297:
        /*0058*/ 	.byte	0x04, 0x17
        /*005a*/ 	.short	(.L_1299 - .L_1298)
.L_1298:
        /*005c*/ 	.word	0x00000000
        /*0060*/ 	.short	0x0004
        /*0062*/ 	.short	0x0020
        /*0064*/ 	.byte	0x00, 0xf0, 0x21, 0x00


	//----- nvinfo : EIATTR_KPARAM_INFO
	.align		4
.L_1299:
        /*0068*/ 	.byte	0x04, 0x17
        /*006a*/ 	.short	(.L_1301 - .L_1300)
.L_1300:
        /*006c*/ 	.word	0x00000000
        /*0070*/ 	.short	0x0003
        /*0072*/ 	.short	0x0018
        /*0074*/ 	.byte	0x00, 0xf0, 0x21, 0x00


	//----- nvinfo : EIATTR_KPARAM_INFO
	.align		4
.L_1301:
        /*0078*/ 	.byte	0x04, 0x17
        /*007a*/ 	.short	(.L_1303 - .L_1302)
.L_1302:
        /*007c*/ 	.word	0x00000000
        /*0080*/ 	.short	0x0002
        /*0082*/ 	.short	0x0010
        /*0084*/ 	.byte	0x00, 0xf0, 0x21, 0x00


	//----- nvinfo : EIATTR_KPARAM_INFO
	.align		4
.L_1303:
        /*0088*/ 	.byte	0x04, 0x17
        /*008a*/ 	.short	(.L_1305 - .L_1304)
.L_1304:
        /*008c*/ 	.word	0x00000000
        /*0090*/ 	.short	0x0001
        /*0092*/ 	.short	0x0008
        /*0094*/ 	.byte	0x00, 0xf5, 0x21, 0x00


	//----- nvinfo : EIATTR_KPARAM_INFO
	.align		4
.L_1305:
        /*0098*/ 	.byte	0x04, 0x17
        /*009a*/ 	.short	(.L_1307 - .L_1306)
.L_1306:
        /*009c*/ 	.word	0x00000000
        /*00a0*/ 	.short	0x0000
        /*00a2*/ 	.short	0x0000
        /*00a4*/ 	.byte	0x00, 0xf5, 0x21, 0x00


	//----- nvinfo : EIATTR_SPARSE_MMA_MASK
	.align		4
.L_1307:
        /*00a8*/ 	.byte	0x03, 0x50
        /*00aa*/ 	.short	0x0000


	//----- nvinfo : EIATTR_MAXREG_COUNT
	.align		4
        /*00ac*/ 	.byte	0x03, 0x1b
        /*00ae*/ 	.short	0x0040


	//----- nvinfo : EIATTR_MERCURY_ISA_VERSION
	.align		4
        /*00b0*/ 	.byte	0x03, 0x5f
        /*00b2*/ 	.short	0x0101


	//----- nvinfo : EIATTR_VRC_CTA_INIT_COUNT
	.align		4
        /*00b4*/ 	.byte	0x02, 0x4a
	.zero		1
	.zero		1


	//----- nvinfo : EIATTR_EXIT_INSTR_OFFSETS
	.align		4
        /*00b8*/ 	.byte	0x04, 0x1c
        /*00ba*/ 	.short	(.L_1309 - .L_1308)


	//   ....[0]....
.L_1308:
        /*00bc*/ 	.word	0x00000090


	//   ....[1]....
        /*00c0*/ 	.word	0x00000c30


	//----- nvinfo : EIATTR_MAX_THREADS
	.align		4
.L_1309:
        /*00c4*/ 	.byte	0x04, 0x05
        /*00c6*/ 	.short	(.L_1311 - .L_1310)
.L_1310:
        /*00c8*/ 	.word	0x00000400
        /*00cc*/ 	.word	0x00000001
        /*00d0*/ 	.word	0x00000001


	//----- nvinfo : EIATTR_CRS_STACK_SIZE
	.align		4
.L_1311:
        /*00d4*/ 	.byte	0x04, 0x1e
        /*00d6*/ 	.short	(.L_1313 - .L_1312)
.L_1312:
        /*00d8*/ 	.word	0x00000000


	//----- nvinfo : EIATTR_CBANK_PARAM_SIZE
	.align		4
.L_1313:
        /*00dc*/ 	.byte	0x03, 0x19
        /*00de*/ 	.short	0x0048


	//----- nvinfo : EIATTR_PARAM_CBANK
	.align		4
        /*00e0*/ 	.byte	0x04, 0x0a
        /*00e2*/ 	.short	(.L_1315 - .L_1314)
	.align		4
.L_1314:
        /*00e4*/ 	.word	index@(.nv.constant0._ZN2at6native53_GLOBAL__N__3bfe7fd5_20_UpSampleNearest2d_cu_198c5ce233upsample_nearest2d_nhwc_out_frameIdXadL_ZNS0_43nearest_neighbor_exact_compute_source_indexEfiiEEEEvPKT_PS3_mmmmmffm)
        /*00e8*/ 	.short	0x0380
        /*00ea*/ 	.short	0x0048


	//----- nvinfo : EIATTR_SW_WAR
	.align		4
.L_1315:
        /*00ec*/ 	.byte	0x04, 0x36
        /*00ee*/ 	.short	(.L_1317 - .L_1316)
.L_1316:
        /*00f0*/ 	.word	0x00000008
.L_1317:


//--------------------- .nv.info._ZN2at6native53_GLOBAL__N__3bfe7fd5_20_UpSampleNearest2d_cu_198c5ce228upsample_nearest2d_out_frameIhXadL_ZNS0_37nearest_neighbor_compute_source_indexEfiiEEEEvPKT_PS3_mmmmmff --------------------------
	.section	.nv.info._ZN2at6native53_GLOBAL__N__3bfe7fd5_20_UpSampleNearest2d_cu_198c5ce228upsample_nearest2d_out_frameIhXadL_ZNS0_37nearest_neighbor_compute_source_indexEfiiEEEEvPKT_PS3_mmmmmff,"",@"SHT_CUDA_INFO"
	.sectionflags	@""
	.align	4


	//----- nvinfo : EIATTR_CUDA_API_VERSION
	.align		4
        /*0000*/ 	.byte	0x04, 0x37
        /*0002*/ 	.short	(.L_1319 - .L_1318)
.L_1318:
        /*0004*/ 	.word	0x00000082


	//----- nvinfo : EIATTR_KPARAM_INFO
	.align		4
.L_1319:
        /*0008*/ 	.byte	0x04, 0x17
        /*000a*/ 	.short	(.L_1321 - .L_1320)
.L_1320:
        /*000c*/ 	.word	0x00000000
        /*0010*/ 	.short	0x0008
        /*0012*/ 	.short	0x003c
        /*0014*/ 	.byte	0x00, 0xf0, 0x11, 0x00


	//----- nvinfo : EIATTR_KPARAM_INFO
	.align		4
.L_1321:
        /*0018*/ 	.byte	0x04, 0x17
        /*001a*/ 	.short	(.L_1323 - .L_1322)
.L_1322:
        /*001c*/ 	.word	0x00000000
        /*0020*/ 	.short	0x0007
        /*0022*/ 	.short	0x0038
        /*0024*/ 	.byte	0x00, 0xf0, 0x11, 0x00


	//----- nvinfo : EIATTR_KPARAM_INFO
	.align		4
.L_1323:
        /*0028*/ 	.byte	0x04, 0x17
        /*002a*/ 	.short	(.L_1325 - .L_1324)
.L_1324:
        /*002c*/ 	.word	0x00000000
        /*0030*/ 	.short	0x0006
        /*0032*/ 	.short	0x0030
        /*0034*/ 	.byte	0x00, 0xf0, 0x21, 0x00


	//----- nvinfo : EIATTR_KPARAM_INFO
	.align		4
.L_1325:
        /*0038*/ 	.byte	0x04, 0x17
        /*003a*/ 	.short	(.L_1327 - .L_1326)
.L_1326:
        /*003c*/ 	.word	0x00000000
        /*0040*/ 	.short	0x0005
        /*0042*/ 	.short	0x0028
        /*0044*/ 	.byte	0x00, 0xf0, 0x21, 0x00


	//----- nvinfo : EIATTR_KPARAM_INFO
	.align		4
.L_1327:
        /*0048*/ 	.byte	0x04, 0x17
        /*004a*/ 	.short	(.L_1329 - .L_1328)
.L_1328:
        /*004c*/ 	.word	0x00000000
        /*0050*/ 	.short	0x0004
        /*0052*/ 	.short	0x0020
        /*0054*/ 	.byte	0x00, 0xf0, 0x21, 0x00


	//----- nvinfo : EIATTR_KPARAM_INFO
	.align		4
.L_1329:
        /*0058*/ 	.byte	0x04, 0x17
        /*005a*/ 	.short	(.L_1331 - .L_1330)
.L_1330:
        /*005c*/ 	.word	0x00000000
        /*0060*/ 	.short	0x0003
        /*0062*/ 	.short	0x0018
        /*0064*/ 	.byte	0x00, 0xf0, 0x21, 0x00


	//----- nvinfo : EIATTR_KPARAM_INFO
	.align		4
.L_1331:
        /*0068*/ 	.byte	0x04, 0x17
        /*006a*/ 	.short	(.L_1333 - .L_1332)
.L_1332:
        /*006c*/ 	.word	0x00000000
        /*0070*/ 	.short	0x0002
        /*0072*/ 	.short	0x0010
        /*0074*/ 	.byte	0x00, 0xf0, 0x21, 0x00


	//----- nvinfo : EIATTR_KPARAM_INFO
	.align		4
.L_1333:
        /*0078*/ 	.byte	0x04, 0x17
        /*007a*/ 	.short	(.L_1335 - .L_1334)
.L_1334:
        /*007c*/ 	.word	0x00000000
        /*0080*/ 	.short	0x0001
        /*0082*/ 	.short	0x0008
        /*0084*/ 	.byte	0x00, 0xf5, 0x21, 0x00


	//----- nvinfo : EIATTR_KPARAM_INFO
	.align		4
.L_1335:
        /*0088*/ 	.byte	0x04, 0x17
        /*008a*/ 	.short	(.L_1337 - .L_1336)
.L_1336:
        /*008c*/ 	.word	0x00000000
        /*0090*/ 	.short	0x0000
        /*0092*/ 	.short	0x0000
        /*0094*/ 	.byte	0x00, 0xf5, 0x21, 0x00


	//----- nvinfo : EIATTR_SPARSE_MMA_MASK
	.align		4
.L_1337:
        /*0098*/ 	.byte	0x03, 0x50
        /*009a*/ 	.short	0x0000


	//----- nvinfo : EIATTR_MAXREG_COUNT
	.align		4
        /*009c*/ 	.byte	0x03, 0x1b
        /*009e*/ 	.short	0x0040


	//----- nvinfo : EIATTR_MERCURY_ISA_VERSION
	.align		4
        /*00a0*/ 	.byte	0x03, 0x5f
        /*00a2*/ 	.short	0x0101


	//----- nvinfo : EIATTR_VRC_CTA_INIT_COUNT
	.align		4
        /*00a4*/ 	.byte	0x02, 0x4a
	.zero		1
	.zero		1


	//----- nvinfo : EIATTR_EXIT_INSTR_OFFSETS
	.align		4
        /*00a8*/ 	.byte	0x04, 0x1c
        /*00aa*/ 	.short	(.L_1339 - .L_1338)


	//   ....[0]....
.L_1338:
        /*00ac*/ 	.word	0x00000150


	//   ....[1]....
        /*00b0*/ 	.word	0x000003d0


	//   ....[2]....
        /*00b4*/ 	.word	0x00000620


	//----- nvinfo : EIATTR_MAX_THREADS
	.align		4
.L_1339:
        /*00b8*/ 	.byte	0x04, 0x05
        /*00ba*/ 	.short	(.L_1341 - .L_1340)
.L_1340:
        /*00bc*/ 	.word	0x00000400
        /*00c0*/ 	.word	0x00000001
        /*00c4*/ 	.word	0x00000001


	//----- nvinfo : EIATTR_CRS_STACK_SIZE
	.align		4
.L_1341:
        /*00c8*/ 	.byte	0x04, 0x1e
        /*00ca*/ 	.short	(.L_1343 - .L_1342)
.L_1342:
        /*00cc*/ 	.word	0x00000000


	//----- nvinfo : EIATTR_CBANK_PARAM_SIZE
	.align		4
.L_1343:
        /*00d0*/ 	.byte	0x03, 0x19
        /*00d2*/ 	.short	0x0040


	//----- nvinfo : EIATTR_PARAM_CBANK
	.align		4
        /*00d4*/ 	.byte	0x04, 0x0a
        /*00d6*/ 	.short	(.L_1345 - .L_1344)
	.align		4
.L_1344:
        /*00d8*/ 	.word	index@(.nv.constant0._ZN2at6native53_GLOBAL__N__3bfe7fd5_20_UpSampleNearest2d_cu_198c5ce228upsample_nearest2d_out_frameIhXadL_ZNS0_37nearest_neighbor_compute_source_indexEfiiEEEEvPKT_PS3_mmmmmff)
        /*00dc*/ 	.short	0x0380
        /*00de*/ 	.short	0x0040


	//----- nvinfo : EIATTR_SW_WAR
	.align		4
.L_1345:
        /*00e0*/ 	.byte	0x04, 0x36
        /*00e2*/ 	.short	(.L_1347 - .L_1346)
.L_1346:
        /*00e4*/ 	.word	0x00000008
.L_1347:


//--------------------- .nv.info._ZN2at6native53_GLOBAL__N__3bfe7fd5_20_UpSampleNearest2d_cu_198c5ce228upsample_nearest2d_out_frameIN3c108BFloat16EXadL_ZNS0_37nearest_neighbor_compute_source_indexEfiiEEEEvPKT_PS5_mmmmmff --------------------------
	.section	.nv.info._ZN2at6native53_GLOBAL__N__3bfe7fd5_20_UpSampleNearest2d_cu_198c5ce228upsample_nearest2d_out_frameIN3c108BFloat16EXadL_ZNS0_37nearest_neighbor_compute_source_indexEfiiEEEEvPKT_PS5_mmmmmff,"",@"SHT_CUDA_INFO"
	.sectionflags	@""
	.align	4


	//----- nvinfo : EIATTR_CUDA_API_VERSION
	.align		4
        /*0000*/ 	.byte	0x04, 0x37
        /*0002*/ 	.short	(.L_1349 - .L_1348)
.L_1348:
        /*0004*/ 	.word	0x00000082


	//----- nvinfo : EIATTR_KPARAM_INFO
	.align		4
.L_1349:
        /*0008*/ 	.byte	0x04, 0x17
        /*000a*/ 	.short	(.L_1351 - .L_1350)
.L_1350:
        /*000c*/ 	.word	0x00000000
        /*0010*/ 	.short	0x0008
        /*0012*/ 	.short	0x003c
        /*0014*/ 	.byte	0x00, 0xf0, 0x11, 0x00


	//----- nvinfo : EIATTR_KPARAM_INFO
	.align		4
.L_1351:
        /*0018*/ 	.byte	0x04, 0x17
        /*001a*/ 	.short	(.L_1353 - .L_1352)
.L_1352:
        /*001c*/ 	.word	0x00000000
        /*0020*/ 	.short	0x0007
        /*0022*/ 	.short	0x0038
        /*0024*/ 	.byte	0x00, 0xf0, 0x11, 0x00


	//----- nvinfo : EIATTR_KPARAM_INFO
	.align		4
.L_1353:
        /*0028*/ 	.byte	0x04, 0x17
        /*002a*/ 	.short	(.L_1355 - .L_1354)
.L_1354:
        /*002c*/ 	.word	0x00000000
        /*0030*/ 	.short	0x0006
        /*0032*/ 	.short	0x0030
        /*0034*/ 	.byte	0x00, 0xf0, 0x21, 0x00


	//----- nvinfo : EIATTR_KPARAM_INFO
	.align		4
.L_1355:
        /*0038*/ 	.byte	0x04, 0x17
        /*003a*/ 	.short	(.L_1357 - .L_1356)
.L_1356:
        /*003c*/ 	.word	0x00000000
        /*0040*/ 	.short	0x0005
        /*0042*/ 	.short	0x0028
        /*0044*/ 	.byte	0x00, 0xf0, 0x21, 0x00


	//----- nvinfo : EIATTR_KPARAM_INFO
	.align		4
.L_1357:
        /*0048*/ 	.byte	0x04, 0x17
        /*004a*/ 	.short	(.L_1359 - .L_1358)
.L_1358:
        /*004c*/ 	.word	0x00000000
        /*0050*/ 	.short	0x0004
        /*0052*/ 	.short	0x0020
        /*0054*/ 	.byte	0x00, 0xf0, 0x21, 0x00


	//----- nvinfo : EIATTR_KPARAM_INFO
	.align		4
.L_1359:
        /*0058*/ 	.byte	0x04, 0x17
        /*005a*/ 	.short	(.L_1361 - .L_1360)
.L_1360:
        /*005c*/ 	.word	0x00000000
        /*0060*/ 	.short	0x0003
        /*0062*/ 	.short	0x0018
        /*0064*/ 	.byte	0x00, 0xf0, 0x21, 0x00


	//----- nvinfo : EIATTR_KPARAM_INFO
	.align		4
.L_1361:
        /*0068*/ 	.byte	0x04, 0x17
        /*006a*/ 	.short	(.L_1363 - .L_1362)
.L_1362:
        /*006c*/ 	.word	0x00000000
        /*0070*/ 	.short	0x0002
        /*0072*/ 	.short	0x0010
        /*0074*/ 	.byte	0x00, 0xf0, 0x21, 0x00


	//----- nvinfo : EIATTR_KPARAM_INFO
	.align		4
.L_1363:
        /*0078*/ 	.byte	0x04, 0x17
        /*007a*/ 	.short	(.L_1365 - .L_1364)
.L_1364:
        /*007c*/ 	.word	0x00000000
        /*0080*/ 	.short	0x0001
        /*0082*/ 	.short	0x0008
        /*0084*/ 	.byte	0x00, 0xf5, 0x21, 0x00


	//----- nvinfo : EIATTR_KPARAM_INFO
	.align		4
.L_1365:
        /*0088*/ 	.byte	0x04, 0x17
        /*008a*/ 	.short	(.L_1367 - .L_1366)
.L_1366:
        /*008c*/ 	.word	0x00000000
        /*0090*/ 	.short	0x0000
        /*0092*/ 	.short	0x0000
        /*0094*/ 	.byte	0x00, 0xf5, 0x21, 0x00


	//----- nvinfo : EIATTR_SPARSE_MMA_MASK
	.align		4
.L_1367:
        /*0098*/ 	.byte	0x03, 0x50
        /*009a*/ 	.short	0x0000


	//----- nvinfo : EIATTR_MAXREG_COUNT
	.align		4
        /*009c*/ 	.byte	0x03, 0x1b
        /*009e*/ 	.short	0x0040


	//----- nvinfo : EIATTR_MERCURY_ISA_VERSION
	.align		4
        /*00a0*/ 	.byte	0x03, 0x5f
        /*00a2*/ 	.short	0x0101


	//----- nvinfo : EIATTR_VRC_CTA_INIT_COUNT
	.align		4
        /*00a4*/ 	.byte	0x02, 0x4a
	.zero		1
	.zero		1


	//----- nvinfo : EIATTR_EXIT_INSTR_OFFSETS
	.align		4
        /*00a8*/ 	.byte	0x04, 0x1c
        /*00aa*/ 	.short	(.L_1369 - .L_1368)


	//   ....[0]....
.L_1368:
        /*00ac*/ 	.word	0x00000150


	//   ....[1]....
        /*00b0*/ 	.word	0x000003d0


	//   ....[2]....
        /*00b4*/ 	.word	0x00000620


	//----- nvinfo : EIATTR_MAX_THREADS
	.align		4
.L_1369:
        /*00b8*/ 	.byte	0x04, 0x05
        /*00ba*/ 	.short	(.L_1371 - .L_1370)
.L_1370:
        /*00bc*/ 	.word	0x00000400
        /*00c0*/ 	.word	0x00000001
        /*00c4*/ 	.word	0x00000001


	//----- nvinfo : EIATTR_CRS_STACK_SIZE
	.align		4
.L_1371:
        /*00c8*/ 	.byte	0x04, 0x1e
        /*00ca*/ 	.short	(.L_1373 - .L_1372)
.L_1372:
        /*00cc*/ 	.word	0x00000000


	//----- nvinfo : EIATTR_CBANK_PARAM_SIZE
	.align		4
.L_1373:
        /*00d0*/ 	.byte	0x03, 0x19
        /*00d2*/ 	.short	0x0040


	//----- nvinfo : EIATTR_PARAM_CBANK
	.align		4
        /*00d4*/ 	.byte	0x04, 0x0a
        /*00d6*/ 	.short	(.L_1375 - .L_1374)
	.align		4
.L_1374:
        /*00d8*/ 	.word	index@(.nv.constant0._ZN2at6native53_GLOBAL__N__3bfe7fd5_20_UpSampleNearest2d_cu_198c5ce228upsample_nearest2d_out_frameIN3c108BFloat16EXadL_ZNS0_37nearest_neighbor_compute_source_indexEfiiEEEEvPKT_PS5_mmmmmff)
        /*00dc*/ 	.short	0x0380
        /*00de*/ 	.short	0x0040


	//----- nvinfo : EIATTR_SW_WAR
	.align		4
.L_1375:
        /*00e0*/ 	.byte	0x04, 0x36
        /*00e2*/ 	.short	(.L_1377 - .L_1376)
.L_1376:
        /*00e4*/ 	.word	0x00000008
.L_1377:


//--------------------- .nv.info._ZN2at6native53_GLOBAL__N__3bfe7fd5_20_UpSampleNearest2d_cu_198c5ce228upsample_nearest2d_out_frameIN3c104HalfEXadL_ZNS0_37nearest_neighbor_compute_source_indexEfiiEEEEvPKT_PS5_mmmmmff --------------------------
	.section	.nv.info._ZN2at6native53_GLOBAL__N__3bfe7fd5_20_UpSampleNearest2d_cu_198c5ce228upsample_nearest2d_out_frameIN3c104HalfEXadL_ZNS0_37nearest_neighbor_compute_source_indexEfiiEEEEvPKT_PS5_mmmmmff,"",@"SHT_CUDA_INFO"
	.sectionflags	@""
	.align	4


	//----- nvinfo : EIATTR_CUDA_API_VERSION
	.align		4
        /*0000*/ 	.byte	0x04, 0x37
        /*0002*/ 	.short	(.L_1379 - .L_1378)
.L_1378:
        /*0004*/ 	.word	0x00000082


	//----- nvinfo : EIATTR_KPARAM_INFO
	.align		4
.L_1379:
        /*0008*/ 	.byte	0x04, 0x17
        /*000a*/ 	.short	(.L_1381 - .L_1380)
.L_1380:
        /*000c*/ 	.word	0x00000000
        /*0010*/ 	.short	0x0008
        /*0012*/ 	.short	0x003c
        /*0014*/ 	.byte	0x00, 0xf0, 0x11, 0x00


	//----- nvinfo : EIATTR_KPARAM_INFO
	.align		4
.L_1381:
        /*0018*/ 	.byte	0x04, 0x17
        /*001a*/ 	.short	(.L_1383 - .L_1382)
.L_1382:
        /*001c*/ 	.word	0x00000000
        /*0020*/ 	.short	0x0007
        /*0022*/ 	.short	0x0038
        /*0024*/ 	.byte	0x00, 0xf0, 0x11, 0x00


	//----- nvinfo : EIATTR_KPARAM_INFO
	.align		4
.L_1383:
        /*0028*/ 	.byte	0x04, 0x17
        /*002a*/ 	.short	(.L_1385 - .L_1384)
.L_1384:
        /*002c*/ 	.word	0x00000000
        /*0030*/ 	.short	0x0006
        /*0032*/ 	.short	0x0030
        /*0034*/ 	.byte	0x00, 0xf0, 0x21, 0x00


	//----- nvinfo : EIATTR_KPARAM_INFO
	.align		4
.L_1385:
        /*0038*/ 	.byte	0x04, 0x17
        /*003a*/ 	.short	(.L_1387 - .L_1386)
.L_1386:
        /*003c*/ 	.word	0x00000000
        /*0040*/ 	.short	0x0005
        /*0042*/ 	.short	0x0028
        /*0044*/ 	.byte	0x00, 0xf0, 0x21, 0x00


	//----- nvinfo : EIATTR_KPARAM_INFO
	.align		4
.L_1387:
        /*0048*/ 	.byte	0x04, 0x17
        /*004a*/ 	.short	(.L_1389 - .L_1388)
.L_1388:
        /*004c*/ 	.word	0x00000000
        /*0050*/ 	.short	0x0004
        /*0052*/ 	.short	0x0020
        /*0054*/ 	.byte	0x00, 0xf0, 0x21, 0x00


	//----- nvinfo : EIATTR_KPARAM_INFO
	.align		4
.L_1389:
        /*0058*/ 	.byte	0x04, 0x17
        /*005a*/ 	.short	(.L_1391 - .L_1390)
.L_1390:
        /*005c*/ 	.word	0x00000000
        /*0060*/ 	.short	0x0003
        /*0062*/ 	.short	0x0018
        /*0064*/ 	.byte	0x00, 0xf0, 0x21, 0x00


	//----- nvinfo : EIATTR_KPARAM_INFO
	.align		4
.L_1391:
        /*0068*/ 	.byte	0x04, 0x17
        /*006a*/ 	.short	(.L_1393 - .L_1392)
.L_1392:
        /*006c*/ 	.word	0x00000000
        /*0070*/ 	.short	0x0002
        /*0072*/ 	.short	0x0010
        /*0074*/ 	.byte	0x00, 0xf0, 0x21, 0x00


	//----- nvinfo : EIATTR_KPARAM_INFO
	.align		4
.L_1393:
        /*0078*/ 	.byte	0x04, 0x17
        /*007a*/ 	.short	(.L_1395 - .L_1394)
.L_1394:
        /*007c*/ 	.word	0x00000000
        /*0080*/ 	.short	0x0001
        /*0082*/ 	.short	0x0008
        /*0084*/ 	.byte	0x00, 0xf5, 0x21, 0x00


	//----- nvinfo : EIATTR_KPARAM_INFO
	.align		4
.L_1395:
        /*0088*/ 	.byte	0x04, 0x17
        /*008a*/ 	.short	(.L_1397 - .L_1396)
.L_1396:
        /*008c*/ 	.word	0x00000000
        /*0090*/ 	.short	0x0000
        /*0092*/ 	.short	0x0000
        /*0094*/ 	.byte	0x00, 0xf5, 0x21, 0x00


	//----- nvinfo : EIATTR_SPARSE_MMA_MASK
	.align		4
.L_1397:
        /*0098*/ 	.byte	0x03, 0x50
        /*009a*/ 	.short	0x0000


	//----- nvinfo : EIATTR_MAXREG_COUNT
	.align		4
        /*009c*/ 	.byte	0x03, 0x1b
        /*009e*/ 	.short	0x0040


	//----- nvinfo : EIATTR_MERCURY_ISA_VERSION
	.align		4
        /*00a0*/ 	.byte	0x03, 0x5f
        /*00a2*/ 	.short	0x0101


	//----- nvinfo : EIATTR_VRC_CTA_INIT_COUNT
	.align		4
        /*00a4*/ 	.byte	0x02, 0x4a
	.zero		1
	.zero		1


	//----- nvinfo : EIATTR_EXIT_INSTR_OFFSETS
	.align		4
        /*00a8*/ 	.byte	0x04, 0x1c
        /*00aa*/ 	.short	(.L_1399 - .L_1398)


	//   ....[0]....
.L_1398:
        /*00ac*/ 	.word	0x00000150


	//   ....[1]....
        /*00b0*/ 	.word	0x000003d0


	//   ....[2]....
        /*00b4*/ 	.word	0x00000620


	//----- nvinfo : EIATTR_MAX_THREADS
	.align		4
.L_1399:
        /*00b8*/ 	.byte	0x04, 0x05
        /*00ba*/ 	.short	(.L_1401 - .L_1400)
.L_1400:
        /*00bc*/ 	.word	0x00000400
        /*00c0*/ 	.word	0x00000001
        /*00c4*/ 	.word	0x00000001


	//----- nvinfo : EIATTR_CRS_STACK_SIZE
	.align		4
.L_1401:
        /*00c8*/ 	.byte	0x04, 0x1e
        /*00ca*/ 	.short	(.L_1403 - .L_1402)
.L_1402:
        /*00cc*/ 	.word	0x00000000


	//----- nvinfo : EIATTR_CBANK_PARAM_SIZE
	.align		4
.L_1403:
        /*00d0*/ 	.byte	0x03, 0x19
        /*00d2*/ 	.short	0x0040


	//----- nvinfo : EIATTR_PARAM_CBANK
	.align		4
        /*00d4*/ 	.byte	0x04, 0x0a
        /*00d6*/ 	.short	(.L_1405 - .L_1404)
	.align		4
.L_1404:
        /*00d8*/ 	.word	index@(.nv.constant0._ZN2at6native53_GLOBAL__N__3bfe7fd5_20_UpSampleNearest2d_cu_198c5ce228upsample_nearest2d_out_frameIN3c104HalfEXadL_ZNS0_37nearest_neighbor_compute_source_indexEfiiEEEEvPKT_PS5_mmmmmff)
        /*00dc*/ 	.short	0x0380
        /*00de*/ 	.short	0x0040


	//----- nvinfo : EIATTR_SW_WAR
	.align		4
.L_1405:
        /*00e0*/ 	.byte	0x04, 0x36
        /*00e2*/ 	.short	(.L_1407 - .L_1406)
.L_1406:
        /*00e4*/ 	.word	0x00000008
.L_1407:


//--------------------- .nv.info._ZN2at6native53_GLOBAL__N__3bfe7fd5_20_UpSampleNearest2d_cu_198c5ce228upsample_nearest2d_out_frameIfXadL_ZNS0_37nearest_neighbor_compute_source_indexEfiiEEEEvPKT_PS3_mmmmmff --------------------------
	.section	.nv.info._ZN2at6native53_GLOBAL__N__3bfe7fd5_20_UpSampleNearest2d_cu_198c5ce228upsample_nearest2d_out_frameIfXadL_ZNS0_37nearest_neighbor_compute_source_indexEfiiEEEEvPKT_PS3_mmmmmff,"",@"SHT_CUDA_INFO"
	.sectionflags	@""
	.align	4


	//----- nvinfo : EIATTR_CUDA_API_VERSION
	.align		4
        /*0000*/ 	.byte	0x04, 0x37
        /*0002*/ 	.short	(.L_1409 - .L_1408)
.L_1408:
        /*0004*/ 	.word	0x00000082


	//----- nvinfo : EIATTR_KPARAM_INFO
	.align		4
.L_1409:
        /*0008*/ 	.byte	0x04, 0x17
        /*000a*/ 	.short	(.L_1411 - .L_1410)
.L_1410:
        /*000c*/ 	.word	0x00000000
        /*0010*/ 	.short	0x0008
        /*0012*/ 	.short	0x003c
        /*0014*/ 	.byte	0x00, 0xf0, 0x11, 0x00


	//----- nvinfo : EIATTR_KPARAM_INFO
	.align		4
.L_1411:
        /*0018*/ 	.byte	0x04, 0x17
        /*001a*/ 	.short	(.L_1413 - .L_1412)
.L_1412:
        /*001c*/ 	.word	0x00000000
        /*0020*/ 	.short	0x0007
        /*0022*/ 	.short	0x0038
        /*0024*/ 	.byte	0x00, 0xf0, 0x11, 0x00


	//----- nvinfo : EIATTR_KPARAM_INFO
	.align		4
.L_1413:
        /*0028*/ 	.byte	0x04, 0x17
        /*002a*/ 	.short	(.L_1415 - .L_1414)
.L_1414:
        /*002c*/ 	.word	0x00000000
        /*0030*/ 	.short	0x0006
        /*0032*/ 	.short	0x0030
        /*0034*/ 	.byte	0x00, 0xf0, 0x21, 0x00


	//----- nvinfo : EIATTR_KPARAM_INFO
	.align		4
.L_1415:
        /*0038*/ 	.byte	0x04, 0x17
        /*003a*/ 	.short	(.L_1417 - .L_1416)
.L_1416:
        /*003c*/ 	.word	0x00000000
        /*0040*/ 	.short	0x0005
        /*0042*/ 	.short	0x0028
        /*0044*/ 	.byte	0x00, 0xf0, 0x21, 0x00


	//----- nvinfo : EIATTR_KPARAM_INFO
	.align		4
.L_1417:
        /*0048*/ 	.byte	0x04, 0x17
        /*004a*/ 	.short	(.L_1419 - .L_1418)
.L_1418:
        /*004c*/ 	.word	0x00000000
        /*0050*/ 	.short	0x0004
        /*0052*/ 	.short	0x0020
        /*0054*/ 	.byte	0x00, 0xf0, 0x21, 0x00


	//----- nvinfo : EIATTR_KPARAM_INFO
	.align		4
.L_1419:
        /*0058*/ 	.byte	0x04, 0x17
        /*005a*/ 	.short	(.L_1421 - .L_1420)
.L_1420:
        /*005c*/ 	.word	0x00000000
        /*0060*/ 	.short	0x0003
        /*0062*/ 	.short	0x0018
        /*0064*/ 	.byte	0x00, 0xf0, 0x21, 0x00


	//----- nvinfo : EIATTR_KPARAM_INFO
	.align		4
.L_1421:
        /*0068*/ 	.byte	0x04, 0x17
        /*006a*/ 	.short	(.L_1423 - .L_1422)
.L_1422:
        /*006c*/ 	.word	0x00000000
        /*0070*/ 	.short	0x0002
        /*0072*/ 	.short	0x0010
        /*0074*/ 	.byte	0x00, 0xf0, 0x21, 0x00


	//----- nvinfo : EIATTR_KPARAM_INFO
	.align		4
.L_1423:
        /*0078*/ 	.byte	0x04, 0x17
        /*007a*/ 	.short	(.L_1425 - .L_1424)
.L_1424:
        /*007c*/ 	.word	0x00000000
        /*0080*/ 	.short	0x0001
        /*0082*/ 	.short	0x0008
        /*0084*/ 	.byte	0x00, 0xf5, 0x21, 0x00


	//----- nvinfo : EIATTR_KPARAM_INFO
	.align		4
.L_1425:
        /*0088*/ 	.byte	0x04, 0x17
        /*008a*/ 	.short	(.L_1427 - .L_1426)
.L_1426:
        /*008c*/ 	.word	0x00000000
        /*0090*/ 	.short	0x0000
        /*0092*/ 	.short	0x0000
        /*0094*/ 	.byte	0x00, 0xf5, 0x21, 0x00


	//----- nvinfo : EIATTR_SPARSE_MMA_MASK
	.align		4
.L_1427:
        /*0098*/ 	.byte	0x03, 0x50
        /*009a*/ 	.short	0x0000


	//----- nvinfo : EIATTR_MAXREG_COUNT
	.align		4
        /*009c*/ 	.byte	0x03, 0x1b
        /*009e*/ 	.short	0x0040


	//----- nvinfo : EIATTR_MERCURY_ISA_VERSION
	.align		4
        /*00a0*/ 	.byte	0x03, 0x5f
        /*00a2*/ 	.short	0x0101


	//----- nvinfo : EIATTR_VRC_CTA_INIT_COUNT
	.align		4
        /*00a4*/ 	.byte	0x02, 0x4a
	.zero		1
	.zero		1


	//----- nvinfo : EIATTR_EXIT_INSTR_OFFSETS
	.align		4
        /*00a8*/ 	.byte	0x04, 0x1c
        /*00aa*/ 	.short	(.L_1429 - .L_1428)


	//   ....[0]....
.L_1428:
        /*00ac*/ 	.word	0x00000150


	//   ....[1]....
        /*00b0*/ 	.word	0x000003d0


	//   ....[2]....
        /*00b4*/ 	.word	0x00000620


	//----- nvinfo : EIATTR_MAX_THREADS
	.align		4
.L_1429:
        /*00b8*/ 	.byte	0x04, 0x05
        /*00ba*/ 	.short	(.L_1431 - .L_1430)
.L_1430:
        /*00bc*/ 	.word	0x00000400
        /*00c0*/ 	.word	0x00000001
        /*00c4*/ 	.word	0x00000001


	//----- nvinfo : EIATTR_CRS_STACK_SIZE
	.align		4
.L_1431:
        /*00c8*/ 	.byte	0x04, 0x1e
        /*00ca*/ 	.short	(.L_1433 - .L_1432)
.L_1432:
        /*00cc*/ 	.word	0x00000000


	//----- nvinfo : EIATTR_CBANK_PARAM_SIZE
	.align		4
.L_1433:
        /*00d0*/ 	.byte	0x03, 0x19
        /*00d2*/ 	.short	0x0040


	//----- nvinfo : EIATTR_PARAM_CBANK
	.align		4
        /*00d4*/ 	.byte	0x04, 0x0a
        /*00d6*/ 	.short	(.L_1435 - .L_1434)
	.align		4
.L_1434:
        /*00d8*/ 	.word	index@(.nv.constant0._ZN2at6native53_GLOBAL__N__3bfe7fd5_20_UpSampleNearest2d_cu_198c5ce228upsample_nearest2d_out_frameIfXadL_ZNS0_37nearest_neighbor_compute_source_indexEfiiEEEEvPKT_PS3_mmmmmff)
        /*00dc*/ 	.short	0x0380
        /*00de*/ 	.short	0x0040


	//----- nvinfo : EIATTR_SW_WAR
	.align		4
.L_1435:
        /*00e0*/ 	.byte	0x04, 0x36
        /*00e2*/ 	.short	(.L_1437 - .L_1436)
.L_1436:
        /*00e4*/ 	.word	0x00000008
.L_1437:


//--------------------- .nv.info._ZN2at6native53_GLOBAL__N__3bfe7fd5_20_UpSampleNearest2d_cu_198c5ce228upsample_nearest2d_out_frameIdXadL_ZNS0_37nearest_neighbor_compute_source_indexEfiiEEEEvPKT_PS3_mmmmmff --------------------------
	.section	.nv.info._ZN2at6native53_GLOBAL__N__3bfe7fd5_20_UpSampleNearest2d_cu_198c5ce228upsample_nearest2d_out_frameIdXadL_ZNS0_37nearest_neighbor_compute_source_indexEfiiEEEEvPKT_PS3_mmmmmff,"",@"SHT_CUDA_INFO"
	.sectionflags	@""
	.align	4


	//----- nvinfo : EIATTR_CUDA_API_VERSION
	.align		4
        /*0000*/ 	.byte	0x04, 0x37
        /*0002*/ 	.short	(.L_1439 - .L_1438)
.L_1438:
        /*0004*/ 	.word	0x00000082


	//----- nvinfo : EIATTR_KPARAM_INFO
	.align		4
.L_1439:
        /*0008*/ 	.byte	0x04, 0x17
        /*000a*/ 	.short	(.L_1441 - .L_1440)
.L_1440:
        /*000c*/ 	.word	0x00000000
        /*0010*/ 	.short	0x0008
        /*0012*/ 	.short	0x003c
        /*0014*/ 	.byte	0x00, 0xf0, 0x11, 0x00


	//----- nvinfo : EIATTR_KPARAM_INFO
	.align		4
.L_1441:
        /*0018*/ 	.byte	0x04, 0x17
        /*001a*/ 	.short	(.L_1443 - .L_1442)
.L_1442:
        /*001c*/ 	.word	0x00000000
        /*0020*/ 	.short	0x0007
        /*0022*/ 	.short	0x0038
        /*0024*/ 	.byte	0x00, 0xf0, 0x11, 0x00


	//----- nvinfo : EIATTR_KPARAM_INFO
	.align		4
.L_1443:
        /*0028*/ 	.byte	0x04, 0x17
        /*002a*/ 	.short	(.L_1445 - .L_1444)
.L_1444:
        /*002c*/ 	.word	0x00000000
        /*0030*/ 	.short	0x0006
        /*0032*/ 	.short	0x0030
        /*0034*/ 	.byte	0x00, 0xf0, 0x21, 0x00


	//----- nvinfo : EIATTR_KPARAM_INFO
	.align		4
.L_1445:
        /*0038*/ 	.byte	0x04, 0x17
        /*003a*/ 	.short	(.L_1447 - .L_1446)
.L_1446:
        /*003c*/ 	.word	0x00000000
        /*0040*/ 	.short	0x0005
        /*0042*/ 	.short	0x0028
        /*0044*/ 	.byte	0x00, 0xf0, 0x21, 0x00


	//----- nvinfo : EIATTR_KPARAM_INFO
	.align		4
.L_1447:
        /*0048*/ 	.byte	0x04, 0x17
        /*004a*/ 	.short	(.L_1449 - .L_1448)
.L_1448:
        /*004c*/ 	.word	0x00000000
        /*0050*/ 	.short	0x0004
        /*0052*/ 	.short	0x0020
        /*0054*/ 	.byte	0x00, 0xf0, 0x21, 0x00


	//----- nvinfo : EIATTR_KPARAM_INFO
	.align		4
.L_1449:
        /*0058*/ 	.byte	0x04, 0x17
        /*005a*/ 	.short	(.L_1451 - .L_1450)
.L_1450:
        /*005c*/ 	.word	0x00000000
        /*0060*/ 	.short	0x0003
        /*0062*/ 	.short	0x0018
        /*0064*/ 	.byte	0x00, 0xf0, 0x21, 0x00


	//----- nvinfo : EIATTR_KPARAM_INFO
	.align		4
.L_1451:
        /*0068*/ 	.byte	0x04, 0x17
        /*006a*/ 	.short	(.L_1453 - .L_1452)
.L_1452:
        /*006c*/ 	.word	0x00000000
        /*0070*/ 	.short	0x0002
        /*0072*/ 	.short	0x0010
        /*0074*/ 	.byte	0x00, 0xf0, 0x21, 0x00


	//----- nvinfo : EIATTR_KPARAM_INFO
	.align		4
.L_1453:
        /*0078*/ 	.byte	0x04, 0x17
        /*007a*/ 	.short	(.L_1455 - .L_1454)
.L_1454:
        /*007c*/ 	.word	0x00000000
        /*0080*/ 	.short	0x0001
        /*0082*/ 	.short	0x0008
        /*0084*/ 	.byte	0x00, 0xf5, 0x21, 0x00


	//----- nvinfo : EIATTR_KPARAM_INFO
	.align		4
.L_1455:
        /*0088*/ 	.byte	0x04, 0x17
        /*008a*/ 	.short	(.L_1457 - .L_1456)
.L_1456:
        /*008c*/ 	.word	0x00000000
        /*0090*/ 	.short	0x0000
        /*0092*/ 	.short	0x0000
        /*0094*/ 	.byte	0x00, 0xf5, 0x21, 0x00


	//----- nvinfo : EIATTR_SPARSE_MMA_MASK
	.align		4
.L_1457:
        /*0098*/ 	.byte	0x03, 0x50
        /*009a*/ 	.short	0x0000


	//----- nvinfo : EIATTR_MAXREG_COUNT
	.align		4
        /*009c*/ 	.byte	0x03, 0x1b
        /*009e*/ 	.short	0x0040


	//----- nvinfo : EIATTR_MERCURY_ISA_VERSION
	.align		4
        /*00a0*/ 	.byte	0x03, 0x5f
        /*00a2*/ 	.short	0x0101


	//----- nvinfo : EIATTR_VRC_CTA_INIT_COUNT
	.align		4
        /*00a4*/ 	.byte	0x02, 0x4a
	.zero		1
	.zero		1


	//----- nvinfo : EIATTR_EXIT_INSTR_OFFSETS
	.align		4
        /*00a8*/ 	.byte	0x04, 0x1c
        /*00aa*/ 	.short	(.L_1459 - .L_1458)


	//   ....[0]....
.L_1458:
        /*00ac*/ 	.word	0x00000150


	//   ....[1]....
        /*00b0*/ 	.word	0x000003d0


	//   ....[2]....
        /*00b4*/ 	.word	0x000005f0


	//----- nvinfo : EIATTR_MAX_THREADS
	.align		4
.L_1459:
        /*00b8*/ 	.byte	0x04, 0x05
        /*00ba*/ 	.short	(.L_1461 - .L_1460)
.L_1460:
        /*00bc*/ 	.word	0x00000400
        /*00c0*/ 	.word	0x00000001
        /*00c4*/ 	.word	0x00000001


	//----- nvinfo : EIATTR_CRS_STACK_SIZE
	.align		4
.L_1461:
        /*00c8*/ 	.byte	0x04, 0x1e
        /*00ca*/ 	.short	(.L_1463 - .L_1462)
.L_1462:
        /*00cc*/ 	.word	0x00000000


	//----- nvinfo : EIATTR_CBANK_PARAM_SIZE
	.align		4
.L_1463:
        /*00d0*/ 	.byte	0x03, 0x19
        /*00d2*/ 	.short	0x0040


	//----- nvinfo : EIATTR_PARAM_CBANK
	.align		4
        /*00d4*/ 	.byte	0x04, 0x0a
        /*00d6*/ 	.short	(.L_1465 - .L_1464)
	.align		4
.L_1464:
        /*00d8*/ 	.word	index@(.nv.constant0._ZN2at6native53_GLOBAL__N__3bfe7fd5_20_UpSampleNearest2d_cu_198c5ce228upsample_nearest2d_out_frameIdXadL_ZNS0_37nearest_neighbor_compute_source_indexEfiiEEEEvPKT_PS3_mmmmmff)
        /*00dc*/ 	.short	0x0380
        /*00de*/ 	.short	0x0040


	//----- nvinfo : EIATTR_SW_WAR
	.align		4
.L_1465:
        /*00e0*/ 	.byte	0x04, 0x36
        /*00e2*/ 	.short	(.L_1467 - .L_1466)
.L_1466:
        /*00e4*/ 	.word	0x00000008
.L_1467:


//--------------------- .nv.info._ZN2at6native53_GLOBAL__N__3bfe7fd5_20_UpSampleNearest2d_cu_198c5ce233upsample_nearest2d_nhwc_out_frameIhXadL_ZNS0_37nearest_neighbor_compute_source_indexEfiiEEEEvPKT_PS3_mmmmmffm --------------------------
	.section	.nv.info._ZN2at6native53_GLOBAL__N__3bfe7fd5_20_UpSampleNearest2d_cu_198c5ce233upsample_nearest2d_nhwc_out_frameIhXadL_ZNS0_37nearest_neighbor_compute_source_indexEfiiEEEEvPKT_PS3_mmmmmffm,"",@"SHT_CUDA_INFO"
	.sectionflags	@""
	.align	4


	//----- nvinfo : EIATTR_CUDA_API_VERSION
	.align		4
        /*0000*/ 	.byte	0x04, 0x37
        /*0002*/ 	.short	(.L_1469 - .L_1468)
.L_1468:
        /*0004*/ 	.word	0x00000082


	//----- nvinfo : EIATTR_KPARAM_INFO
	.align		4
.L_1469:
        /*0008*/ 	.byte	0x04, 0x17
        /*000a*/ 	.short	(.L_1471 - .L_1470)
.L_1470:
        /*000c*/ 	.word	0x00000000
        /*0010*/ 	.short	0x0009
        /*0012*/ 	.short	0x0040
        /*0014*/ 	.byte	0x00, 0xf0, 0x21, 0x00


	//----- nvinfo : EIATTR_KPARAM_INFO
	.align		4
.L_1471:
        /*0018*/ 	.byte	0x04, 0x17
        /*001a*/ 	.short	(.L_1473 - .L_1472)
.L_1472:
        /*001c*/ 	.word	0x00000000
        /*0020*/ 	.short	0x0008
        /*0022*/ 	.short	0x003c
        /*0024*/ 	.byte	0x00, 0xf0, 0x11, 0x00


	//----- nvinfo : EIATTR_KPARAM_INFO
	.align		4
.L_1473:
        /*0028*/ 	.byte	0x04, 0x17
        /*002a*/ 	.short	(.L_1475 - .L_1474)
.L_1474:
        /*002c*/ 	.word	0x00000000
        /*0030*/ 	.short	0x0007
        /*0032*/ 	.short	0x0038
        /*0034*/ 	.byte	0x00, 0xf0, 0x11, 0x00


	//----- nvinfo : EIATTR_KPARAM_INFO
	.align		4
.L_1475:
        /*0038*/ 	.byte	0x04, 0x17
        /*003a*/ 	.short	(.L_1477 - .L_1476)
.L_1476:
        /*003c*/ 	.word	0x00000000
        /*0040*/ 	.short	0x0006
        /*0042*/ 	.short	0x0030
        /*0044*/ 	.byte	0x00, 0xf0, 0x21, 0x00


	//----- nvinfo : EIATTR_KPARAM_INFO
	.align		4
.L_1477:
        /*0048*/ 	.byte	0x04, 0x17
        /*004a*/ 	.short	(.L_1479 - .L_1478)
.L_1478:
        /*004c*/ 	.word	0x00000000
        /*0050*/ 	.short	0x0005
        /*0052*/ 	.short	0x0028
        /*0054*/ 	.byte	0x00, 0xf0, 0x21, 0x00


	//----- nvinfo : EIATTR_KPARAM_INFO
	.align		4
.L_1479:
        /*0058*/ 	.byte	0x04, 0x17
        /*005a*/ 	.short	(.L_1481 - .L_1480)
.L_1480:
        /*005c*/ 	.word	0x00000000
        /*0060*/ 	.short	0x0004
        /*0062*/ 	.short	0x0020
        /*0064*/ 	.byte	0x00, 0xf0, 0x21, 0x00


	//----- nvinfo : EIATTR_KPARAM_INFO
	.align		4
.L_1481:
        /*0068*/ 	.byte	0x04, 0x17
        /*006a*/ 	.short	(.L_1483 - .L_1482)
.L_1482:
        /*006c*/ 	.word	0x00000000
        /*0070*/ 	.short	0x0003
        /*0072*/ 	.short	0x0018
        /*0074*/ 	.byte	0x00, 0xf0, 0x21, 0x00


	//----- nvinfo : EIATTR_KPARAM_INFO
	.align		4
.L_1483:
        /*0078*/ 	.byte	0x04, 0x17
        /*007a*/ 	.short	(.L_1485 - .L_1484)
.L_1484:
        /*007c*/ 	.word	0x00000000
        /*0080*/ 	.short	0x0002
        /*0082*/ 	.short	0x0010
        /*0084*/ 	.byte	0x00, 0xf0, 0x21, 0x00


	//----- nvinfo : EIATTR_KPARAM_INFO
	.align		4
.L_1485:
        /*0088*/ 	.byte	0x04, 0x17
        /*008a*/ 	.short	(.L_1487 - .L_1486)
.L_1486:
        /*008c*/ 	.word	0x00000000
        /*0090*/ 	.short	0x0001
        /*0092*/ 	.short	0x0008
        /*0094*/ 	.byte	0x00, 0xf5, 0x21, 0x00


	//----- nvinfo : EIATTR_KPARAM_INFO
	.align		4
.L_1487:
        /*0098*/ 	.byte	0x04, 0x17
        /*009a*/ 	.short	(.L_1489 - .L_1488)
.L_1488:
        /*009c*/ 	.word	0x00000000
        /*00a0*/ 	.short	0x0000
        /*00a2*/ 	.short	0x0000
        /*00a4*/ 	.byte	0x00, 0xf5, 0x21, 0x00


	//----- nvinfo : EIATTR_SPARSE_MMA_MASK
	.align		4
.L_1489:
        /*00a8*/ 	.byte	0x03, 0x50
        /*00aa*/ 	.short	0x0000


	//----- nvinfo : EIATTR_MAXREG_COUNT
	.align		4
        /*00ac*/ 	.byte	0x03, 0x1b
        /*00ae*/ 	.short	0x0040


	//----- nvinfo : EIATTR_MERCURY_ISA_VERSION
	.align		4
        /*00b0*/ 	.byte	0x03, 0x5f
        /*00b2*/ 	.short	0x0101


	//----- nvinfo : EIATTR_VRC_CTA_INIT_COUNT
	.align		4
        /*00b4*/ 	.byte	0x02, 0x4a
	.zero		1
	.zero		1


	//----- nvinfo : EIATTR_EXIT_INSTR_OFFSETS
	.align		4
        /*00b8*/ 	.byte	0x04, 0x1c
        /*00ba*/ 	.short	(.L_1491 - .L_1490)


	//   ....[0]....
.L_1490:
        /*00bc*/ 	.word	0x00000090


	//   ....[1]....
        /*00c0*/ 	.word	0x00000c00


	//----- nvinfo : EIATTR_MAX_THREADS
	.align		4
.L_1491:
        /*00c4*/ 	.byte	0x04, 0x05
        /*00c6*/ 	.short	(.L_1493 - .L_1492)
.L_1492:
        /*00c8*/ 	.word	0x00000400
        /*00cc*/ 	.word	0x00000001
        /*00d0*/ 	.word	0x00000001


	//----- nvinfo : EIATTR_CRS_STACK_SIZE
	.align		4
.L_1493:
        /*00d4*/ 	.byte	0x04, 0x1e
        /*00d6*/ 	.short	(.L_1495 - .L_1494)
.L_1494:
        /*00d8*/ 	.word	0x00000000


	//----- nvinfo : EIATTR_CBANK_PARAM_SIZE
	.align		4
.L_1495:
        /*00dc*/ 	.byte	0x03, 0x19
        /*00de*/ 	.short	0x0048


	//----- nvinfo : EIATTR_PARAM_CBANK
	.align		4
        /*00e0*/ 	.byte	0x04, 0x0a
        /*00e2*/ 	.short	(.L_1497 - .L_1496)
	.align		4
.L_1496:
        /*00e4*/ 	.word	index@(.nv.constant0._ZN2at6native53_GLOBAL__N__3bfe7fd5_20_UpSampleNearest2d_cu_198c5ce233upsample_nearest2d_nhwc_out_frameIhXadL_ZNS0_37nearest_neighbor_compute_source_indexEfiiEEEEvPKT_PS3_mmmmmffm)
        /*00e8*/ 	.short	0x0380
        /*00ea*/ 	.short	0x0048


	//----- nvinfo : EIATTR_SW_WAR
	.align		4
.L_1497:
        /*00ec*/ 	.byte	0x04, 0x36
        /*00ee*/ 	.short	(.L_1499 - .L_1498)
.L_1498:
        /*00f0*/ 	.word	0x00000008
.L_1499:


//--------------------- .nv.info._ZN2at6native53_GLOBAL__N__3bfe7fd5_20_UpSampleNearest2d_cu_198c5ce233upsample_nearest2d_nhwc_out_frameIN3c108BFloat16EXadL_ZNS0_37nearest_neighbor_compute_source_indexEfiiEEEEvPKT_PS5_mmmmmffm --------------------------
	.section	.nv.info._ZN2at6native53_GLOBAL__N__3bfe7fd5_20_UpSampleNearest2d_cu_198c5ce233upsample_nearest2d_nhwc_out_frameIN3c108BFloat16EXadL_ZNS0_37nearest_neighbor_compute_source_indexEfiiEEEEvPKT_PS5_mmmmmffm,"",@"SHT_CUDA_INFO"
	.sectionflags	@""
	.align	4


	//----- nvinfo : EIATTR_CUDA_API_VERSION
	.align		4
        /*0000*/ 	.byte	0x04, 0x37
        /*0002*/ 	.short	(.L_1501 - .L_1500)
.L_1500:
        /*0004*/ 	.word	0x00000082


	//----- nvinfo : EIATTR_KPARAM_INFO
	.align		4
.L_1501:
        /*0008*/ 	.byte	0x04, 0x17
        /*000a*/ 	.short	(.L_1503 - .L_1502)
.L_1502:
        /*000c*/ 	.word	0x00000000
        /*0010*/ 	.short	0x0009
        /*0012*/ 	.short	0x0040
        /*0014*/ 	.byte	0x00, 0xf0, 0x21, 0x00


	//----- nvinfo : EIATTR_KPARAM_INFO
	.align		4
.L_1503:
        /*0018*/ 	.byte	0x04, 0x17
        /*001a*/ 	.short	(.L_1505 - .L_1504)
.L_1504:
        /*001c*/ 	.word	0x00000000
        /*0020*/ 	.short	0x0008
        /*0022*/ 	.short	0x003c
        /*0024*/ 	.byte	0x00, 0xf0, 0x11, 0x00


	//----- nvinfo : EIATTR_KPARAM_INFO
	.align		4
.L_1505:
        /*0028*/ 	.byte	0x04, 0x17
        /*002a*/ 	.short	(.L_1507 - .L_1506)
.L_1506:
        /*002c*/ 	.word	0x00000000
        /*0030*/ 	.short	0x0007
        /*0032*/ 	.short	0x0038
        /*0034*/ 	.byte	0x00, 0xf0, 0x11, 0x00


	//----- nvinfo : EIATTR_KPARAM_INFO
	.align		4
.L_1507:
        /*0038*/ 	.byte	0x04, 0x17
        /*003a*/ 	.short	(.L_1509 - .L_1508)
.L_1508:
        /*003c*/ 	.word	0x00000000
        /*0040*/ 	.short	0x0006
        /*0042*/ 	.short	0x0030
        /*0044*/ 	.byte	0x00, 0xf0, 0x21, 0x00


	//----- nvinfo : EIATTR_KPARAM_INFO
	.align		4
.L_1509:
        /*0048*/ 	.byte	0x04, 0x17
        /*004a*/ 	.short	(.L_1511 - .L_1510)
.L_1510:
        /*004c*/ 	.word	0x00000000
        /*0050*/ 	.short	0x0005
        /*0052*/ 	.short	0x0028
        /*0054*/ 	.byte	0x00, 0xf0, 0x21, 0x00


	//----- nvinfo : EIATTR_KPARAM_INFO
	.align		4
.L_1511:
        /*0058*/ 	.byte	0x04, 0x17
        /*005a*/ 	.short	(.L_1513 - .L_1512)
.L_1512:
        /*005c*/ 	.word	0x00000000
        /*0060*/ 	.short	0x0004
        /*0062*/ 	.short	0x0020
        /*0064*/ 	.byte	0x00, 0xf0, 0x21, 0x00


	//----- nvinfo : EIATTR_KPARAM_INFO
	.align		4
.L_1513:
        /*0068*/ 	.byte	0x04, 0x17
        /*006a*/ 	.short	(.L_1515 - .L_1514)
.L_1514:
        /*006c*/ 	.word	0x00000000
        /*0070*/ 	.short	0x0003
        /*0072*/ 	.short	0x0018
        /*0074*/ 	.byte	0x00, 0xf0, 0x21, 0x00


	//----- nvinfo : EIATTR_KPARAM_INFO
	.align		4
.L_1515:
        /*0078*/ 	.byte	0x04, 0x17
        /*007a*/ 	.short	(.L_1517 - .L_1516)
.L_1516:
        /*007c*/ 	.word	0x00000000
        /*0080*/ 	.short	0x0002
        /*0082*/ 	.short	0x0010
        /*0084*/ 	.byte	0x00, 0xf0, 0x21, 0x00


	//----- nvinfo : EIATTR_KPARAM_INFO
	.align		4
.L_1517:
        /*0088*/ 	.byte	0x04, 0x17
        /*008a*/ 	.short	(.L_1519 - .L_1518)
.L_1518:
        /*008c*/ 	.word	0x00000000
        /*0090*/ 	.short	0x0001
        /*0092*/ 	.short	0x0008
        /*0094*/ 	.byte	0x00, 0xf5, 0x21, 0x00


	//----- nvinfo : EIATTR_KPARAM_INFO
	.align		4
.L_1519:
        /*0098*/ 	.byte	0x04, 0x17
        /*009a*/ 	.short	(.L_1521 - .L_1520)
.L_1520:
        /*009c*/ 	.word	0x00000000
        /*00a0*/ 	.short	0x0000
        /*00a2*/ 	.short	0x0000
        /*00a4*/ 	.byte	0x00, 0xf5, 0x21, 0x00


	//----- nvinfo : EIATTR_SPARSE_MMA_MASK
	.align		4
.L_1521:
        /*00a8*/ 	.byte	0x03, 0x50
        /*00aa*/ 	.short	0x0000


	//----- nvinfo : EIATTR_MAXREG_COUNT
	.align		4
        /*00ac*/ 	.byte	0x03, 0x1b
        /*00ae*/ 	.short	0x0040


	//----- nvinfo : EIATTR_MERCURY_ISA_VERSION
	.align		4
        /*00b0*/ 	.byte	0x03, 0x5f
        /*00b2*/ 	.short	0x0101


	//----- nvinfo : EIATTR_VRC_CTA_INIT_COUNT
	.align		4
        /*00b4*/ 	.byte	0x02, 0x4a
	.zero		1
	.zero		1


	//----- nvinfo : EIATTR_EXIT_INSTR_OFFSETS
	.align		4
        /*00b8*/ 	.byte	0x04, 0x1c
        /*00ba*/ 	.short	(.L_1523 - .L_1522)


	//   ....[0]....
.L_1522:
        /*00bc*/ 	.word	0x00000090


	//   ....[1]....
        /*00c0*/ 	.word	0x00000c10


	//----- nvinfo : EIATTR_MAX_THREADS
	.align		4
.L_1523:
        /*00c4*/ 	.byte	0x04, 0x05
        /*00c6*/ 	.short	(.L_1525 - .L_1524)
.L_1524:
        /*00c8*/ 	.word	0x00000400
        /*00cc*/ 	.word	0x00000001
        /*00d0*/ 	.word	0x00000001


	//----- nvinfo : EIATTR_CRS_STACK_SIZE
	.align		4
.L_1525:
        /*00d4*/ 	.byte	0x04, 0x1e
        /*00d6*/ 	.short	(.L_1527 - .L_1526)
.L_1526:
        /*00d8*/ 	.word	0x00000000


	//----- nvinfo : EIATTR_CBANK_PARAM_SIZE
	.align		4
.L_1527:
        /*00dc*/ 	.byte	0x03, 0x19
        /*00de*/ 	.short	0x0048


	//----- nvinfo : EIATTR_PARAM_CBANK
	.align		4
        /*00e0*/ 	.byte	0x04, 0x0a
        /*00e2*/ 	.short	(.L_1529 - .L_1528)
	.align		4
.L_1528:
        /*00e4*/ 	.word	index@(.nv.constant0._ZN2at6native53_GLOBAL__N__3bfe7fd5_20_UpSampleNearest2d_cu_198c5ce233upsample_nearest2d_nhwc_out_frameIN3c108BFloat16EXadL_ZNS0_37nearest_neighbor_compute_source_indexEfiiEEEEvPKT_PS5_mmmmmffm)
        /*00e8*/ 	.short	0x0380
        /*00ea*/ 	.short	0x0048


	//----- nvinfo : EIATTR_SW_WAR
	.align		4
.L_1529:
        /*00ec*/ 	.byte	0x04, 0x36
        /*00ee*/ 	.short	(.L_1531 - .L_1530)
.L_1530:
        /*00f0*/ 	.word	0x00000008
.L_1531:


//--------------------- .nv.info._ZN2at6native53_GLOBAL__N__3bfe7fd5_20_UpSampleNearest2d_cu_198c5ce233upsample_nearest2d_nhwc_out_frameIN3c104HalfEXadL_ZNS0_37nearest_neighbor_compute_source_indexEfiiEEEEvPKT_PS5_mmmmmffm --------------------------
	.section	.nv.info._ZN2at6native53_GLOBAL__N__3bfe7fd5_20_UpSampleNearest2d_cu_198c5ce233upsample_nearest2d_nhwc_out_frameIN3c104HalfEXadL_ZNS0_37nearest_neighbor_compute_source_indexEfiiEEEEvPKT_PS5_mmmmmffm,"",@"SHT_CUDA_INFO"
	.sectionflags	@""
	.align	4


	//----- nvinfo : EIATTR_CUDA_API_VERSION
	.align		4
        /*0000*/ 	.byte	0x04, 0x37
        /*0002*/ 	.short	(.L_1533 - .L_1532)
.L_1532:
        /*0004*/ 	.word	0x00000082


	//----- nvinfo : EIATTR_KPARAM_INFO
	.align		4
.L_1533:
        /*0008*/ 	.byte	0x04, 0x17
        /*000a*/ 	.short	(.L_1535 - .L_1534)
.L_1534:
        /*000c*/ 	.word	0x00000000
        /*0010*/ 	.short	0x0009
        /*0012*/ 	.short	0x0040
        /*0014*/ 	.byte	0x00, 0xf0, 0x21, 0x00


	//----- nvinfo : EIATTR_KPARAM_INFO
	.align		4
.L_1535:
        /*0018*/ 	.byte	0x04, 0x17
        /*001a*/ 	.short	(.L_1537 - .L_1536)
.L_1536:
        /*001c*/ 	.word	0x00000000
        /*0020*/ 	.short	0x0008
        /*0022*/ 	.short	0x003c
        /*0024*/ 	.byte	0x00, 0xf0, 0x11, 0x00


	//----- nvinfo : EIATTR_KPARAM_INFO
	.align		4
.L_1537:
        /*0028*/ 	.byte	0x04, 0x17
        /*002a*/ 	.short	(.L_1539 - .L_1538)
.L_1538:
        /*002c*/ 	.word	0x00000000
        /*0030*/ 	.short	0x0007
        /*0032*/ 	.short	0x0038
        /*0034*/ 	.byte	0x00, 0xf0, 0x11, 0x00


	//----- nvinfo : EIATTR_KPARAM_INFO
	.align		4
.L_1539:
        /*0038*/ 	.byte	0x04, 0x17
        /*003a*/ 	.short	(.L_1541 - .L_1540)
.L_1540:
        /*003c*/ 	.word	0x00000000
        /*0040*/ 	.short	0x0006
        /*0042*/ 	.short	0x0030
        /*0044*/ 	.byte	0x00, 0xf0, 0x21, 0x00


	//----- nvinfo : EIATTR_KPARAM_INFO
	.align		4
.L_1541:
        /*0048*/ 	.byte	0x04, 0x17
        /*004a*/ 	.short	(.L_1543 - .L_1542)
.L_1542:
        /*004c*/ 	.word	0x00000000
        /*0050*/ 	.short	0x0005
        /*0052*/ 	.short	0x0028
        /*0054*/ 	.byte	0x00, 0xf0, 0x21, 0x00


	//----- nvinfo : EIATTR_KPARAM_INFO
	.align		4
.L_1543:
        /*0058*/ 	.byte	0x04, 0x17
        /*005a*/ 	.short	(.L_1545 - .L_1544)
.L_1544:
        /*005c*/ 	.word	0x00000000
        /*0060*/ 	.short	0x0004
        /*0062*/ 	.short	0x0020
        /*0064*/ 	.byte	0x00, 0xf0, 0x21, 0x00


	//----- nvinfo : EIATTR_KPARAM_INFO
	.align		4
.L_1545:
        /*0068*/ 	.byte	0x04, 0x17
        /*006a*/ 	.short	(.L_1547 - .L_1546)
.L_1546:
        /*006c*/ 	.word	0x00000000
        /*0070*/ 	.short	0x0003
        /*0072*/ 	.short	0x0018
        /*0074*/ 	.byte	0x00, 0xf0, 0x21, 0x00


	//----- nvinfo : EIATTR_KPARAM_INFO
	.align		4
.L_1547:
        /*0078*/ 	.byte	0x04, 0x17
        /*007a*/ 	.short	(.L_1549 - .L_1548)
.L_1548:
        /*007c*/ 	.word	0x00000000
        /*0080*/ 	.short	0x0002
        /*0082*/ 	.short	0x0010
        /*0084*/ 	.byte	0x00, 0xf0, 0x21, 0x00


	//----- nvinfo : EIATTR_KPARAM_INFO
	.align		4
.L_1549:
        /*0088*/ 	.byte	0x04, 0x17
        /*008a*/ 	.short	(.L_1551 - .L_1550)
.L_1550:
        /*008c*/ 	.word	0x00000000
        /*0090*/ 	.short	0x0001
        /*0092*/ 	.short	0x0008
        /*0094*/ 	.byte	0x00, 0xf5, 0x21, 0x00


	//----- nvinfo : EIATTR_KPARAM_INFO
	.align		4
.L_1551:
        /*0098*/ 	.byte	0x04, 0x17
        /*009a*/ 	.short	(.L_1553 - .L_1552)
.L_1552:
        /*009c*/ 	.word	0x00000000
        /*00a0*/ 	.short	0x0000
        /*00a2*/ 	.short	0x0000
        /*00a4*/ 	.byte	0x00, 0xf5, 0x21, 0x00


	//----- nvinfo : EIATTR_SPARSE_MMA_MASK
	.align		4
.L_1553:
        /*00a8*/ 	.byte	0x03, 0x50
        /*00aa*/ 	.short	0x0000


	//----- nvinfo : EIATTR_MAXREG_COUNT
	.align		4
        /*00ac*/ 	.byte	0x03, 0x1b
        /*00ae*/ 	.short	0x0040


	//----- nvinfo : EIATTR_MERCURY_ISA_VERSION
	.align		4
        /*00b0*/ 	.byte	0x03, 0x5f
        /*00b2*/ 	.short	0x0101


	//----- nvinfo : EIATTR_VRC_CTA_INIT_COUNT
	.align		4
        /*00b4*/ 	.byte	0x02, 0x4a
	.zero		1
	.zero		1


	//----- nvinfo : EIATTR_EXIT_INSTR_OFFSETS
	.align		4
        /*00b8*/ 	.byte	0x04, 0x1c
        /*00ba*/ 	.short	(.L_1555 - .L_1554)


	//   ....[0]....
.L_1554:
        /*00bc*/ 	.word	0x00000090


	//   ....[1]....
        /*00c0*/ 	.word	0x00000c10


	//----- nvinfo : EIATTR_MAX_THREADS
	.align		4
.L_1555:
        /*00c4*/ 	.byte	0x04, 0x05
        /*00c6*/ 	.short	(.L_1557 - .L_1556)
.L_1556:
        /*00c8*/ 	.word	0x00000400
        /*00cc*/ 	.word	0x00000001
        /*00d0*/ 	.word	0x00000001


	//----- nvinfo : EIATTR_CRS_STACK_SIZE
	.align		4
.L_1557:
        /*00d4*/ 	.byte	0x04, 0x1e
        /*00d6*/ 	.short	(.L_1559 - .L_1558)
.L_1558:
        /*00d8*/ 	.word	0x00000000


	//----- nvinfo : EIATTR_CBANK_PARAM_SIZE
	.align		4
.L_1559:
        /*00dc*/ 	.byte	0x03, 0x19
        /*00de*/ 	.short	0x0048


	//----- nvinfo : EIATTR_PARAM_CBANK
	.align		4
        /*00e0*/ 	.byte	0x04, 0x0a
        /*00e2*/ 	.short	(.L_1561 - .L_1560)
	.align		4
.L_1560:
        /*00e4*/ 	.word	index@(.nv.constant0._ZN2at6native53_GLOBAL__N__3bfe7fd5_20_UpSampleNearest2d_cu_198c5ce233upsample_nearest2d_nhwc_out_frameIN3c104HalfEXadL_ZNS0_37nearest_neighbor_compute_source_indexEfiiEEEEvPKT_PS5_mmmmmffm)
        /*00e8*/ 	.short	0x0380
        /*00ea*/ 	.short	0x0048


	//----- nvinfo : EIATTR_SW_WAR
	.align		4
.L_1561:
        /*00ec*/ 	.byte	0x04, 0x36
        /*00ee*/ 	.short	(.L_1563 - .L_1562)
.L_1562:
        /*00f0*/ 	.word	0x00000008
.L_1563:


//--------------------- .nv.info._ZN2at6native53_GLOBAL__N__3bfe7fd5_20_UpSampleNearest2d_cu_198c5ce233upsample_nearest2d_nhwc_out_frameIfXadL_ZNS0_37nearest_neighbor_compute_source_indexEfiiEEEEvPKT_PS3_mmmmmffm --------------------------
	.section	.nv.info._ZN2at6native53_GLOBAL__N__3bfe7fd5_20_UpSampleNearest2d_cu_198c5ce233upsample_nearest2d_nhwc_out_frameIfXadL_ZNS0_37nearest_neighbor_compute_source_indexEfiiEEEEvPKT_PS3_mmmmmffm,"",@"SHT_CUDA_INFO"
	.sectionflags	@""
	.align	4


	//----- nvinfo : EIATTR_CUDA_API_VERSION
	.align		4
        /*0000*/ 	.byte	0x04, 0x37
        /*0002*/ 	.short	(.L_1565 - .L_1564)
.L_1564:
        /*0004*/ 	.word	0x00000082


	//----- nvinfo : EIATTR_KPARAM_INFO
	.align		4
.L_1565:
        /*0008*/ 	.byte	0x04, 0x17
        /*000a*/ 	.short	(.L_1567 - .L_1566)
.L_1566:
        /*000c*/ 	.word	0x00000000
        /*0010*/ 	.short	0x0009
        /*0012*/ 	.short	0x0040
        /*0014*/ 	.byte	0x00, 0xf0, 0x21, 0x00


	//----- nvinfo : EIATTR_KPARAM_INFO
	.align		4
.L_1567:
        /*0018*/ 	.byte	0x04, 0x17
        /*001a*/ 	.short	(.L_1569 - .L_1568)
.L_1568:
        /*001c*/ 	.word	0x00000000
        /*0020*/ 	.short	0x0008
        /*0022*/ 	.short	0x003c
        /*0024*/ 	.byte	0x00, 0xf0, 0x11, 0x00


	//----- nvinfo : EIATTR_KPARAM_INFO
	.align		4
.L_1569:
        /*0028*/ 	.byte	0x04, 0x17
        /*002a*/ 	.short	(.L_1571 - .L_1570)
.L_1570:
        /*002c*/ 	.word	0x00000000
        /*0030*/ 	.short	0x0007
        /*0032*/ 	.short	0x0038
        /*0034*/ 	.byte	0x00, 0xf0, 0x11, 0x00


	//----- nvinfo : EIATTR_KPARAM_INFO
	.align		4
.L_1571:
        /*0038*/ 	.byte	0x04, 0x17
        /*003a*/ 	.short	(.L_1573 - .L_1572)
.L_1572:
        /*003c*/ 	.word	0x00000000
        /*0040*/ 	.short	0x0006
        /*0042*/ 	.short	0x0030
        /*0044*/ 	.byte	0x00, 0xf0, 0x21, 0x00


	//----- nvinfo : EIATTR_KPARAM_INFO
	.align		4
.L_1573:
        /*0048*/ 	.byte	0x04, 0x17
        /*004a*/ 	.short	(.L_1575 - .L_1574)
.L_1574:
        /*004c*/ 	.word	0x00000000
        /*0050*/ 	.short	0x0005
        /*0052*/ 	.short	0x0028
        /*0054*/ 	.byte	0x00, 0xf0, 0x21, 0x00


	//----- nvinfo : EIATTR_KPARAM_INFO
	.align		4
.L_1575:
        /*0058*/ 	.byte	0x04, 0x17
        /*005a*/ 	.short	(.L_1577 - .L_1576)
.L_1576:
        /*005c*/ 	.word	0x00000000
        /*0060*/ 	.short	0x0004
        /*0062*/ 	.short	0x0020
        /*0064*/ 	.byte	0x00, 0xf0, 0x21, 0x00


	//----- nvinfo : EIATTR_KPARAM_INFO
	.align		4
.L_1577:
        /*0068*/ 	.byte	0x04, 0x17
        /*006a*/ 	.short	(.L_1579 - .L_1578)
.L_1578:
        /*006c*/ 	.word	0x00000000
        /*0070*/ 	.short	0x0003
        /*0072*/ 	.short	0x0018
        /*0074*/ 	.byte	0x00, 0xf0, 0x21, 0x00


	//----- nvinfo : EIATTR_KPARAM_INFO
	.align		4
.L_1579:
        /*0078*/ 	.byte	0x04, 0x17
        /*007a*/ 	.short	(.L_1581 - .L_1580)
.L_1580:
        /*007c*/ 	.word	0x00000000
        /*0080*/ 	.short	0x0002
        /*0082*/ 	.short	0x0010
        /*0084*/ 	.byte	0x00, 0xf0, 0x21, 0x00


	//----- nvinfo : EIATTR_KPARAM_INFO
	.align		4
.L_1581:
        /*0088*/ 	.byte	0x04, 0x17
        /*008a*/ 	.short	(.L_1583 - .L_1582)
.L_1582:
        /*008c*/ 	.word	0x00000000
        /*0090*/ 	.short	0x0001
        /*0092*/ 	.short	0x0008
        /*0094*/ 	.byte	0x00, 0xf5, 0x21, 0x00


	//----- nvinfo : EIATTR_KPARAM_INFO
	.align		4
.L_1583:
        /*0098*/ 	.byte	0x04, 0x17
        /*009a*/ 	.short	(.L_1585 - .L_1584)
.L_1584:
        /*009c*/ 	.word	0x00000000
        /*00a0*/ 	.short	0x0000
        /*00a2*/ 	.short	0x0000
        /*00a4*/ 	.byte	0x00, 0xf5, 0x21, 0x00


	//----- nvinfo : EIATTR_SPARSE_MMA_MASK
	.align		4
.L_1585:
        /*00a8*/ 	.byte	0x03, 0x50
        /*00aa*/ 	.short	0x0000


	//----- nvinfo : EIATTR_MAXREG_COUNT
	.align		4
        /*00ac*/ 	.byte	0x03, 0x1b
        /*00ae*/ 	.short	0x0040


	//----- nvinfo : EIATTR_MERCURY_ISA_VERSION
	.align		4
        /*00b0*/ 	.byte	0x03, 0x5f
        /*00b2*/ 	.short	0x0101


	//----- nvinfo : EIATTR_VRC_CTA_INIT_COUNT
	.align		4
        /*00b4*/ 	.byte	0x02, 0x4a
	.zero		1
	.zero		1


	//----- nvinfo : EIATTR_EXIT_INSTR_OFFSETS
	.align		4
        /*00b8*/ 	.byte	0x04, 0x1c
        /*00ba*/ 	.short	(.L_1587 - .L_1586)


	//   ....[0]....
.L_1586:
        /*00bc*/ 	.word	0x00000090


	//   ....[1]....
        /*00c0*/ 	.word	0x00000c10


	//----- nvinfo : EIATTR_MAX_THREADS
	.align		4
.L_1587:
        /*00c4*/ 	.byte	0x04, 0x05
        /*00c6*/ 	.short	(.L_1589 - .L_1588)
.L_1588:
        /*00c8*/ 	.word	0x00000400
        /*00cc*/ 	.word	0x00000001
        /*00d0*/ 	.word	0x00000001


	//----- nvinfo : EIATTR_CRS_STACK_SIZE
	.align		4
.L_1589:
        /*00d4*/ 	.byte	0x04, 0x1e
        /*00d6*/ 	.short	(.L_1591 - .L_1590)
.L_1590:
        /*00d8*/ 	.word	0x00000000


	//----- nvinfo : EIATTR_CBANK_PARAM_SIZE
	.align		4
.L_1591:
        /*00dc*/ 	.byte	0x03, 0x19
        /*00de*/ 	.short	0x0048


	//----- nvinfo : EIATTR_PARAM_CBANK
	.align		4
        /*00e0*/ 	.byte	0x04, 0x0a
        /*00e2*/ 	.short	(.L_1593 - .L_1592)
	.align		4
.L_1592:
        /*00e4*/ 	.word	index@(.nv.constant0._ZN2at6native53_GLOBAL__N__3bfe7fd5_20_UpSampleNearest2d_cu_198c5ce233upsample_nearest2d_nhwc_out_frameIfXadL_ZNS0_37nearest_neighbor_compute_source_indexEfiiEEEEvPKT_PS3_mmmmmffm)
        /*00e8*/ 	.short	0x0380
        /*00ea*/ 	.short	0x0048


	//----- nvinfo : EIATTR_SW_WAR
	.align		4
.L_1593:
        /*00ec*/ 	.byte	0x04, 0x36
        /*00ee*/ 	.short	(.L_1595 - .L_1594)
.L_1594:
        /*00f0*/ 	.word	0x00000008
.L_1595:


//--------------------- .nv.info._ZN2at6native53_GLOBAL__N__3bfe7fd5_20_UpSampleNearest2d_cu_198c5ce233upsample_nearest2d_nhwc_out_frameIdXadL_ZNS0_37nearest_neighbor_compute_source_indexEfiiEEEEvPKT_PS3_mmmmmffm --------------------------
	.section	.nv.info._ZN2at6native53_GLOBAL__N__3bfe7fd5_20_UpSampleNearest2d_cu_198c5ce233upsample_nearest2d_nhwc_out_frameIdXadL_ZNS0_37nearest_neighbor_compute_source_indexEfiiEEEEvPKT_PS3_mmmmmffm,"",@"SHT_CUDA_INFO"
	.sectionflags	@""
	.align	4


	//----- nvinfo : EIATTR_CUDA_API_VERSION
	.align		4
        /*0000*/ 	.byte	0x04, 0x37
        /*0002*/ 	.short	(.L_1597 - .L_1596)
.L_1596:
        /*0004*/ 	.word	0x00000082


	//----- nvinfo : EIATTR_KPARAM_INFO
	.align		4
.L_1597:
        /*0008*/ 	.byte	0x04, 0x17
        /*000a*/ 	.short	(.L_1599 - .L_1598)
.L_1598:
        /*000c*/ 	.word	0x00000000
        /*0010*/ 	.short	0x0009
        /*0012*/ 	.short	0x0040
        /*0014*/ 	.byte	0x00, 0xf0, 0x21, 0x00


	//----- nvinfo : EIATTR_KPARAM_INFO
	.align		4
.L_1599:
        /*0018*/ 	.byte	0x04, 0x17
        /*001a*/ 	.short	(.L_1601 - .L_1600)
.L_1600:
        /*001c*/ 	.word	0x00000000
        /*0020*/ 	.short	0x0008
        /*0022*/ 	.short	0x003c
        /*0024*/ 	.byte	0x00, 0xf0, 0x11, 0x00


	//----- nvinfo : EIATTR_KPARAM_INFO
	.align		4
.L_1601:
        /*0028*/ 	.byte	0x04, 0x17
        /*002a*/ 	.short	(.L_1603 - .L_1602)
.L_1602:
        /*002c*/ 	.word	0x00000000
        /*0030*/ 	.short	0x0007
        /*0032*/ 	.short	0x0038
        /*0034*/ 	.byte	0x00, 0xf0, 0x11, 0x00


	//----- nvinfo : EIATTR_KPARAM_INFO
	.align		4
.L_1603:
        /*0038*/ 	.byte	0x04, 0x17
        /*003a*/ 	.short	(.L_1605 - .L_1604)
.L_1604:
        /*003c*/ 	.word	0x00000000
        /*0040*/ 	.short	0x0006
        /*0042*/ 	.short	0x0030
        /*0044*/ 	.byte	0x00, 0xf0, 0x21, 0x00


	//----- nvinfo : EIATTR_KPARAM_INFO
	.align		4
.L_1605:
        /*0048*/ 	.byte	0x04, 0x17
        /*004a*/ 	.short	(.L_1607 - .L_1606)
.L_1606:
        /*004c*/ 	.word	0x00000000
        /*0050*/ 	.short	0x0005
        /*0052*/ 	.short	0x0028
        /*0054*/ 	.byte	0x00, 0xf0, 0x21, 0x00


	//----- nvinfo : EIATTR_KPARAM_INFO
	.align		4
.L_1607:
        /*0058*/ 	.byte	0x04, 0x17
        /*005a*/ 	.short	(.L_1609 - .L_1608)
.L_1608:
        /*005c*/ 	.word	0x00000000
        /*0060*/ 	.short	0x0004
        /*0062*/ 	.short	0x0020
        /*0064*/ 	.byte	0x00, 0xf0, 0x21, 0x00


	//----- nvinfo : EIATTR_KPARAM_INFO
	.align		4
.L_1609:
        /*0068*/ 	.byte	0x04, 0x17
        /*006a*/ 	.short	(.L_1611 - .L_1610)
.L_1610:
        /*006c*/ 	.word	0x00000000
        /*0070*/ 	.short	0x0003
        /*0072*/ 	.short	0x0018
        /*0074*/ 	.byte	0x00, 0xf0, 0x21, 0x00


	//----- nvinfo : EIATTR_KPARAM_INFO
	.align		4
.L_1611:
        /*0078*/ 	.byte	0x04, 0x17
        /*007a*/ 	.short	(.L_1613 - .L_1612)
.L_1612:
        /*007c*/ 	.word	0x00000000
        /*0080*/ 	.short	0x0002
        /*0082*/ 	.short	0x0010
        /*0084*/ 	.byte	0x00, 0xf0, 0x21, 0x00


	//----- nvinfo : EIATTR_KPARAM_INFO
	.align		4
.L_1613:
        /*0088*/ 	.byte	0x04, 0x17
        /*008a*/ 	.short	(.L_1615 - .L_1614)
.L_1614:
        /*008c*/ 	.word	0x00000000
        /*0090*/ 	.short	0x0001
        /*0092*/ 	.short	0x0008
        /*0094*/ 	.byte	0x00, 0xf5, 0x21, 0x00


	//----- nvinfo : EIATTR_KPARAM_INFO
	.align		4
.L_1615:
        /*0098*/ 	.byte	0x04, 0x17
        /*009a*/ 	.short	(.L_1617 - .L_1616)
.L_1616:
        /*009c*/ 	.word	0x00000000
        /*00a0*/ 	.short	0x0000
        /*00a2*/ 	.short	0x0000
        /*00a4*/ 	.byte	0x00, 0xf5, 0x21, 0x00


	//----- nvinfo : EIATTR_SPARSE_MMA_MASK
	.align		4
.L_1617:
        /*00a8*/ 	.byte	0x03, 0x50
        /*00aa*/ 	.short	0x0000


	//----- nvinfo : EIATTR_MAXREG_COUNT
	.align		4
        /*00ac*/ 	.byte	0x03, 0x1b
        /*00ae*/ 	.short	0x0040


	//----- nvinfo : EIATTR_MERCURY_ISA_VERSION
	.align		4
        /*00b0*/ 	.byte	0x03, 0x5f
        /*00b2*/ 	.short	0x0101


	//----- nvinfo : EIATTR_VRC_CTA_INIT_COUNT
	.align		4
        /*00b4*/ 	.byte	0x02, 0x4a
	.zero		1
	.zero		1


	//----- nvinfo : EIATTR_EXIT_INSTR_OFFSETS
	.align		4
        /*00b8*/ 	.byte	0x04, 0x1c
        /*00ba*/ 	.short	(.L_1619 - .L_1618)


	//   ....[0]....
.L_1618:
        /*00bc*/ 	.word	0x00000090


	//   ....[1]....
        /*00c0*/ 	.word	0x00000c10


	//----- nvinfo : EIATTR_MAX_THREADS
	.align		4
.L_1619:
        /*00c4*/ 	.byte	0x04, 0x05
        /*00c6*/ 	.short	(.L_1621 - .L_1620)
.L_1620:
        /*00c8*/ 	.word	0x00000400
        /*00cc*/ 	.word	0x00000001
        /*00d0*/ 	.word	0x00000001


	//----- nvinfo : EIATTR_CRS_STACK_SIZE
	.align		4
.L_1621:
        /*00d4*/ 	.byte	0x04, 0x1e
        /*00d6*/ 	.short	(.L_1623 - .L_1622)
.L_1622:
        /*00d8*/ 	.word	0x00000000


	//----- nvinfo : EIATTR_CBANK_PARAM_SIZE
	.align		4
.L_1623:
        /*00dc*/ 	.byte	0x03, 0x19
        /*00de*/ 	.short	0x0048


	//----- nvinfo : EIATTR_PARAM_CBANK
	.align		4
        /*00e0*/ 	.byte	0x04, 0x0a
        /*00e2*/ 	.short	(.L_1625 - .L_1624)
	.align		4
.L_1624:
        /*00e4*/ 	.word	index@(.nv.constant0._ZN2at6native53_GLOBAL__N__3bfe7fd5_20_UpSampleNearest2d_cu_198c5ce233upsample_nearest2d_nhwc_out_frameIdXadL_ZNS0_37nearest_neighbor_compute_source_indexEfiiEEEEvPKT_PS3_mmmmmffm)
        /*00e8*/ 	.short	0x0380
        /*00ea*/ 	.short	0x0048


	//----- nvinfo : EIATTR_SW_WAR
	.align		4
.L_1625:
        /*00ec*/ 	.byte	0x04, 0x36
        /*00ee*/ 	.short	(.L_1627 - .L_1626)
.L_1626:
        /*00f0*/ 	.word	0x00000008
.L_1627:


//--------------------- .nv.callgraph             --------------------------
	.section	.nv.callgraph,"",@"SHT_CUDA_CALLGRAPH"
	.align	4
	.sectionentsize	8
	.align		4
        /*0000*/ 	.word	0x00000000
	.align		4
        /*0004*/ 	.word	0xffffffff
	.align		4
        /*0008*/ 	.word	0x00000000
	.align		4
        /*000c*/ 	.word	0xfffffffe
	.align		4
        /*0010*/ 	.word	0x00000000
	.align		4
        /*0014*/ 	.word	0xfffffffd
	.align		4
        /*0018*/ 	.word	0x00000000
	.align		4
        /*001c*/ 	.word	0xfffffffc


//--------------------- .nv.constant4             --------------------------
	.section	.nv.constant4,"a",@progbits
	.align	8
	.align		8
.nv.constant4:
        /*0000*/ 	.dword	_ZN51_INTERNAL_3bfe7fd5_20_UpSampleNearest2d_cu_198c5ce24cuda3std3__45__cpo5beginE
	.align		8
        /*0008*/ 	.dword	_ZN51_INTERNAL_3bfe7fd5_20_UpSampleNearest2d_cu_198c5ce24cuda3std3__45__cpo3endE
	.align		8
        /*0010*/ 	.dword	_ZN51_INTERNAL_3bfe7fd5_20_UpSampleNearest2d_cu_198c5ce24cuda3std3__45__cpo6cbeginE
	.align		8
        /*0018*/ 	.dword	_ZN51_INTERNAL_3bfe7fd5_20_UpSampleNearest2d_cu_198c5ce24cuda3std3__45__cpo4cendE
	.align		8
        /*0020*/ 	.dword	_ZN51_INTERNAL_3bfe7fd5_20_UpSampleNearest2d_cu_198c5ce24cuda3std3__45__cpo6rbeginE
	.align		8
        /*0028*/ 	.dword	_ZN51_INTERNAL_3bfe7fd5_20_UpSampleNearest2d_cu_198c5ce24cuda3std3__45__cpo4rendE
	.align		8
        /*0030*/ 	.dword	_ZN51_INTERNAL_3bfe7fd5_20_UpSampleNearest2d_cu_198c5ce24cuda3std3__45__cpo7crbeginE
	.align		8
        /*0038*/ 	.dword	_ZN51_INTERNAL_3bfe7fd5_20_UpSampleNearest2d_cu_198c5ce24cuda3std3__45__cpo5crendE
	.align		8
        /*0040*/ 	.dword	_ZN51_INTERNAL_3bfe7fd5_20_UpSampleNearest2d_cu_198c5ce24cuda3std3__453_GLOBAL__N__3bfe7fd5_20_UpSampleNearest2d_cu_198c5ce26ignoreE
	.align		8
        /*0048*/ 	.dword	_ZN51_INTERNAL_3bfe7fd5_20_UpSampleNearest2d_cu_198c5ce24cuda3std3__419piecewise_constructE
	.align		8
        /*0050*/ 	.dword	_ZN51_INTERNAL_3bfe7fd5_20_UpSampleNearest2d_cu_198c5ce24cuda3std3__48in_placeE
	.align		8
        /*0058*/ 	.dword	_ZN51_INTERNAL_3bfe7fd5_20_UpSampleNearest2d_cu_198c5ce24cuda3std3__420unreachable_sentinelE
	.align		8
        /*0060*/ 	.dword	_ZN51_INTERNAL_3bfe7fd5_20_UpSampleNearest2d_cu_198c5ce24cuda3std6ranges3__45__cpo4swapE
	.align		8
        /*0068*/ 	.dword	_ZN51_INTERNAL_3bfe7fd5_20_UpSampleNearest2d_cu_198c5ce24cuda3std6ranges3__45__cpo9iter_moveE
	.align		8
        /*0070*/ 	.dword	_ZN51_INTERNAL_3bfe7fd5_20_UpSampleNearest2d_cu_198c5ce24cuda3std6ranges3__45__cpo5beginE
	.align		8
        /*0078*/ 	.dword	_ZN51_INTERNAL_3bfe7fd5_20_UpSampleNearest2d_cu_198c5ce24cuda3std6ranges3__45__cpo3endE
	.align		8
        /*0080*/ 	.dword	_ZN51_INTERNAL_3bfe7fd5_20_UpSampleNearest2d_cu_198c5ce24cuda3std6ranges3__45__cpo6cbeginE
	.align		8
        /*0088*/ 	.dword	_ZN51_INTERNAL_3bfe7fd5_20_UpSampleNearest2d_cu_198c5ce24cuda3std6ranges3__45__cpo4cendE
	.align		8
        /*0090*/ 	.dword	_ZN51_INTERNAL_3bfe7fd5_20_UpSampleNearest2d_cu_198c5ce24cuda3std6ranges3__45__cpo7advanceE
	.align		8
        /*0098*/ 	.dword	_ZN51_INTERNAL_3bfe7fd5_20_UpSampleNearest2d_cu_198c5ce24cuda3std6ranges3__45__cpo9iter_swapE
	.align		8
        /*00a0*/ 	.dword	_ZN51_INTERNAL_3bfe7fd5_20_UpSampleNearest2d_cu_198c5ce24cuda3std6ranges3__45__cpo4nextE
	.align		8
        /*00a8*/ 	.dword	_ZN51_INTERNAL_3bfe7fd5_20_UpSampleNearest2d_cu_198c5ce24cuda3std6ranges3__45__cpo4prevE
	.align		8
        /*00b0*/ 	.dword	_ZN51_INTERNAL_3bfe7fd5_20_UpSampleNearest2d_cu_198c5ce24cuda3std6ranges3__45__cpo4dataE
	.align		8
        /*00b8*/ 	.dword	_ZN51_INTERNAL_3bfe7fd5_20_UpSampleNearest2d_cu_198c5ce24cuda3std6ranges3__45__cpo5cdataE
	.align		8
        /*00c0*/ 	.dword	_ZN51_INTERNAL_3bfe7fd5_20_UpSampleNearest2d_cu_198c5ce24cuda3std6ranges3__45__cpo4sizeE
	.align		8
        /*00c8*/ 	.dword	_ZN51_INTERNAL_3bfe7fd5_20_UpSampleNearest2d_cu_198c5ce24cuda3std6ranges3__45__cpo5ssizeE
	.align		8
        /*00d0*/ 	.dword	_ZN51_INTERNAL_3bfe7fd5_20_UpSampleNearest2d_cu_198c5ce24cuda3std6ranges3__45__cpo8distanceE
	.align		8
        /*00d8*/ 	.dword	_ZN51_INTERNAL_3bfe7fd5_20_UpSampleNearest2d_cu_198c5ce26thrust24THRUST_300001_SM_1000_NS6system6detail10sequential3seqE


//--------------------- .text._ZN2at6native53_GLOBAL__N__3bfe7fd5_20_UpSampleNearest2d_cu_198c5ce237upsample_nearest2d_backward_out_frameIhlXadL_ZNS0_46nearest_neighbor_exact_bw_compute_source_indexEfiiEEEEvPKT_mmmmmmPS3_ff --------------------------
	.section	.text._ZN2at6native53_GLOBAL__N__3bfe7fd5_20_UpSampleNearest2d_cu_198c5ce237upsample_nearest2d_backward_out_frameIhlXadL_ZNS0_46nearest_neighbor_exact_bw_compute_source_indexEfiiEEEEvPKT_mmmmmmPS3_ff,"ax",@progbits
	.align	128
.text._ZN2at6native53_GLOBAL__N__3bfe7fd5_20_UpSampleNearest2d_cu_198c5ce237upsample_nearest2d_backward_out_frameIhlXadL_ZNS0_46nearest_neighbor_exact_bw_compute_source_indexEfiiEEEEvPKT_mmmmmmPS3_ff:
        .type           _ZN2at6native53_GLOBAL__N__3bfe7fd5_20_UpSampleNearest2d_cu_198c5ce237upsample_nearest2d_backward_out_frameIhlXadL_ZNS0_46nearest_neighbor_exact_bw_compute_source_indexEfiiEEEEvPKT_mmmmmmPS3_ff,@function
        .size           _ZN2at6native53_GLOBAL__N__3bfe7fd5_20_UpSampleNearest2d_cu_198c5ce237upsample_nearest2d_backward_out_frameIhlXadL_ZNS0_46nearest_neighbor_exact_bw_compute_source_indexEfiiEEEEvPKT_mmmmmmPS3_ff,(.L_x_635 - _ZN2at6native53_GLOBAL__N__3bfe7fd5_20_UpSampleNearest2d_cu_198c5ce237upsample_nearest2d_backward_out_frameIhlXadL_ZNS0_46nearest_neighbor_exact_bw_compute_source_indexEfiiEEEEvPKT_mmmmmmPS3_ff)
        .other          _ZN2at6native53_GLOBAL__N__3bfe7fd5_20_UpSampleNearest2d_cu_198c5ce237upsample_nearest2d_backward_out_frameIhlXadL_ZNS0_46nearest_neighbor_exact_bw_compute_source_indexEfiiEEEEvPKT_mmmmmmPS3_ff,@"STO_CUDA_ENTRY STV_DEFAULT"
_ZN2at6native53_GLOBAL__N__3bfe7fd5_20_UpSampleNearest2d_cu_198c5ce237upsample_nearest2d_backward_out_frameIhlXadL_ZNS0_46nearest_neighbor_exact_bw_compute_source_indexEfiiEEEEvPKT_mmmmmmPS3_ff:
[----:B------:R-:W-:Y:S01]  /*0000*/  LDC R1, c[0x0][0x37c] ;  /* 0x0000df00ff017b82 */ /* 0x000fe20000000800 */
[----:B------:R-:W0:Y:S01]  /*0010*/  LDCU.64 UR8, c[0x0][0x3a8] ;  /* 0x00007500ff0877ac */ /* 0x000e220008000a00 */
[----:B------:R-:W1:Y:S06]  /*0020*/  S2R R2, SR_TID.X ;  /* 0x0000000000027919 */ /* 0x000e6c0000002100 */
[----:B------:R-:W1:Y:S01]  /*0030*/  S2UR UR7, SR_CTAID.X ;  /* 0x00000000000779c3 */ /* 0x000e620000002500 */
[----:B------:R-:W-:Y:S01]  /*0040*/  IMAD.MOV.U32 R3, RZ, RZ, RZ ;  /* 0x000000ffff037224 */ /* 0x000fe200078e00ff */
[----:B------:R-:W0:Y:S01]  /*0050*/  LDCU.64 UR10, c[0x0][0x390] ;  /* 0x00007200ff0a77ac */ /* 0x000e220008000a00 */
[----:B------:R-:W2:Y:S05]  /*0060*/  LDCU.64 UR12, c[0x0][0x3b0] ;  /* 0x00007600ff0c77ac */ /* 0x000eaa0008000a00 */
[----:B------:R-:W1:Y:S01]  /*0070*/  LDC R5, c[0x0][0x360] ;  /* 0x0000d800ff057b82 */ /* 0x000e620000000800 */
[----:B0-----:R-:W-:-:S02]  /*0080*/  UIMAD UR6, UR9, UR10, URZ ;  /* 0x0000000a090672a4 */ /* 0x001fc4000f8e02ff */
[----:B------:R-:W-:Y:S02]  /*0090*/  UIMAD.WIDE.U32 UR4, UR8, UR10, URZ ;  /* 0x0000000a080472a5 */ /* 0x000fe4000f8e00ff */
[----:B------:R-:W-:Y:S02]  /*00a0*/  UIMAD UR6, UR8, UR11, UR6 ;  /* 0x0000000b080672a4 */ /* 0x000fe4000f8e0206 */
[----:B--2---:R-:W-:Y:S02]  /*00b0*/  UIMAD.WIDE.U32 UR10, UR4, UR12, URZ ;  /* 0x0000000c040a72a5 */ /* 0x004fe4000f8e00ff */
[----:B------:R-:W-:-:S04]  /*00c0*/  UIADD3 UR5, UPT, UPT, UR5, UR6, URZ ;  /* 0x0000000605057290 */ /* 0x000fc8000fffe0ff */
[----:B------:R-:W-:Y:S01]  /*00d0*/  UIMAD UR5, UR5, UR12, URZ ;  /* 0x0000000c050572a4 */ /* 0x000fe2000f8e02ff */
[----:B-1----:R-:W-:-:S03]  /*00e0*/  IMAD.WIDE.U32 R2, R5, UR7, R2 ;  /* 0x0000000705027c25 */ /* 0x002fc6000f8e0002 */
[----:B------:R-:W-:Y:S01]  /*00f0*/  UIMAD UR4, UR4, UR13, UR5 ;  /* 0x0000000d040472a4 */ /* 0x000fe2000f8e0205 */
[----:B------:R-:W-:-:S03]  /*0100*/  ISETP.GE.U32.AND P0, PT, R2, UR10, PT ;  /* 0x0000000a02007c0c */ /* 0x000fc6000bf06070 */
[----:B------:R-:W-:-:S06]  /*0110*/  UIADD3 UR4, UPT, UPT, UR11, UR4, URZ ;  /* 0x000000040b047290 */ /* 0x000fcc000fffe0ff */
[----:B------:R-:W-:-:S13]  /*0120*/  ISETP.GE.U32.AND.EX P0, PT, R3, UR4, PT, P0 ;  /* 0x0000000403007c0c */ /* 0x000fda000bf06100 */
[----:B------:R-:W-:Y:S05]  /*0130*/  @P0 EXIT ;  /* 0x000000000000094d */ /* 0x000fea0003800000 */
[----:B------:R-:W-:Y:S01]  /*0140*/  UIMAD UR6, UR13, UR8, URZ ;  /* 0x000000080d0672a4 */ /* 0x000fe2000f8e02ff */
[----:B------:R-:W-:Y:S01]  /*0150*/  BSSY.RECONVERGENT B0, `(.L_x_0) ;  /* 0x000001f000007945 */ /* 0x000fe20003800200 */
[----:B------:R-:W-:Y:S02]  /*0160*/  UIMAD.WIDE.U32 UR4, UR12, UR8, URZ ;  /* 0x000000080c0472a5 */ /* 0x000fe4000f8e00ff */
[----:B------:R-:W-:-:S04]  /*0170*/  UIMAD UR6, UR9, UR12, UR6 ;  /* 0x0000000c090672a4 */ /* 0x000fc8000f8e0206 */
[----:B------:R-:W-:-:S06]  /*0180*/  UIADD3 UR8, UPT, UPT, UR5, UR6, URZ ;  /* 0x0000000605087290 */ /* 0x000fcc000fffe0ff */
[----:B------:R-:W-:-:S04]  /*0190*/  LOP3.LUT R0, R3, UR8, RZ, 0xfc, !PT ;  /* 0x0000000803007c12 */ /* 0x000fc8000f8efcff */
[----:B------:R-:W-:-:S13]  /*01a0*/  ISETP.NE.U32.AND P0, PT, R0, RZ, PT ;  /* 0x000000ff0000720c */ /* 0x000fda0003f05070 */
[----:B------:R-:W-:Y:S05]  /*01b0*/  @P0 BRA `(.L_x_1) ;  /* 0x0000000000500947 */ /* 0x000fea0003800000 */
[----:B------:R-:W0:Y:S01]  /*01c0*/  I2F.U32.RP R0, UR4 ;  /* 0x0000000400007d06 */ /* 0x000e220008209000 */
[----:B------:R-:W-:-:S07]  /*01d0*/  ISETP.NE.U32.AND P2, PT, RZ, UR4, PT ;  /* 0x00000004ff007c0c */ /* 0x000fce000bf45070 */
[----:B0-----:R-:W0:Y:S02]  /*01e0*/  MUFU.RCP R0, R0 ;  /* 0x0000000000007308 */ /* 0x001e240000001000 */
[----:B0-----:R-:W-:-:S06]  /*01f0*/  VIADD R4, R0, 0xffffffe ;  /* 0x0ffffffe00047836 */ /* 0x001fcc0000000000 */
[----:B------:R0:W1:Y:S02]  /*0200*/  F2I.FTZ.U32.TRUNC.NTZ R5, R4 ;  /* 0x0000000400057305 */ /* 0x000064000021f000 */
[----:B0-----:R-:W-:Y:S02]  /*0210*/  HFMA2 R4, -RZ, RZ, 0, 0 ;  /* 0x00000000ff047431 */ /* 0x001fe400000001ff */
[----:B-1----:R-:W-:-:S04]  /*0220*/  IMAD.MOV R7, RZ, RZ, -R5 ;  /* 0x000000ffff077224 */ /* 0x002fc800078e0a05 */
[----:B------:R-:W-:-:S04]  /*0230*/  IMAD R7, R7, UR4, RZ ;  /* 0x0000000407077c24 */ /* 0x000fc8000f8e02ff */
[----:B------:R-:W-:-:S06]  /*0240*/  IMAD.HI.U32 R5, R5, R7, R4 ;  /* 0x0000000705057227 */ /* 0x000fcc00078e0004 */
[----:B------:R-:W-:-:S04]  /*0250*/  IMAD.HI.U32 R4, R5, R2, RZ ;  /* 0x0000000205047227 */ /* 0x000fc800078e00ff */
[----:B------:R-:W-:-:S04]  /*0260*/  IMAD.MOV R5, RZ, RZ, -R4 ;  /* 0x000000ffff057224 */ /* 0x000fc800078e0a04 */
[----:B------:R-:W-:-:S05]  /*0270*/  IMAD R5, R5, UR4, R2 ;  /* 0x0000000405057c24 */ /* 0x000fca000f8e0202 */
[----:B------:R-:W-:-:S13]  /*0280*/  ISETP.GE.U32.AND P0, PT, R5, UR4, PT ;  /* 0x0000000405007c0c */ /* 0x000fda000bf06070 */
[----:B------:R-:W-:Y:S02]  /*0290*/  @P0 VIADD R5, R5, -UR4 ;  /* 0x8000000405050c36 */ /* 0x000fe40008000000 */
[----:B------:R-:W-:-:S03]  /*02a0*/  @P0 VIADD R4, R4, 0x1 ;  /* 0x0000000104040836 */ /* 0x000fc60000000000 */
[----:B------:R-:W-:Y:S01]  /*02b0*/  ISETP.GE.U32.AND P1, PT, R5, UR4, PT ;  /* 0x0000000405007c0c */ /* 0x000fe2000bf26070 */
[----:B------:R-:W-:-:S12]  /*02c0*/  IMAD.MOV.U32 R5, RZ, RZ, RZ ;  /* 0x000000ffff057224 */ /* 0x000fd800078e00ff */
[----:B------:R-:W-:Y:S02]  /*02d0*/  @P1 IADD3 R4, PT, PT, R4, 0x1, RZ ;  /* 0x0000000104041810 */ /* 0x000fe40007ffe0ff */
[----:B------:R-:W-:Y:S01]  /*02e0*/  @!P2 LOP3.LUT R4, RZ, UR4, RZ, 0x33, !PT ;  /* 0x00000004ff04ac12 */ /* 0x000fe2000f8e33ff */
[----:B------:R-:W-:Y:S06]  /*02f0*/  BRA `(.L_x_2) ;  /* 0x0000000000107947 */ /* 0x000fec0003800000 */
.L_x_1:
[----:B------:R-:W-:-:S07]  /*0300*/  MOV R0, 0x320 ;  /* 0x0000032000007802 */ /* 0x000fce0000000f00 */
[----:B------:R-:W-:Y:S05]  /*0310*/  CALL.REL.NOINC `($__internal_0_$__cuda_sm20_div_s64) ;  /* 0x0000001000cc7944 */ /* 0x000fea0003c00000 */
[----:B------:R-:W-:Y:S02]  /*0320*/  IMAD.MOV.U32 R4, RZ, RZ, R6 ;  /* 0x000000ffff047224 */ /* 0x000fe400078e0006 */
[----:B------:R-:W-:-:S07]  /*0330*/  IMAD.MOV.U32 R5, RZ, RZ, R7 ;  /* 0x000000ffff057224 */ /* 0x000fce00078e0007 */
.L_x_2:
[----:B------:R-:W-:Y:S05]  /*0340*/  BSYNC.RECONVERGENT B0 ;  /* 0x0000000000007941 */ /* 0x000fea0003800200 */
.L_x_0:
[----:B------:R-:W0:Y:S01]  /*0350*/  LDCU UR4, c[0x0][0x394] ;  /* 0x00007280ff0477ac */ /* 0x000e220008000800 */
[----:B------:R-:W-:Y:S01]  /*0360*/  BSSY.RECONVERGENT B0, `(.L_x_3) ;  /* 0x000001e000007945 */ /* 0x000fe20003800200 */
[----:B0-----:R-:W-:-:S04]  /*0370*/  LOP3.LUT R0, R5, UR4, RZ, 0xfc, !PT ;  /* 0x0000000405007c12 */ /* 0x001fc8000f8efcff */
[----:B------:R-:W-:-:S13]  /*0380*/  ISETP.NE.U32.AND P0, PT, R0, RZ, PT ;  /* 0x000000ff0000720c */ /* 0x000fda0003f05070 */
[----:B------:R-:W-:Y:S05]  /*0390*/  @P0 BRA `(.L_x_4) ;  /* 0x00000000004c0947 */ /* 0x000fea0003800000 */
[----:B------:R-:W0:Y:S02]  /*03a0*/  LDCU UR4, c[0x0][0x390] ;  /* 0x00007200ff0477ac */ /* 0x000e240008000800 */
[----:B0-----:R-:W0:Y:S01]  /*03b0*/  I2F.U32.RP R0, UR4 ;  /* 0x0000000400007d06 */ /* 0x001e220008209000 */
[----:B------:R-:W-:-:S07]  /*03c0*/  ISETP.NE.U32.AND P1, PT, RZ, UR4, PT ;  /* 0x00000004ff007c0c */ /* 0x000fce000bf25070 */
[----:B0-----:R-:W0:Y:S02]  /*03d0*/  MUFU.RCP R0, R0 ;  /* 0x0000000000007308 */ /* 0x001e240000001000 */
[----:B0-----:R-:W-:-:S06]  /*03e0*/  IADD3 R6, PT, PT, R0, 0xffffffe, RZ ;  /* 0x0ffffffe00067810 */ /* 0x001fcc0007ffe0ff */
[----:B------:R0:W1:Y:S02]  /*03f0*/  F2I.FTZ.U32.TRUNC.NTZ R7, R6 ;  /* 0x0000000600077305 */ /* 0x000064000021f000 */
[----:B0-----:R-:W-:Y:S02]  /*0400*/  IMAD.MOV.U32 R6, RZ, RZ, RZ ;  /* 0x000000ffff067224 */ /* 0x001fe400078e00ff */
[----:B-1----:R-:W-:-:S04]  /*0410*/  IMAD.MOV R5, RZ, RZ, -R7 ;  /* 0x000000ffff057224 */ /* 0x002fc800078e0a07 */
[----:B------:R-:W-:-:S04]  /*0420*/  IMAD R5, R5, UR4, RZ ;  /* 0x0000000405057c24 */ /* 0x000fc8000f8e02ff */
[----:B------:R-:W-:-:S06]  /*0430*/  IMAD.HI.U32 R7, R7, R5, R6 ;  /* 0x0000000507077227 */ /* 0x000fcc00078e0006 */
[----:B------:R-:W-:-:S04]  /*0440*/  IMAD.HI.U32 R7, R7, R4, RZ ;  /* 0x0000000407077227 */ /* 0x000fc800078e00ff */
[----:B------:R-:W-:-:S04]  /*0450*/  IMAD.MOV R7, RZ, RZ, -R7 ;  /* 0x000000ffff077224 */ /* 0x000fc800078e0a07 */
[----:B------:R-:W-:-:S05]  /*0460*/  IMAD R0, R7, UR4, R4 ;  /* 0x0000000407007c24 */ /* 0x000fca000f8e0204 */
[----:B------:R-:W-:-:S13]  /*0470*/  ISETP.GE.U32.AND P0, PT, R0, UR4, PT ;  /* 0x0000000400007c0c */ /* 0x000fda000bf06070 */
[----:B------:R-:W-:-:S04]  /*0480*/  @P0 IADD3 R0, PT, PT, R0, -UR4, RZ ;  /* 0x8000000400000c10 */ /* 0x000fc8000fffe0ff */
[----:B------:R-:W-:-:S13]  /*0490*/  ISETP.GE.U32.AND P0, PT, R0, UR4, PT ;  /* 0x0000000400007c0c */ /* 0x000fda000bf06070 */
[----:B------:R-:W-:Y:S01]  /*04a0*/  @P0 VIADD R0, R0, -UR4 ;  /* 0x8000000400000c36 */ /* 0x000fe20008000000 */
[----:B------:R-:W-:Y:S01]  /*04b0*/  @!P1 LOP3.LUT R0, RZ, UR4, RZ, 0x33, !PT ;  /* 0x00000004ff009c12 */ /* 0x000fe2000f8e33ff */
[----:B------:R-:W-:Y:S06]  /*04c0*/  BRA `(.L_x_5) ;  /* 0x00000000001c7947 */ /* 0x000fec0003800000 */
.L_x_4:
[----:B------:R-:W0:Y:S01]  /*04d0*/  LDCU.64 UR4, c[0x0][0x390] ;  /* 0x00007200ff0477ac */ /* 0x000e220008000a00 */
[----:B------:R-:W-:Y:S01]  /*04e0*/  IMAD.MOV.U32 R6, RZ, RZ, R4 ;  /* 0x000000ffff067224 */ /* 0x000fe200078e0004 */
[----:B------:R-:W-:Y:S01]  /*04f0*/  MOV R8, 0x530 ;  /* 0x0000053000087802 */ /* 0x000fe20000000f00 */
[----:B0-----:R-:W-:Y:S01]  /*0500*/  IMAD.U32 R10, RZ, RZ, UR4 ;  /* 0x00000004ff0a7e24 */ /* 0x001fe2000f8e00ff */
[----:B------:R-:W-:-:S07]  /*0510*/  MOV R11, UR5 ;  /* 0x00000005000b7c02 */ /* 0x000fce0008000f00 */
[----:B------:R-:W-:Y:S05]  /*0520*/  CALL.REL.NOINC `($__internal_2_$__cuda_sm20_rem_u64) ;  /* 0x0000001800ac7944 */ /* 0x000fea0003c00000 */
[----:B------:R-:W-:-:S07]  /*0530*/  IMAD.MOV.U32 R0, RZ, RZ, R5 ;  /* 0x000000ffff007224 */ /* 0x000fce00078e0005 */
.L_x_5:
[----:B------:R-:W-:Y:S05]  /*0540*/  BSYNC.RECONVERGENT B0 ;  /* 0x0000000000007941 */ /* 0x000fea0003800200 */
.L_x_3:
        /* <DEDUP_REMOVED lines=9> */
[----:B0-----:R-:W-:-:S06]  /*05e0*/  VIADD R4, R6, 0xffffffe ;  /* 0x0ffffffe06047836 */ /* 0x001fcc0000000000 */
[----:B------:R0:W1:Y:S02]  /*05f0*/  F2I.FTZ.U32.TRUNC.NTZ R5, R4 ;  /* 0x0000000400057305 */ /* 0x000064000021f000 */
[----:B0-----:R-:W-:Y:S01]  /*0600*/  MOV R4, RZ ;  /* 0x000000ff00047202 */ /* 0x001fe20000000f00 */
        /* <DEDUP_REMOVED lines=9> */
[----:B------:R-:W-:-:S13]  /*06a0*/  ISETP.GE.U32.AND P1, PT, R7, UR4, PT ;  /* 0x0000000407007c0c */ /* 0x000fda000bf26070 */
[----:B------:R-:W-:Y:S02]  /*06b0*/  @P1 IADD3 R5, PT, PT, R5, 0x1, RZ ;  /* 0x0000000105051810 */ /* 0x000fe40007ffe0ff */
[----:B------:R-:W-:-:S05]  /*06c0*/  @!P2 LOP3.LUT R5, RZ, UR4, RZ, 0x33, !PT ;  /* 0x00000004ff05ac12 */ /* 0x000fca000f8e33ff */
[--C-:B------:R-:W-:Y:S02]  /*06d0*/  IMAD.MOV R7, RZ, RZ, -R5.reuse ;  /* 0x000000ffff077224 */ /* 0x100fe400078e0a05 */
[----:B------:R-:W-:Y:S02]  /*06e0*/  IMAD.MOV.U32 R6, RZ, RZ, R5 ;  /* 0x000000ffff067224 */ /* 0x000fe400078e0005 */
[----:B------:R-:W-:Y:S02]  /*06f0*/  IMAD R4, R7, UR4, R2 ;  /* 0x0000000407047c24 */ /* 0x000fe4000f8e0202 */
[----:B------:R-:W-:Y:S01]  /*0700*/  IMAD.MOV.U32 R7, RZ, RZ, RZ ;  /* 0x000000ffff077224 */ /* 0x000fe200078e00ff */
[----:B------:R-:W-:Y:S06]  /*0710*/  BRA `(.L_x_8) ;  /* 0x00000000001c7947 */ /* 0x000fec0003800000 */
.L_x_7:
[----:B------:R-:W-:-:S07]  /*0720*/  MOV R6, 0x740 ;  /* 0x0000074000067802 */ /* 0x000fce0000000f00 */
[----:B------:R-:W-:Y:S05]  /*0730*/  CALL.REL.NOINC `($__internal_1_$__cuda_sm20_div_u64) ;  /* 0x0000001400147944 */ /* 0x000fea0003c00000 */
[----:B------:R-:W0:Y:S01]  /*0740*/  LDCU UR4, c[0x0][0x3b0] ;  /* 0x00007600ff0477ac */ /* 0x000e220008000800 */
[----:B------:R-:W-:Y:S01]  /*0750*/  IADD3 R7, PT, PT, -R5, RZ, RZ ;  /* 0x000000ff05077210 */ /* 0x000fe20007ffe1ff */
[----:B------:R-:W-:-:S04]  /*0760*/  IMAD.MOV.U32 R6, RZ, RZ, R5 ;  /* 0x000000ffff067224 */ /* 0x000fc800078e0005 */
[----:B0-----:R-:W-:Y:S02]  /*0770*/  IMAD R4, R7, UR4, R2 ;  /* 0x0000000407047c24 */ /* 0x001fe4000f8e0202 */
[----:B------:R-:W-:-:S07]  /*0780*/  IMAD.MOV.U32 R7, RZ, RZ, R8 ;  /* 0x000000ffff077224 */ /* 0x000fce00078e0008 */
.L_x_8:
[----:B------:R-:W-:Y:S05]  /*0790*/  BSYNC.RECONVERGENT B0 ;  /* 0x0000000000007941 */ /* 0x000fea0003800200 */
.L_x_6:
        /* <DEDUP_REMOVED lines=11> */
[----:B0-----:R-:W-:Y:S01]  /*0850*/  IMAD.MOV.U32 R8, RZ, RZ, RZ ;  /* 0x000000ffff087224 */ /* 0x001fe200078e00ff */
[----:B-1----:R-:W-:-:S05]  /*0860*/  IADD3 R7, PT, PT, RZ, -R9, RZ ;  /* 0x80000009ff077210 */ /* 0x002fca0007ffe0ff */
        /* <DEDUP_REMOVED lines=9> */
[----:B------:R-:W-:-:S05]  /*0900*/  @!P1 LOP3.LUT R6, RZ, UR4, RZ, 0x33, !PT ;  /* 0x00000004ff069c12 */ /* 0x000fca000f8e33ff */
[----:B------:R-:W-:Y:S01]  /*0910*/  IMAD.MOV.U32 R5, RZ, RZ, R6 ;  /* 0x000000ffff057224 */ /* 0x000fe200078e0006 */
[----:B------:R-:W-:Y:S06]  /*0920*/  BRA `(.L_x_11) ;  /* 0x0000000000187947 */ /* 0x000fec0003800000 */
.L_x_10:
[----:B------:R-:W0:Y:S01]  /*0930*/  LDCU.64 UR4, c[0x0][0x3a8] ;  /* 0x00007500ff0477ac */ /* 0x000e220008000a00 */
[----:B------:R-:W-:Y:S02]  /*0940*/  MOV R5, R7 ;  /* 0x0000000700057202 */ /* 0x000fe40000000f00 */
[----:B------:R-:W-:Y:S01]  /*0950*/  MOV R8, 0x990 ;  /* 0x0000099000087802 */ /* 0x000fe20000000f00 */
[----:B0-----:R-:W-:Y:S02]  /*0960*/  IMAD.U32 R10, RZ, RZ, UR4 ;  /* 0x00000004ff0a7e24 */ /* 0x001fe4000f8e00ff */
[----:B------:R-:W-:-:S07]  /*0970*/  IMAD.U32 R11, RZ, RZ, UR5 ;  /* 0x00000005ff0b7e24 */ /* 0x000fce000f8e00ff */
[----:B------:R-:W-:Y:S05]  /*0980*/  CALL.REL.NOINC `($__internal_2_$__cuda_sm20_rem_u64) ;  /* 0x0000001400947944 */ /* 0x000fea0003c00000 */
.L_x_11:
[----:B------:R-:W-:Y:S05]  /*0990*/  BSYNC.RECONVERGENT B0 ;  /* 0x0000000000007941 */ /* 0x000fea0003800200 */
.L_x_9:
[----:B------:R-:W0:Y:S01]  /*09a0*/  LDC.64 R6, c[0x0][0x3c0] ;  /* 0x0000f000ff067b82 */ /* 0x000e220000000a00 */
[----:B------:R-:W1:Y:S01]  /*09b0*/  LDCU.64 UR4, c[0x0][0x388] ;  /* 0x00007100ff0477ac */ /* 0x000e620008000a00 */
[----:B------:R-:W-:Y:S01]  /*09c0*/  IADD3 R9, PT, PT, R4, 0x1, RZ ;  /* 0x0000000104097810 */ /* 0x000fe20007ffe0ff */
[----:B------:R-:W-:Y:S01]  /*09d0*/  VIADD R8, R5, 0x1 ;  /* 0x0000000105087836 */ /* 0x000fe20000000000 */
[----:B------:R-:W-:Y:S02]  /*09e0*/  I2FP.F32.S32 R4, R4 ;  /* 0x0000000400047245 */ /* 0x000fe40000201400 */
[----:B------:R-:W-:Y:S02]  /*09f0*/  I2FP.F32.S32 R10, R9 ;  /* 0x00000009000a7245 */ /* 0x000fe40000201400 */
[----:B------:R-:W-:Y:S02]  /*0a00*/  I2FP.F32.S32 R9, R8 ;  /* 0x0000000800097245 */ /* 0x000fe40000201400 */
[----:B-1----:R-:W-:-:S04]  /*0a10*/  ISETP.NE.U32.AND P0, PT, RZ, UR4, PT ;  /* 0x00000004ff007c0c */ /* 0x002fc8000bf05070 */
[----:B------:R-:W-:Y:S01]  /*0a20*/  ISETP.NE.AND.EX P0, PT, RZ, UR5, PT, P0 ;  /* 0x00000005ff007c0c */ /* 0x000fe2000bf05300 */
[----:B0-----:R-:W-:Y:S01]  /*0a30*/  FFMA.FTZ R10, R10, R7, -0.5 ;  /* 0xbf0000000a0a7423 */ /* 0x001fe20000010007 */
[----:B------:R-:W-:-:S05]  /*0a40*/  FFMA.FTZ R9, R9, R6, -0.5 ;  /* 0xbf00000009097423 */ /* 0x000fca0000010006 */
[----:B------:R-:W0:Y:S06]  /*0a50*/  F2I.FTZ.CEIL.NTZ R10, R10 ;  /* 0x0000000a000a7305 */ /* 0x000e2c000021b100 */
[----:B------:R-:W-:Y:S05]  /*0a60*/  @!P0 EXIT ;  /* 0x000000000000894d */ /* 0x000fea0003800000 */
[----:B------:R-:W-:Y:S01]  /*0a70*/  FFMA.FTZ R4, R4, R7, -0.5 ;  /* 0xbf00000004047423 */ /* 0x000fe20000010007 */
[----:B------:R-:W0:Y:S01]  /*0a80*/  LDCU UR5, c[0x0][0x3a0] ;  /* 0x00007400ff0577ac */ /* 0x000e220008000800 */
[----:B------:R-:W-:Y:S01]  /*0a90*/  I2FP.F32.S32 R5, R5 ;  /* 0x0000000500057245 */ /* 0x000fe20000201400 */
[----:B------:R1:W2:Y:S01]  /*0aa0*/  F2I.FTZ.CEIL.NTZ R8, R9 ;  /* 0x0000000900087305 */ /* 0x0002a2000021b100 */
[----:B------:R-:W2:Y:S03]  /*0ab0*/  LDCU UR4, c[0x0][0x398] ;  /* 0x00007300ff0477ac */ /* 0x000ea60008000800 */
[----:B------:R-:W-:Y:S01]  /*0ac0*/  FFMA.FTZ R5, R5, R6, -0.5 ;  /* 0xbf00000005057423 */ /* 0x000fe20000010006 */
[----:B------:R-:W3:Y:S03]  /*0ad0*/  LDCU.64 UR14, c[0x0][0x358] ;  /* 0x00006b00ff0e77ac */ /* 0x000ee60008000a00 */
[----:B------:R-:W4:Y:S01]  /*0ae0*/  F2I.FTZ.CEIL.NTZ R4, R4 ;  /* 0x0000000400047305 */ /* 0x000f22000021b100 */
[----:B-1----:R-:W-:-:S07]  /*0af0*/  SHF.R.S32.HI R9, RZ, 0x1f, R0 ;  /* 0x0000001fff097819 */ /* 0x002fce0000011400 */
[----:B------:R-:W1:Y:S01]  /*0b00*/  F2I.FTZ.CEIL.NTZ R5, R5 ;  /* 0x0000000500057305 */ /* 0x000e62000021b100 */
[----:B0-----:R-:W-:Y:S02]  /*0b10*/  VIMNMX R7, PT, PT, R10, UR5, PT ;  /* 0x000000050a077c48 */ /* 0x001fe4000bfe0100 */
[----:B--2---:R-:W-:Y:S02]  /*0b20*/  VIMNMX R8, PT, PT, R8, UR4, PT ;  /* 0x0000000408087c48 */ /* 0x004fe4000bfe0100 */
[----:B----4-:R-:W-:Y:S01]  /*0b30*/  VIMNMX R6, PT, PT, R4, UR5, PT ;  /* 0x0000000504067c48 */ /* 0x010fe2000bfe0100 */
[----:B------:R-:W-:-:S04]  /*0b40*/  UMOV UR5, URZ ;  /* 0x000000ff00057c82 */ /* 0x000fc80008000000 */
[----:B------:R-:W-:Y:S01]  /*0b50*/  IMAD.IADD R18, R7, 0x1, -R6 ;  /* 0x0000000107127824 */ /* 0x000fe200078e0a06 */
[----:B-1----:R-:W-:Y:S01]  /*0b60*/  VIMNMX R10, PT, PT, R5, UR4, PT ;  /* 0x00000004050a7c48 */ /* 0x002fe2000bfe0100 */
[----:B------:R-:W-:-:S03]  /*0b70*/  UMOV UR4, URZ ;  /* 0x000000ff00047c82 */ /* 0x000fc60008000000 */
[C---:B------:R-:W-:Y:S02]  /*0b80*/  LOP3.LUT R11, R18.reuse, 0xf, RZ, 0xc0, !PT ;  /* 0x0000000f120b7812 */ /* 0x040fe400078ec0ff */
[----:B---3--:R-:W-:-:S07]  /*0b90*/  LOP3.LUT R18, R18, 0x7, RZ, 0xc0, !PT ;  /* 0x0000000712127812 */ /* 0x008fce00078ec0ff */
.L_x_24:
[----:B------:R-:W-:Y:S01]  /*0ba0*/  ISETP.GE.AND P0, PT, R5, R8, PT ;  /* 0x000000080500720c */ /* 0x000fe20003f06270 */
[----:B------:R-:W0:Y:S01]  /*0bb0*/  LDCU.64 UR10, c[0x0][0x3a0] ;  /* 0x00007400ff0a77ac */ /* 0x000e220008000a00 */
[----:B------:R-:W-:Y:S01]  /*0bc0*/  BSSY.RECONVERGENT B2, `(.L_x_12) ;  /* 0x0000093000027945 */ /* 0x000fe20003800200 */
[----:B------:R-:W-:Y:S01]  /*0bd0*/  PRMT R23, RZ, 0x7610, R23 ;  /* 0x00007610ff177816 */ /* 0x000fe20000000017 */
[----:B------:R-:W1:Y:S09]  /*0be0*/  LDCU.64 UR6, c[0x0][0x380] ;  /* 0x00007000ff0677ac */ /* 0x000e720008000a00 */
[----:B------:R-:W-:Y:S05]  /*0bf0*/  @P0 BRA `(.L_x_13) ;  /* 0x00000008003c0947 */ /* 0x000fea0003800000 */
[----:B------:R-:W2:Y:S01]  /*0c00*/  LDC.64 R14, c[0x0][0x390] ;  /* 0x0000e400ff0e7b82 */ /* 0x000ea20000000a00 */
[----:B------:R-:W-:Y:S01]  /*0c10*/  MOV R12, R0 ;  /* 0x00000000000c7202 */ /* 0x000fe20000000f00 */
[----:B------:R-:W-:Y:S01]  /*0c20*/  IMAD.MOV.U32 R13, RZ, RZ, R9 ;  /* 0x000000ffff0d7224 */ /* 0x000fe200078e0009 */
[----:B------:R-:W-:Y:S01]  /*0c30*/  BSSY.RECONVERGENT B1, `(.L_x_13) ;  /* 0x000008b000017945 */ /* 0x000fe20003800200 */
[----:B------:R-:W-:Y:S01]  /*0c40*/  IMAD.MOV.U32 R23, RZ, RZ, RZ ;  /* 0x000000ffff177224 */ /* 0x000fe200078e00ff */
[----:B------:R-:W-:Y:S01]  /*0c50*/  MOV R20, R10 ;  /* 0x0000000a00147202 */ /* 0x000fe20000000f00 */
[C---:B--2---:R-:W-:Y:S02]  /*0c60*/  IMAD R16, R14.reuse, UR5, RZ ;  /* 0x000000050e107c24 */ /* 0x044fe4000f8e02ff */
[----:B------:R-:W-:-:S04]  /*0c70*/  IMAD.WIDE.U32 R12, R14, UR4, R12 ;  /* 0x000000040e0c7c25 */ /* 0x000fc8000f8e000c */
[----:B------:R-:W-:-:S04]  /*0c80*/  IMAD R15, R15, UR4, R16 ;  /* 0x000000040f0f7c24 */ /* 0x000fc8000f8e0210 */
[----:B------:R-:W-:-:S07]  /*0c90*/  IMAD.IADD R21, R13, 0x1, R15 ;  /* 0x000000010d157824 */ /* 0x000fce00078e020f */
.L_x_23:
[----:B------:R-:W-:Y:S01]  /*0ca0*/  ISETP.GE.AND P0, PT, R4, R7, PT ;  /* 0x000000070400720c */ /* 0x000fe20003f06270 */
[----:B------:R-:W-:-:S12]  /*0cb0*/  BSSY.RECONVERGENT B0, `(.L_x_14) ;  /* 0x000007f000007945 */ /* 0x000fd80003800200 */
[----:B------:R-:W-:Y:S05]  /*0cc0*/  @P0 BRA `(.L_x_15) ;  /* 0x0000000400f40947 */ /* 0x000fea0003800000 */
[----:B------:R-:W2:Y:S01]  /*0cd0*/  LDCU.64 UR8, c[0x0][0x398] ;  /* 0x00007300ff0877ac */ /* 0x000ea20008000a00 */
[----:B------:R-:W-:Y:S01]  /*0ce0*/  IMAD.IADD R14, R6, 0x1, -R7 ;  /* 0x00000001060e7824 */ /* 0x000fe200078e0a07 */
[----:B------:R-:W-:Y:S01]  /*0cf0*/  SHF.R.S32.HI R15, RZ, 0x1f, R20 ;  /* 0x0000001fff0f7819 */ /* 0x000fe20000011414 */
[----:B------:R-:W-:Y:S01]  /*0d00*/  BSSY.RECONVERGENT B3, `(.L_x_16) ;  /* 0x0000031000037945 */ /* 0x000fe20003800200 */
[----:B------:R-:W-:Y:S01]  /*0d10*/  ISETP.NE.AND P1, PT, R11, RZ, PT ;  /* 0x000000ff0b00720c */ /* 0x000fe20003f25270 */
[----:B------:R-:W-:Y:S01]  /*0d20*/  IMAD.MOV.U32 R22, RZ, RZ, R6 ;  /* 0x000000ffff167224 */ /* 0x000fe200078e0006 */
[----:B------:R-:W-:Y:S02]  /*0d30*/  ISETP.GT.U32.AND P0, PT, R14, -0x10, PT ;  /* 0xfffffff00e00780c */ /* 0x000fe40003f04070 */
[----:B------:R-:W-:Y:S01]  /*0d40*/  MOV R14, R20 ;  /* 0x00000014000e7202 */ /* 0x000fe20000000f00 */
[----:B--2---:R-:W-:-:S04]  /*0d50*/  IMAD R17, R21, UR8, RZ ;  /* 0x0000000815117c24 */ /* 0x004fc8000f8e02ff */
[----:B------:R-:W-:-:S04]  /*0d60*/  IMAD.WIDE.U32 R14, R12, UR8, R14 ;  /* 0x000000080c0e7c25 */ /* 0x000fc8000f8e000e */
[----:B------:R-:W-:-:S04]  /*0d70*/  IMAD R17, R12, UR9, R17 ;  /* 0x000000090c117c24 */ /* 0x000fc8000f8e0211 */
[----:B------:R-:W-:Y:S01]  /*0d80*/  IMAD.IADD R19, R15, 0x1, R17 ;  /* 0x000000010f137824 */ /* 0x000fe200078e0211 */
[----:B------:R-:W-:Y:S06]  /*0d90*/  @P0 BRA `(.L_x_17) ;  /* 0x00000000009c0947 */ /* 0x000fec0003800000 */
[----:B------:R-:W-:Y:S01]  /*0da0*/  IADD3 R24, PT, PT, -R6, R7, RZ ;  /* 0x0000000706187210 */ /* 0x000fe20007ffe1ff */
[----:B------:R-:W-:-:S03]  /*0db0*/  IMAD.MOV.U32 R22, RZ, RZ, R6 ;  /* 0x000000ffff167224 */ /* 0x000fc600078e0006 */
[----:B------:R-:W-:-:S05]  /*0dc0*/  LOP3.LUT R24, R24, 0xfffffff0, RZ, 0xc0, !PT ;  /* 0xfffffff018187812 */ /* 0x000fca00078ec0ff */
[----:B------:R-:W-:-:S07]  /*0dd0*/  IMAD.MOV R24, RZ, RZ, -R24 ;  /* 0x000000ffff187224 */ /* 0x000fce00078e0a18 */
.L_x_18:
[----:B------:R-:W-:Y:S01]  /*0de0*/  SHF.R.S32.HI R17, RZ, 0x1f, R22 ;  /* 0x0000001fff117819 */ /* 0x000fe20000011416 */
[----:B0-----:R-:W-:Y:S01]  /*0df0*/  IMAD R25, R19, UR10, RZ ;  /* 0x0000000a13197c24 */ /* 0x001fe2000f8e02ff */
[----:B------:R-:W-:-:S03]  /*0e00*/  MOV R16, R22 ;  /* 0x0000001600107202 */ /* 0x000fc60000000f00 */
[C---:B------:R-:W-:Y:S02]  /*0e10*/  IMAD R25, R14.reuse, UR11, R25 ;  /* 0x0000000b0e197c24 */ /* 0x040fe4000f8e0219 */
[----:B------:R-:W-:-:S03]  /*0e20*/  IMAD.WIDE.U32 R16, R14, UR10, R16 ;  /* 0x0000000a0e107c25 */ /* 0x000fc6000f8e0010 */
[----:B-1----:R-:W-:-:S04]  /*0e30*/  IADD3 R16, P0, PT, R16, UR6, RZ ;  /* 0x0000000610107c10 */ /* 0x002fc8000ff1e0ff */
[----:B------:R-:W-:-:S05]  /*0e40*/  IADD3.X R17, PT, PT, R17, UR7, R25, P0, !PT ;  /* 0x0000000711117c10 */ /* 0x000fca00087fe419 */
[----:B------:R-:W2:Y:S04]  /*0e50*/  LDG.E.U8 R26, desc[UR14][R16.64] ;  /* 0x0000000e101a7981 */ /* 0x000ea8000c1e1100 */
[----:B------:R-:W2:Y:S04]  /*0e60*/  LDG.E.U8 R25, desc[UR14][R16.64+0x1] ;  /* 0x0000010e10197981 */ /* 0x000ea8000c1e1100 */
[----:B------:R-:W3:Y:S01]  /*0e70*/  LDG.E.U8 R28, desc[UR14][R16.64+0x5] ;  /* 0x0000050e101c7981 */ /* 0x000ee2000c1e1100 */
[----:B--2---:R-:W-:-:S03]  /*0e80*/  IADD3 R27, PT, PT, R25, R23, R26 ;  /* 0x00000017191b7210 */ /* 0x004fc60007ffe01a */
[----:B------:R-:W2:Y:S04]  /*0e90*/  LDG.E.U8 R23, desc[UR14][R16.64+0x2] ;  /* 0x0000020e10177981 */ /* 0x000ea8000c1e1100 */
[----:B------:R-:W2:Y:S04]  /*0ea0*/  LDG.E.U8 R26, desc[UR14][R16.64+0x3] ;  /* 0x0000030e101a7981 */ /* 0x000ea8000c1e1100 */
[----:B------:R-:W3:Y:S01]  /*0eb0*/  LDG.E.U8 R25, desc[UR14][R16.64+0x4] ;  /* 0x0000040e10197981 */ /* 0x000ee2000c1e1100 */
[----:B--2---:R-:W-:-:S03]  /*0ec0*/  IADD3 R23, PT, PT, R26, R27, R23 ;  /* 0x0000001b1a177210 */ /* 0x004fc60007ffe017 */
[----:B------:R-:W2:Y:S01]  /*0ed0*/  LDG.E.U8 R26, desc[UR14][R16.64+0x7] ;  /* 0x0000070e101a7981 */ /* 0x000ea2000c1e1100 */
[----:B---3--:R-:W-:-:S03]  /*0ee0*/  IADD3 R27, PT, PT, R28, R23, R25 ;  /* 0x000000171c1b7210 */ /* 0x008fc60007ffe019 */
[----:B------:R-:W2:Y:S04]  /*0ef0*/  LDG.E.U8 R23, desc[UR14][R16.64+0x6] ;  /* 0x0000060e10177981 */ /* 0x000ea8000c1e1100 */
[----:B------:R-:W3:Y:S04]  /*0f00*/  LDG.E.U8 R25, desc[UR14][R16.64+0x8] ;  /* 0x0000080e10197981 */ /* 0x000ee8000c1e1100 */
[----:B------:R-:W3:Y:S01]  /*0f10*/  LDG.E.U8 R28, desc[UR14][R16.64+0x9] ;  /* 0x0000090e101c7981 */ /* 0x000ee2000c1e1100 */
[----:B--2---:R-:W-:-:S03]  /*0f20*/  IADD3 R23, PT, PT, R26, R27, R23 ;  /* 0x0000001b1a177210 */ /* 0x004fc60007ffe017 */
[----:B------:R-:W2:Y:S01]  /*0f30*/  LDG.E.U8 R26, desc[UR14][R16.64+0xb] ;  /* 0x00000b0e101a7981 */ /* 0x000ea2000c1e1100 */
[----:B---3--:R-:W-:-:S03]  /*0f40*/  IADD3 R27, PT, PT, R28, R23, R25 ;  /* 0x000000171c1b7210 */ /* 0x008fc60007ffe019 */
[----:B------:R-:W2:Y:S04]  /*0f50*/  LDG.E.U8 R23, desc[UR14][R16.64+0xa] ;  /* 0x00000a0e10177981 */ /* 0x000ea8000c1e1100 */
[----:B------:R-:W3:Y:S04]  /*0f60*/  LDG.E.U8 R25, desc[UR14][R16.64+0xc] ;  /* 0x00000c0e10197981 */ /* 0x000ee8000c1e1100 */
[----:B------:R-:W3:Y:S01]  /*0f70*/  LDG.E.U8 R28, desc[UR14][R16.64+0xd] ;  /* 0x00000d0e101c7981 */ /* 0x000ee2000c1e1100 */
[----:B------:R-:W-:Y:S01]  /*0f80*/  VIADD R24, R24, 0x10 ;  /* 0x0000001018187836 */ /* 0x000fe20000000000 */
[----:B--2---:R-:W-:-:S02]  /*0f90*/  IADD3 R23, PT, PT, R26, R27, R23 ;  /* 0x0000001b1a177210 */ /* 0x004fc40007ffe017 */
[----:B------:R-:W2:Y:S02]  /*0fa0*/  LDG.E.U8 R26, desc[UR14][R16.64+0xf] ;  /* 0x00000f0e101a7981 */ /* 0x000ea4000c1e1100 */
[----:B---3--:R-:W-:Y:S02]  /*0fb0*/  IADD3 R25, PT, PT, R28, R23, R25 ;  /* 0x000000171c197210 */ /* 0x008fe40007ffe019 */
[----:B------:R-:W2:Y:S01]  /*0fc0*/  LDG.E.U8 R23, desc[UR14][R16.64+0xe] ;  /* 0x00000e0e10177981 */ /* 0x000ea2000c1e1100 */
[----:B------:R-:W-:Y:S01]  /*0fd0*/  ISETP.NE.AND P0, PT, R24, RZ, PT ;  /* 0x000000ff1800720c */ /* 0x000fe20003f05270 */
[----:B------:R-:W-:Y:S01]  /*0fe0*/  VIADD R22, R22, 0x10 ;  /* 0x0000001016167836 */ /* 0x000fe20000000000 */
[----:B--2---:R-:W-:-:S11]  /*0ff0*/  IADD3 R23, PT, PT, R26, R25, R23 ;  /* 0x000000191a177210 */ /* 0x004fd60007ffe017 */
[----:B------:R-:W-:Y:S05]  /*1000*/  @P0 BRA `(.L_x_18) ;  /* 0xfffffffc00740947 */ /* 0x000fea000383ffff */
.L_x_17:
[----:B01----:R-:W-:Y:S05]  /*1010*/  BSYNC.RECONVERGENT B3 ;  /* 0x0000000000037941 */ /* 0x003fea0003800200 */
.L_x_16:
[----:B------:R-:W-:Y:S05]  /*1020*/  @!P1 BRA `(.L_x_15) ;  /* 0x00000004001c9947 */ /* 0x000fea0003800000 */
[----:B------:R-:W-:Y:S01]  /*1030*/  IADD3 R16, PT, PT, R11, -0x1, RZ ;  /* 0xffffffff0b107810 */ /* 0x000fe20007ffe0ff */
[----:B------:R-:W-:Y:S01]  /*1040*/  BSSY.RECONVERGENT B3, `(.L_x_19) ;  /* 0x000001a000037945 */ /* 0x000fe20003800200 */
[----:B------:R-:W-:Y:S02]  /*1050*/  ISETP.NE.AND P1, PT, R18, RZ, PT ;  /* 0x000000ff1200720c */ /* 0x000fe40003f25270 */
[----:B------:R-:W-:-:S13]  /*1060*/  ISETP.GE.U32.AND P0, PT, R16, 0x7, PT ;  /* 0x000000071000780c */ /* 0x000fda0003f06070 */
[----:B------:R-:W-:Y:S05]  /*1070*/  @!P0 BRA `(.L_x_20) ;  /* 0x0000000000588947 */ /* 0x000fea0003800000 */
[----:B------:R-:W0:Y:S01]  /*1080*/  LDCU.64 UR8, c[0x0][0x3a0] ;  /* 0x00007400ff0877ac */ /* 0x000e220008000a00 */
[--C-:B------:R-:W-:Y:S01]  /*1090*/  SHF.R.S32.HI R17, RZ, 0x1f, R22.reuse ;  /* 0x0000001fff117819 */ /* 0x100fe20000011416 */
[----:B------:R-:W-:Y:S01]  /*10a0*/  IMAD.MOV.U32 R16, RZ, RZ, R22 ;  /* 0x000000ffff107224 */ /* 0x000fe200078e0016 */
[----:B------:R-:W1:Y:S01]  /*10b0*/  LDCU.64 UR12, c[0x0][0x380] ;  /* 0x00007000ff0c77ac */ /* 0x000e620008000a00 */
[----:B0-----:R-:W-:Y:S02]  /*10c0*/  IMAD R25, R19, UR8, RZ ;  /* 0x0000000813197c24 */ /* 0x001fe4000f8e02ff */
[----:B------:R-:W-:-:S04]  /*10d0*/  IMAD.WIDE.U32 R16, R14, UR8, R16 ;  /* 0x000000080e107c25 */ /* 0x000fc8000f8e0010 */
[----:B------:R-:W-:Y:S01]  /*10e0*/  IMAD R25, R14, UR9, R25 ;  /* 0x000000090e197c24 */ /* 0x000fe2000f8e0219 */
[----:B-1----:R-:W-:-:S04]  /*10f0*/  IADD3 R16, P0, PT, R16, UR12, RZ ;  /* 0x0000000c10107c10 */ /* 0x002fc8000ff1e0ff */
[----:B------:R-:W-:-:S05]  /*1100*/  IADD3.X R17, PT, PT, R25, UR13, R17, P0, !PT ;  /* 0x0000000d19117c10 */ /* 0x000fca00087fe411 */
[----:B------:R-:W2:Y:S04]  /*1110*/  LDG.E.U8 R24, desc[UR14][R16.64] ;  /* 0x0000000e10187981 */ /* 0x000ea8000c1e1100 */
[----:B------:R-:W2:Y:S04]  /*1120*/  LDG.E.U8 R25, desc[UR14][R16.64+0x1] ;  /* 0x0000010e10197981 */ /* 0x000ea8000c1e1100 */
[----:B------:R-:W3:Y:S04]  /*1130*/  LDG.E.U8 R26, desc[UR14][R16.64+0x2] ;  /* 0x0000020e101a7981 */ /* 0x000ee8000c1e1100 */
[----:B------:R-:W3:Y:S01]  /*1140*/  LDG.E.U8 R27, desc[UR14][R16.64+0x3] ;  /* 0x0000030e101b7981 */ /* 0x000ee2000c1e1100 */
[----:B--2---:R-:W-:-:S03]  /*1150*/  IADD3 R24, PT, PT, R25, R23, R24 ;  /* 0x0000001719187210 */ /* 0x004fc60007ffe018 */
[----:B------:R-:W2:Y:S04]  /*1160*/  LDG.E.U8 R23, desc[UR14][R16.64+0x4] ;  /* 0x0000040e10177981 */ /* 0x000ea8000c1e1100 */
[----:B------:R-:W4:Y:S01]  /*1170*/  LDG.E.U8 R25, desc[UR14][R16.64+0x6] ;  /* 0x0000060e10197981 */ /* 0x000f22000c1e1100 */
[----:B---3--:R-:W-:-:S03]  /*1180*/  IADD3 R27, PT, PT, R27, R24, R26 ;  /* 0x000000181b1b7210 */ /* 0x008fc60007ffe01a */
[----:B------:R-:W2:Y:S04]  /*1190*/  LDG.E.U8 R24, desc[UR14][R16.64+0x5] ;  /* 0x0000050e10187981 */ /* 0x000ea8000c1e1100 */
[----:B------:R-:W4:Y:S01]  /*11a0*/  LDG.E.U8 R26, desc[UR14][R16.64+0x7] ;  /* 0x0000070e101a7981 */ /* 0x000f22000c1e1100 */
[----:B------:R-:W-:Y:S01]  /*11b0*/  VIADD R22, R22, 0x8 ;  /* 0x0000000816167836 */ /* 0x000fe20000000000 */
[----:B--2---:R-:W-:-:S04]  /*11c0*/  IADD3 R23, PT, PT, R24, R27, R23 ;  /* 0x0000001b18177210 */ /* 0x004fc80007ffe017 */
[----:B----4-:R-:W-:-:S07]  /*11d0*/  IADD3 R23, PT, PT, R26, R23, R25 ;  /* 0x000000171a177210 */ /* 0x010fce0007ffe019 */
.L_x_20:
[----:B------:R-:W-:Y:S05]  /*11e0*/  BSYNC.RECONVERGENT B3 ;  /* 0x0000000000037941 */ /* 0x000fea0003800200 */
.L_x_19:
[----:B------:R-:W-:Y:S05]  /*11f0*/  @!P1 BRA `(.L_x_15) ;  /* 0x0000000000a89947 */ /* 0x000fea0003800000 */
[----:B------:R-:W-:Y:S01]  /*1200*/  IADD3 R16, PT, PT, R18, -0x1, RZ ;  /* 0xffffffff12107810 */ /* 0x000fe20007ffe0ff */
[----:B------:R-:W-:Y:S03]  /*1210*/  BSSY.RECONVERGENT B3, `(.L_x_21) ;  /* 0x0000013000037945 */ /* 0x000fe60003800200 */
        /* <DEDUP_REMOVED lines=15> */
[----:B------:R-:W-:Y:S01]  /*1310*/  VIADD R22, R22, 0x4 ;  /* 0x0000000416167836 */ /* 0x000fe20000000000 */
[----:B--2---:R-:W-:-:S04]  /*1320*/  IADD3 R23, PT, PT, R25, R23, R24 ;  /* 0x0000001719177210 */ /* 0x004fc80007ffe018 */
[----:B---3--:R-:W-:-:S07]  /*1330*/  IADD3 R23, PT, PT, R27, R23, R26 ;  /* 0x000000171b177210 */ /* 0x008fce0007ffe01a */
.L_x_22:
[----:B------:R-:W-:Y:S05]  /*1340*/  BSYNC.RECONVERGENT B3 ;  /* 0x0000000000037941 */ /* 0x000fea0003800200 */
.L_x_21:
[----:B------:R-:W-:-:S04]  /*1350*/  IADD3 R24, PT, PT, -R6, R7, RZ ;  /* 0x0000000706187210 */ /* 0x000fc80007ffe1ff */
[----:B------:R-:W-:-:S13]  /*1360*/  LOP3.LUT P0, R24, R24, 0x3, RZ, 0xc0, !PT ;  /* 0x0000000318187812 */ /* 0x000fda000780c0ff */
        /* <DEDUP_REMOVED lines=10> */
[----:B------:R-:W2:Y:S01]  /*1410*/  LDG.E.U8 R16, desc[UR14][R14.64] ;  /* 0x0000000e0e107981 */ /* 0x000ea2000c1e1100 */
[----:B------:R-:W-:Y:S01]  /*1420*/  ISETP.NE.AND P0, PT, R24, 0x1, PT ;  /* 0x000000011800780c */ /* 0x000fe20003f05270 */
[----:B--2---:R-:W-:-:S12]  /*1430*/  IMAD.IADD R23, R16, 0x1, R23 ;  /* 0x0000000110177824 */ /* 0x004fd800078e0217 */
[----:B------:R-:W-:Y:S05]  /*1440*/  @!P0 BRA `(.L_x_15) ;  /* 0x0000000000148947 */ /* 0x000fea0003800000 */
[----:B------:R-:W-:Y:S01]  /*1450*/  ISETP.NE.AND P0, PT, R24, 0x2, PT ;  /* 0x000000021800780c */ /* 0x000fe20003f05270 */
[----:B------:R-:W2:-:S12]  /*1460*/  LDG.E.U8 R16, desc[UR14][R14.64+0x1] ;  /* 0x0000010e0e107981 */ /* 0x000e98000c1e1100 */
[----:B------:R-:W3:Y:S01]  /*1470*/  @P0 LDG.E.U8 R22, desc[UR14][R14.64+0x2] ;  /* 0x0000020e0e160981 */ /* 0x000ee2000c1e1100 */
[----:B--2---:R-:W-:-:S05]  /*1480*/  IADD3 R23, PT, PT, R16, R23, RZ ;  /* 0x0000001710177210 */ /* 0x004fca0007ffe0ff */
[----:B---3--:R-:W-:-:S07]  /*1490*/  @P0 IMAD.IADD R23, R22, 0x1, R23 ;  /* 0x0000000116170824 */ /* 0x008fce00078e0217 */
.L_x_15:
[----:B01----:R-:W-:Y:S05]  /*14a0*/  BSYNC.RECONVERGENT B0 ;  /* 0x0000000000007941 */ /* 0x003fea0003800200 */
.L_x_14:
[----:B------:R-:W-:-:S05]  /*14b0*/  VIADD R20, R20, 0x1 ;  /* 0x0000000114147836 */ /* 0x000fca0000000000 */
[----:B------:R-:W-:-:S13]  /*14c0*/  ISETP.NE.AND P0, PT, R20, R8, PT ;  /* 0x000000081400720c */ /* 0x000fda0003f05270 */
[----:B------:R-:W-:Y:S05]  /*14d0*/  @P0 BRA `(.L_x_23) ;  /* 0xfffffff400f00947 */ /* 0x000fea000383ffff */
[----:B------:R-:W-:Y:S05]  /*14e0*/  BSYNC.RECONVERGENT B1 ;  /* 0x0000000000017941 */ /* 0x000fea0003800200 */
.L_x_13:
[----:B01----:R-:W-:Y:S05]  /*14f0*/  BSYNC.RECONVERGENT B2 ;  /* 0x0000000000027941 */ /* 0x003fea0003800200 */
.L_x_12:
[----:B------:R-:W0:Y:S01]  /*1500*/  LDCU.128 UR8, c[0x0][0x3b0] ;  /* 0x00007600ff0877ac */ /* 0x000e220008000c00 */
[----:B------:R-:W1:Y:S01]  /*1510*/  LDC.64 R12, c[0x0][0x390] ;  /* 0x0000e400ff0c7b82 */ /* 0x000e620000000a00 */
[----:B------:R-:W2:Y:S01]  /*1520*/  LDCU.64 UR12, c[0x0][0x3a8] ;  /* 0x00007500ff0c77ac */ /* 0x000ea20008000a00 */
[----:B------:R-:W3:Y:S01]  /*1530*/  LDCU.64 UR16, c[0x0][0x388] ;  /* 0x00007100ff1077ac */ /* 0x000ee20008000a00 */
[----:B------:R-:W-:-:S04]  /*1540*/  UIADD3 UR4, UP0, UPT, UR4, 0x1, URZ ;  /* 0x0000000104047890 */ /* 0x000fc8000ff1e0ff */
[----:B------:R-:W-:Y:S01]  /*1550*/  UIADD3.X UR5, UPT, UPT, URZ, UR5, URZ, UP0, !UPT ;  /* 0x00000005ff057290 */ /* 0x000fe200087fe4ff */
[----:B0-----:R-:W-:-:S04]  /*1560*/  IADD3 R14, P0, PT, R2, UR10, RZ ;  /* 0x0000000a020e7c10 */ /* 0x001fc8000ff1e0ff */
[----:B------:R-:W-:Y:S01]  /*1570*/  IADD3.X R15, PT, PT, R3, UR11, RZ, P0, !PT ;  /* 0x0000000b030f7c10 */ /* 0x000fe200087fe4ff */
[----:B--2---:R-:W-:Y:S02]  /*1580*/  UIMAD UR9, UR9, UR12, URZ ;  /* 0x0000000c090972a4 */ /* 0x004fe4000f8e02ff */
[----:B------:R-:W-:Y:S02]  /*1590*/  UIMAD.WIDE.U32 UR6, UR8, UR12, URZ ;  /* 0x0000000c080672a5 */ /* 0x000fe4000f8e00ff */
[----:B------:R0:W-:Y:S01]  /*15a0*/  STG.E.U8 desc[UR14][R14.64], R23 ;  /* 0x000000170e007986 */ /* 0x0001e2000c10110e */
[----:B------:R-:W-:Y:S02]  /*15b0*/  UIMAD UR9, UR13, UR8, UR9 ;  /* 0x000000080d0972a4 */ /* 0x000fe4000f8e0209 */
[----:B---3--:R-:W-:Y:S01]  /*15c0*/  UISETP.GE.U32.AND UP0, UPT, UR4, UR16, UPT ;  /* 0x000000100400728c */ /* 0x008fe2000bf06070 */
[----:B-1----:R-:W-:Y:S01]  /*15d0*/  IMAD.WIDE.U32 R2, R12, UR6, R2 ;  /* 0x000000060c027c25 */ /* 0x002fe2000f8e0002 */
[----:B------:R-:W-:-:S02]  /*15e0*/  UIADD3 UR9, UPT, UPT, UR7, UR9, URZ ;  /* 0x0000000907097290 */ /* 0x000fc4000fffe0ff */
[----:B------:R-:W-:-:S04]  /*15f0*/  UISETP.GE.U32.AND.EX UP0, UPT, UR5, UR17, UPT, UP0 ;  /* 0x000000110500728c */ /* 0x000fc8000bf06100 */
[----:B------:R-:W-:-:S04]  /*1600*/  IMAD R16, R12, UR9, RZ ;  /* 0x000000090c107c24 */ /* 0x000fc8000f8e02ff */
[----:B------:R-:W-:-:S05]  /*1610*/  IMAD R13, R13, UR6, R16 ;  /* 0x000000060d0d7c24 */ /* 0x000fca000f8e0210 */
[----:B------:R-:W-:Y:S01]  /*1620*/  IADD3 R3, PT, PT, R3, R13, RZ ;  /* 0x0000000d03037210 */ /* 0x000fe20007ffe0ff */
[----:B0-----:R-:W-:Y:S06]  /*1630*/  BRA.U !UP0, `(.L_x_24) ;  /* 0xfffffff508587547 */ /* 0x001fec000b83ffff */
[----:B------:R-:W-:Y:S05]  /*1640*/  EXIT ;  /* 0x000000000000794d */ /* 0x000fea0003800000 */
        .weak           $__internal_0_$__cuda_sm20_div_s64
        .type           $__internal_0_$__cuda_sm20_div_s64,@function
        .size           $__internal_0_$__cuda_sm20_div_s64,($__internal_1_$__cuda_sm20_div_u64 - $__internal_0_$__cuda_sm20_div_s64)
$__internal_0_$__cuda_sm20_div_s64:
[----:B------:R-:W-:Y:S01]  /*1650*/  UIADD3 UR6, UP1, UPT, URZ, -UR4, URZ ;  /* 0x80000004ff067290 */ /* 0x000fe2000ff3e0ff */
[----:B------:R-:W-:Y:S01]  /*1660*/  ISETP.GE.AND P3, PT, R3, RZ, PT ;  /* 0x000000ff0300720c */ /* 0x000fe20003f66270 */
[----:B------:R-:W-:Y:S02]  /*1670*/  UISETP.GE.AND UP0, UPT, UR8, URZ, UPT ;  /* 0x000000ff0800728c */ /* 0x000fe4000bf06270 */
[----:B------:R-:W-:Y:S02]  /*1680*/  UIADD3.X UR7, UPT, UPT, URZ, ~UR8, URZ, UP1, !UPT ;  /* 0x80000008ff077290 */ /* 0x000fe40008ffe4ff */
[----:B------:R-:W-:Y:S02]  /*1690*/  USEL UR6, UR6, UR4, !UP0 ;  /* 0x0000000406067287 */ /* 0x000fe4000c000000 */
[----:B------:R-:W-:-:S09]  /*16a0*/  USEL UR7, UR7, UR8, !UP0 ;  /* 0x0000000807077287 */ /* 0x000fd2000c000000 */
[----:B------:R-:W0:Y:S08]  /*16b0*/  I2F.U64.RP R8, UR6 ;  /* 0x0000000600087d12 */ /* 0x000e300008309000 */
[----:B0-----:R-:W0:Y:S02]  /*16c0*/  MUFU.RCP R8, R8 ;  /* 0x0000000800087308 */ /* 0x001e240000001000 */
[----:B0-----:R-:W-:-:S06]  /*16d0*/  VIADD R4, R8, 0x1ffffffe ;  /* 0x1ffffffe08047836 */ /* 0x001fcc0000000000 */
[----:B------:R-:W0:Y:S02]  /*16e0*/  F2I.U64.TRUNC R4, R4 ;  /* 0x0000000400047311 */ /* 0x000e24000020d800 */
[----:B0-----:R-:W-:-:S04]  /*16f0*/  IMAD.WIDE.U32 R6, R4, UR6, RZ ;  /* 0x0000000604067c25 */ /* 0x001fc8000f8e00ff */
[----:B------:R-:W-:Y:S01]  /*1700*/  IMAD R7, R4, UR7, R7 ;  /* 0x0000000704077c24 */ /* 0x000fe2000f8e0207 */
[----:B------:R-:W-:-:S03]  /*1710*/  IADD3 R9, P0, PT, RZ, -R6, RZ ;  /* 0x80000006ff097210 */ /* 0x000fc60007f1e0ff */
[----:B------:R-:W-:Y:S02]  /*1720*/  IMAD R7, R5, UR6, R7 ;  /* 0x0000000605077c24 */ /* 0x000fe4000f8e0207 */
[----:B------:R-:W-:-:S04]  /*1730*/  IMAD.HI.U32 R6, R4, R9, RZ ;  /* 0x0000000904067227 */ /* 0x000fc800078e00ff */
[----:B------:R-:W-:Y:S01]  /*1740*/  IMAD.X R11, RZ, RZ, ~R7, P0 ;  /* 0x000000ffff0b7224 */ /* 0x000fe200000e0e07 */
[----:B------:R-:W-:-:S03]  /*1750*/  MOV R7, R4 ;  /* 0x0000000400077202 */ /* 0x000fc60000000f00 */
[-C--:B------:R-:W-:Y:S02]  /*1760*/  IMAD R13, R5, R11.reuse, RZ ;  /* 0x0000000b050d7224 */ /* 0x080fe400078e02ff */
[----:B------:R-:W-:-:S04]  /*1770*/  IMAD.WIDE.U32 R6, P0, R4, R11, R6 ;  /* 0x0000000b04067225 */ /* 0x000fc80007800006 */
[----:B------:R-:W-:-:S04]  /*1780*/  IMAD.HI.U32 R11, R5, R11, RZ ;  /* 0x0000000b050b7227 */ /* 0x000fc800078e00ff */
[----:B------:R-:W-:-:S05]  /*1790*/  IMAD.HI.U32 R6, P1, R5, R9, R6 ;  /* 0x0000000905067227 */ /* 0x000fca0007820006 */
[----:B------:R-:W-:Y:S01]  /*17a0*/  IADD3 R7, P2, PT, R13, R6, RZ ;  /* 0x000000060d077210 */ /* 0x000fe20007f5e0ff */
[----:B------:R-:W-:-:S04]  /*17b0*/  IMAD.X R6, R11, 0x1, R5, P0 ;  /* 0x000000010b067824 */ /* 0x000fc800000e0605 */
[----:B------:R-:W-:Y:S01]  /*17c0*/  IMAD.WIDE.U32 R4, R7, UR6, RZ ;  /* 0x0000000607047c25 */ /* 0x000fe2000f8e00ff */
[----:B------:R-:W-:-:S03]  /*17d0*/  IADD3.X R9, PT, PT, RZ, RZ, R6, P2, P1 ;  /* 0x000000ffff097210 */ /* 0x000fc600017e2406 */
[----:B------:R-:W-:Y:S01]  /*17e0*/  IMAD R6, R7, UR7, R5 ;  /* 0x0000000707067c24 */ /* 0x000fe2000f8e0205 */
[----:B------:R-:W-:Y:S02]  /*17f0*/  IADD3 R11, P0, PT, RZ, -R4, RZ ;  /* 0x80000004ff0b7210 */ /* 0x000fe40007f1e0ff */
[-C--:B------:R-:W-:Y:S01]  /*1800*/  IADD3 R5, P4, PT, RZ, -R2.reuse, RZ ;  /* 0x80000002ff057210 */ /* 0x080fe20007f9e0ff */
[----:B------:R-:W-:Y:S02]  /*1810*/  IMAD R4, R9, UR6, R6 ;  /* 0x0000000609047c24 */ /* 0x000fe4000f8e0206 */
[----:B------:R-:W-:Y:S01]  /*1820*/  IMAD.HI.U32 R6, R7, R11, RZ ;  /* 0x0000000b07067227 */ /* 0x000fe200078e00ff */
[----:B------:R-:W-:Y:S02]  /*1830*/  SEL R8, R5, R2, !P3 ;  /* 0x0000000205087207 */ /* 0x000fe40005800000 */
[----:B------:R-:W-:Y:S01]  /*1840*/  IADD3.X R10, PT, PT, RZ, ~R3, RZ, P4, !PT ;  /* 0x80000003ff0a7210 */ /* 0x000fe200027fe4ff */
[----:B------:R-:W-:-:S02]  /*1850*/  IMAD.X R4, RZ, RZ, ~R4, P0 ;  /* 0x000000ffff047224 */ /* 0x000fc400000e0e04 */
[----:B------:R-:W-:Y:S01]  /*1860*/  IMAD.MOV.U32 R5, RZ, RZ, RZ ;  /* 0x000000ffff057224 */ /* 0x000fe200078e00ff */
[----:B------:R-:W-:Y:S01]  /*1870*/  SEL R10, R10, R3, !P3 ;  /* 0x000000030a0a7207 */ /* 0x000fe20005800000 */
[----:B------:R-:W-:-:S04]  /*1880*/  IMAD.WIDE.U32 R6, P0, R7, R4, R6 ;  /* 0x0000000407067225 */ /* 0x000fc80007800006 */
[----:B------:R-:W-:-:S04]  /*1890*/  IMAD.HI.U32 R7, P1, R9, R11, R6 ;  /* 0x0000000b09077227 */ /* 0x000fc80007820006 */
[CC--:B------:R-:W-:Y:S02]  /*18a0*/  IMAD R6, R9.reuse, R4.reuse, RZ ;  /* 0x0000000409067224 */ /* 0x0c0fe400078e02ff */
[----:B------:R-:W-:-:S03]  /*18b0*/  IMAD.HI.U32 R4, R9, R4, RZ ;  /* 0x0000000409047227 */ /* 0x000fc600078e00ff */
[----:B------:R-:W-:Y:S01]  /*18c0*/  IADD3 R7, P2, PT, R6, R7, RZ ;  /* 0x0000000706077210 */ /* 0x000fe20007f5e0ff */
[----:B------:R-:W-:-:S04]  /*18d0*/  IMAD.X R9, R4, 0x1, R9, P0 ;  /* 0x0000000104097824 */ /* 0x000fc800000e0609 */
[----:B------:R-:W-:Y:S01]  /*18e0*/  IMAD.HI.U32 R4, R7, R8, RZ ;  /* 0x0000000807047227 */ /* 0x000fe200078e00ff */
[----:B------:R-:W-:-:S03]  /*18f0*/  IADD3.X R9, PT, PT, RZ, RZ, R9, P2, P1 ;  /* 0x000000ffff097210 */ /* 0x000fc600017e2409 */
[----:B------:R-:W-:-:S04]  /*1900*/  IMAD.WIDE.U32 R4, R7, R10, R4 ;  /* 0x0000000a07047225 */ /* 0x000fc800078e0004 */
[C---:B------:R-:W-:Y:S02]  /*1910*/  IMAD R7, R9.reuse, R10, RZ ;  /* 0x0000000a09077224 */ /* 0x040fe400078e02ff */
[----:B------:R-:W-:-:S04]  /*1920*/  IMAD.HI.U32 R4, P0, R9, R8, R4 ;  /* 0x0000000809047227 */ /* 0x000fc80007800004 */
[----:B------:R-:W-:Y:S01]  /*1930*/  IMAD.HI.U32 R6, R9, R10, RZ ;  /* 0x0000000a09067227 */ /* 0x000fe200078e00ff */
[----:B------:R-:W-:-:S04]  /*1940*/  IADD3 R7, P1, PT, R7, R4, RZ ;  /* 0x0000000407077210 */ /* 0x000fc80007f3e0ff */
[----:B------:R-:W-:Y:S01]  /*1950*/  IADD3.X R6, PT, PT, R6, RZ, RZ, P0, !PT ;  /* 0x000000ff06067210 */ /* 0x000fe200007fe4ff */
[----:B------:R-:W-:-:S04]  /*1960*/  IMAD.WIDE.U32 R4, R7, UR6, RZ ;  /* 0x0000000607047c25 */ /* 0x000fc8000f8e00ff */
[----:B------:R-:W-:Y:S01]  /*1970*/  IMAD.X R6, RZ, RZ, R6, P1 ;  /* 0x000000ffff067224 */ /* 0x000fe200008e0606 */
[----:B------:R-:W-:Y:S01]  /*1980*/  IADD3 R9, P1, PT, -R4, R8, RZ ;  /* 0x0000000804097210 */ /* 0x000fe20007f3e1ff */
[C---:B------:R-:W-:Y:S01]  /*1990*/  IMAD R5, R7.reuse, UR7, R5 ;  /* 0x0000000707057c24 */ /* 0x040fe2000f8e0205 */
[----:B------:R-:W-:Y:S02]  /*19a0*/  IADD3 R4, P2, PT, R7, 0x1, RZ ;  /* 0x0000000107047810 */ /* 0x000fe40007f5e0ff */
[----:B------:R-:W-:Y:S01]  /*19b0*/  ISETP.GE.U32.AND P0, PT, R9, UR6, PT ;  /* 0x0000000609007c0c */ /* 0x000fe2000bf06070 */
[----:B------:R-:W-:-:S04]  /*19c0*/  IMAD R5, R6, UR6, R5 ;  /* 0x0000000606057c24 */ /* 0x000fc8000f8e0205 */
[----:B------:R-:W-:Y:S01]  /*19d0*/  IMAD.X R5, R10, 0x1, ~R5, P1 ;  /* 0x000000010a057824 */ /* 0x000fe200008e0e05 */
[----:B------:R-:W-:-:S04]  /*19e0*/  IADD3 R8, P1, PT, R9, -UR6, RZ ;  /* 0x8000000609087c10 */ /* 0x000fc8000ff3e0ff */
[C---:B------:R-:W-:Y:S02]  /*19f0*/  ISETP.GE.U32.AND.EX P0, PT, R5.reuse, UR7, PT, P0 ;  /* 0x0000000705007c0c */ /* 0x040fe4000bf06100 */
[----:B------:R-:W-:Y:S02]  /*1a00*/  IADD3.X R10, PT, PT, R5, ~UR7, RZ, P1, !PT ;  /* 0x80000007050a7c10 */ /* 0x000fe40008ffe4ff */
[----:B------:R-:W-:Y:S02]  /*1a10*/  SEL R8, R8, R9, P0 ;  /* 0x0000000908087207 */ /* 0x000fe40000000000 */
[----:B------:R-:W-:Y:S02]  /*1a20*/  IADD3.X R9, PT, PT, RZ, R6, RZ, P2, !PT ;  /* 0x00000006ff097210 */ /* 0x000fe400017fe4ff */
[----:B------:R-:W-:Y:S02]  /*1a30*/  SEL R10, R10, R5, P0 ;  /* 0x000000050a0a7207 */ /* 0x000fe40000000000 */
[----:B------:R-:W-:-:S02]  /*1a40*/  SEL R5, R4, R7, P0 ;  /* 0x0000000704057207 */ /* 0x000fc40000000000 */
[----:B------:R-:W-:Y:S02]  /*1a50*/  ISETP.GE.U32.AND P1, PT, R8, UR6, PT ;  /* 0x0000000608007c0c */ /* 0x000fe4000bf26070 */
[----:B------:R-:W-:Y:S02]  /*1a60*/  SEL R4, R9, R6, P0 ;  /* 0x0000000609047207 */ /* 0x000fe40000000000 */
[----:B------:R-:W-:Y:S02]  /*1a70*/  IADD3 R6, P2, PT, R5, 0x1, RZ ;  /* 0x0000000105067810 */ /* 0x000fe40007f5e0ff */
[----:B------:R-:W-:Y:S02]  /*1a80*/  ISETP.GE.U32.AND.EX P0, PT, R10, UR7, PT, P1 ;  /* 0x000000070a007c0c */ /* 0x000fe4000bf06110 */
[----:B------:R-:W-:Y:S01]  /*1a90*/  LOP3.LUT R8, R3, UR8, RZ, 0x3c, !PT ;  /* 0x0000000803087c12 */ /* 0x000fe2000f8e3cff */
[----:B------:R-:W-:Y:S01]  /*1aa0*/  IMAD.X R7, RZ, RZ, R4, P2 ;  /* 0x000000ffff077224 */ /* 0x000fe200010e0604 */
[----:B------:R-:W-:-:S02]  /*1ab0*/  SEL R6, R6, R5, P0 ;  /* 0x0000000506067207 */ /* 0x000fc40000000000 */
[----:B------:R-:W-:Y:S02]  /*1ac0*/  ISETP.GE.AND P1, PT, R8, RZ, PT ;  /* 0x000000ff0800720c */ /* 0x000fe40003f26270 */
[----:B------:R-:W-:Y:S02]  /*1ad0*/  SEL R7, R7, R4, P0 ;  /* 0x0000000407077207 */ /* 0x000fe40000000000 */
[-C--:B------:R-:W-:Y:S02]  /*1ae0*/  IADD3 R5, P2, PT, RZ, -R6.reuse, RZ ;  /* 0x80000006ff057210 */ /* 0x080fe40007f5e0ff */
[----:B------:R-:W-:Y:S02]  /*1af0*/  ISETP.NE.U32.AND P0, PT, RZ, UR4, PT ;  /* 0x00000004ff007c0c */ /* 0x000fe4000bf05070 */
[----:B------:R-:W-:Y:S01]  /*1b00*/  SEL R6, R5, R6, !P1 ;  /* 0x0000000605067207 */ /* 0x000fe20004800000 */
[----:B------:R-:W-:Y:S01]  /*1b10*/  IMAD.X R4, RZ, RZ, ~R7, P2 ;  /* 0x000000ffff047224 */ /* 0x000fe200010e0e07 */
[----:B------:R-:W-:Y:S01]  /*1b20*/  ISETP.NE.AND.EX P0, PT, RZ, UR8, PT, P0 ;  /* 0x00000008ff007c0c */ /* 0x000fe2000bf05300 */
[----:B------:R-:W-:-:S03]  /*1b30*/  IMAD.MOV.U32 R5, RZ, RZ, 0x0 ;  /* 0x00000000ff057424 */ /* 0x000fc600078e00ff */
[----:B------:R-:W-:Y:S02]  /*1b40*/  SEL R7, R4, R7, !P1 ;  /* 0x0000000704077207 */ /* 0x000fe40004800000 */
[----:B------:R-:W-:Y:S02]  /*1b50*/  MOV R4, R0 ;  /* 0x0000000000047202 */ /* 0x000fe40000000f00 */
[----:B------:R-:W-:Y:S02]  /*1b60*/  SEL R6, R6, 0xffffffff, P0 ;  /* 0xffffffff06067807 */ /* 0x000fe40000000000 */
[----:B------:R-:W-:Y:S01]  /*1b70*/  SEL R7, R7, 0xffffffff, P0 ;  /* 0xffffffff07077807 */ /* 0x000fe20000000000 */
[----:B------:R-:W-:Y:S06]  /*1b80*/  RET.REL.NODEC R4 `(_ZN2at6native53_GLOBAL__N__3bfe7fd5_20_UpSampleNearest2d_cu_198c5ce237upsample_nearest2d_backward_out_frameIhlXadL_ZNS0_46nearest_neighbor_exact_bw_compute_source_indexEfiiEEEEvPKT_mmmmmmPS3_ff) ;  /* 0xffffffe4041c7950 */ /* 0x000fec0003c3ffff */
        .weak           $__internal_1_$__cuda_sm20_div_u64
        .type           $__internal_1_$__cuda_sm20_div_u64,@function
        .size           $__internal_1_$__cuda_sm20_div_u64,($__internal_2_$__cuda_sm20_rem_u64 - $__internal_1_$__cuda_sm20_div_u64)
$__internal_1_$__cuda_sm20_div_u64:
[----:B------:R-:W0:Y:S01]  /*1b90*/  LDCU.64 UR4, c[0x0][0x3b0] ;  /* 0x00007600ff0477ac */ /* 0x000e220008000a00 */
[----:B------:R-:W1:Y:S01]  /*1ba0*/  LDC.64 R4, c[0x0][0x3b0] ;  /* 0x0000ec00ff047b82 */ /* 0x000e620000000a00 */
[----:B0-----:R-:W0:Y:S08]  /*1bb0*/  I2F.U64.RP R7, UR4 ;  /* 0x0000000400077d12 */ /* 0x001e300008309000 */
[----:B0-----:R-:W0:Y:S02]  /*1bc0*/  MUFU.RCP R7, R7 ;  /* 0x0000000700077308 */ /* 0x001e240000001000 */
[----:B0-----:R-:W-:-:S06]  /*1bd0*/  VIADD R8, R7, 0x1ffffffe ;  /* 0x1ffffffe07087836 */ /* 0x001fcc0000000000 */
[----:B------:R-:W1:Y:S02]  /*1be0*/  F2I.U64.TRUNC R8, R8 ;  /* 0x0000000800087311 */ /* 0x000e64000020d800 */
[----:B-1----:R-:W-:-:S04]  /*1bf0*/  IMAD.WIDE.U32 R10, R8, R4, RZ ;  /* 0x00000004080a7225 */ /* 0x002fc800078e00ff */
[----:B------:R-:W-:Y:S01]  /*1c00*/  IMAD R11, R8, R5, R11 ;  /* 0x00000005080b7224 */ /* 0x000fe200078e020b */
[----:B------:R-:W-:-:S03]  /*1c10*/  IADD3 R13, P0, PT, RZ, -R10, RZ ;  /* 0x8000000aff0d7210 */ /* 0x000fc60007f1e0ff */
[----:B------:R-:W-:Y:S02]  /*1c20*/  IMAD R11, R9, R4, R11 ;  /* 0x00000004090b7224 */ /* 0x000fe400078e020b */
[----:B------:R-:W-:-:S03]  /*1c30*/  IMAD.HI.U32 R10, R8, R13, RZ ;  /* 0x0000000d080a7227 */ /* 0x000fc600078e00ff */
[----:B------:R-:W-:Y:S01]  /*1c40*/  IADD3.X R15, PT, PT, RZ, ~R11, RZ, P0, !PT ;  /* 0x8000000bff0f7210 */ /* 0x000fe200007fe4ff */
[----:B------:R-:W-:-:S04]  /*1c50*/  IMAD.MOV.U32 R11, RZ, RZ, R8 ;  /* 0x000000ffff0b7224 */ /* 0x000fc800078e0008 */
[----:B------:R-:W-:-:S04]  /*1c60*/  IMAD.WIDE.U32 R10, P0, R8, R15, R10 ;  /* 0x0000000f080a7225 */ /* 0x000fc8000780000a */
[C---:B------:R-:W-:Y:S02]  /*1c70*/  IMAD R17, R9.reuse, R15, RZ ;  /* 0x0000000f09117224 */ /* 0x040fe400078e02ff */
[----:B------:R-:W-:-:S04]  /*1c80*/  IMAD.HI.U32 R10, P1, R9, R13, R10 ;  /* 0x0000000d090a7227 */ /* 0x000fc8000782000a */
[----:B------:R-:W-:Y:S01]  /*1c90*/  IMAD.HI.U32 R7, R9, R15, RZ ;  /* 0x0000000f09077227 */ /* 0x000fe200078e00ff */
[----:B------:R-:W-:-:S03]  /*1ca0*/  IADD3 R11, P2, PT, R17, R10, RZ ;  /* 0x0000000a110b7210 */ /* 0x000fc60007f5e0ff */
[----:B------:R-:W-:Y:S02]  /*1cb0*/  IMAD.X R7, R7, 0x1, R9, P0 ;  /* 0x0000000107077824 */ /* 0x000fe400000e0609 */
[----:B------:R-:W-:-:S03]  /*1cc0*/  IMAD.WIDE.U32 R8, R11, R4, RZ ;  /* 0x000000040b087225 */ /* 0x000fc600078e00ff */
[----:B------:R-:W-:Y:S01]  /*1cd0*/  IADD3.X R7, PT, PT, RZ, RZ, R7, P2, P1 ;  /* 0x000000ffff077210 */ /* 0x000fe200017e2407 */
[----:B------:R-:W-:Y:S01]  /*1ce0*/  IMAD R9, R11, R5, R9 ;  /* 0x000000050b097224 */ /* 0x000fe200078e0209 */
[----:B------:R-:W-:-:S03]  /*1cf0*/  IADD3 R13, P0, PT, RZ, -R8, RZ ;  /* 0x80000008ff0d7210 */ /* 0x000fc60007f1e0ff */
[----:B------:R-:W-:Y:S02]  /*1d00*/  IMAD R9, R7, R4, R9 ;  /* 0x0000000407097224 */ /* 0x000fe400078e0209 */
[----:B------:R-:W-:-:S03]  /*1d10*/  IMAD.HI.U32 R10, R11, R13, RZ ;  /* 0x0000000d0b0a7227 */ /* 0x000fc600078e00ff */
[----:B------:R-:W-:Y:S01]  /*1d20*/  IADD3.X R8, PT, PT, RZ, ~R9, RZ, P0, !PT ;  /* 0x80000009ff087210 */ /* 0x000fe200007fe4ff */
[----:B------:R-:W-:-:S04]  /*1d30*/  IMAD.MOV.U32 R9, RZ, RZ, RZ ;  /* 0x000000ffff097224 */ /* 0x000fc800078e00ff */
[----:B------:R-:W-:-:S04]  /*1d40*/  IMAD.WIDE.U32 R10, P0, R11, R8, R10 ;  /* 0x000000080b0a7225 */ /* 0x000fc8000780000a */
[C---:B------:R-:W-:Y:S02]  /*1d50*/  IMAD R12, R7.reuse, R8, RZ ;  /* 0x00000008070c7224 */ /* 0x040fe400078e02ff */
[----:B------:R-:W-:-:S04]  /*1d60*/  IMAD.HI.U32 R11, P1, R7, R13, R10 ;  /* 0x0000000d070b7227 */ /* 0x000fc8000782000a */
[----:B------:R-:W-:Y:S01]  /*1d70*/  IMAD.HI.U32 R8, R7, R8, RZ ;  /* 0x0000000807087227 */ /* 0x000fe200078e00ff */
[----:B------:R-:W-:-:S03]  /*1d80*/  IADD3 R11, P2, PT, R12, R11, RZ ;  /* 0x0000000b0c0b7210 */ /* 0x000fc60007f5e0ff */
[----:B------:R-:W-:Y:S02]  /*1d90*/  IMAD.X R7, R8, 0x1, R7, P0 ;  /* 0x0000000108077824 */ /* 0x000fe400000e0607 */
[----:B------:R-:W-:-:S03]  /*1da0*/  IMAD.HI.U32 R8, R11, R2, RZ ;  /* 0x000000020b087227 */ /* 0x000fc600078e00ff */
[----:B------:R-:W-:Y:S01]  /*1db0*/  IADD3.X R7, PT, PT, RZ, RZ, R7, P2, P1 ;  /* 0x000000ffff077210 */ /* 0x000fe200017e2407 */
[----:B------:R-:W-:-:S04]  /*1dc0*/  IMAD.WIDE.U32 R8, R11, R3, R8 ;  /* 0x000000030b087225 */ /* 0x000fc800078e0008 */
[C---:B------:R-:W-:Y:S02]  /*1dd0*/  IMAD R11, R7.reuse, R3, RZ ;  /* 0x00000003070b7224 */ /* 0x040fe400078e02ff */
[----:B------:R-:W-:-:S04]  /*1de0*/  IMAD.HI.U32 R8, P0, R7, R2, R8 ;  /* 0x0000000207087227 */ /* 0x000fc80007800008 */
[----:B------:R-:W-:Y:S01]  /*1df0*/  IMAD.HI.U32 R7, R7, R3, RZ ;  /* 0x0000000307077227 */ /* 0x000fe200078e00ff */
[----:B------:R-:W-:-:S04]  /*1e00*/  IADD3 R11, P1, PT, R11, R8, RZ ;  /* 0x000000080b0b7210 */ /* 0x000fc80007f3e0ff */
[----:B------:R-:W-:Y:S01]  /*1e10*/  IADD3.X R7, PT, PT, R7, RZ, RZ, P0, !PT ;  /* 0x000000ff07077210 */ /* 0x000fe200007fe4ff */
[C---:B------:R-:W-:Y:S01]  /*1e20*/  IMAD.WIDE.U32 R8, R11.reuse, R4, RZ ;  /* 0x000000040b087225 */ /* 0x040fe200078e00ff */
[----:B------:R-:W-:-:S03]  /*1e30*/  IADD3 R10, P2, PT, R11, 0x1, RZ ;  /* 0x000000010b0a7810 */ /* 0x000fc60007f5e0ff */
[----:B------:R-:W-:Y:S01]  /*1e40*/  IMAD.X R7, RZ, RZ, R7, P1 ;  /* 0x000000ffff077224 */ /* 0x000fe200008e0607 */
[----:B------:R-:W-:Y:S01]  /*1e50*/  IADD3 R15, P1, PT, -R8, R2, RZ ;  /* 0x00000002080f7210 */ /* 0x000fe20007f3e1ff */
[----:B------:R-:W-:-:S03]  /*1e60*/  IMAD R9, R11, R5, R9 ;  /* 0x000000050b097224 */ /* 0x000fc600078e0209 */
[-C--:B------:R-:W-:Y:S01]  /*1e70*/  ISETP.GE.U32.AND P0, PT, R15, R4.reuse, PT ;  /* 0x000000040f00720c */ /* 0x080fe20003f06070 */
[----:B------:R-:W-:-:S04]  /*1e80*/  IMAD R8, R7, R4, R9 ;  /* 0x0000000407087224 */ /* 0x000fc800078e0209 */
[----:B------:R-:W-:Y:S01]  /*1e90*/  IMAD.X R14, R3, 0x1, ~R8, P1 ;  /* 0x00000001030e7824 */ /* 0x000fe200008e0e08 */
[----:B------:R-:W-:Y:S01]  /*1ea0*/  IADD3 R13, P1, PT, R15, -R4, RZ ;  /* 0x800000040f0d7210 */ /* 0x000fe20007f3e0ff */
[----:B------:R-:W-:-:S03]  /*1eb0*/  IMAD.X R8, RZ, RZ, R7, P2 ;  /* 0x000000ffff087224 */ /* 0x000fc600010e0607 */
[CC--:B------:R-:W-:Y:S02]  /*1ec0*/  ISETP.GE.U32.AND.EX P0, PT, R14.reuse, R5.reuse, PT, P0 ;  /* 0x000000050e00720c */ /* 0x0c0fe40003f06100 */
[----:B------:R-:W-:Y:S02]  /*1ed0*/  IADD3.X R12, PT, PT, R14, ~R5, RZ, P1, !PT ;  /* 0x800000050e0c7210 */ /* 0x000fe40000ffe4ff */
[----:B------:R-:W-:Y:S02]  /*1ee0*/  SEL R13, R13, R15, P0 ;  /* 0x0000000f0d0d7207 */ /* 0x000fe40000000000 */
[----:B------:R-:W-:Y:S02]  /*1ef0*/  SEL R10, R10, R11, P0 ;  /* 0x0000000b0a0a7207 */ /* 0x000fe40000000000 */
[----:B------:R-:W-:Y:S02]  /*1f00*/  SEL R12, R12, R14, P0 ;  /* 0x0000000e0c0c7207 */ /* 0x000fe40000000000 */
[----:B------:R-:W-:-:S02]  /*1f10*/  SEL R9, R8, R7, P0 ;  /* 0x0000000708097207 */ /* 0x000fc40000000000 */
[----:B------:R-:W-:Y:S02]  /*1f20*/  ISETP.GE.U32.AND P0, PT, R13, R4, PT ;  /* 0x000000040d00720c */ /* 0x000fe40003f06070 */
[----:B------:R-:W-:Y:S02]  /*1f30*/  IADD3 R7, P2, PT, R10, 0x1, RZ ;  /* 0x000000010a077810 */ /* 0x000fe40007f5e0ff */
[----:B------:R-:W-:Y:S02]  /*1f40*/  ISETP.NE.U32.AND P1, PT, R4, RZ, PT ;  /* 0x000000ff0400720c */ /* 0x000fe40003f25070 */
[----:B------:R-:W-:Y:S01]  /*1f50*/  ISETP.GE.U32.AND.EX P0, PT, R12, R5, PT, P0 ;  /* 0x000000050c00720c */ /* 0x000fe20003f06100 */
[----:B------:R-:W-:Y:S01]  /*1f60*/  IMAD.X R8, RZ, RZ, R9, P2 ;  /* 0x000000ffff087224 */ /* 0x000fe200010e0609 */
[----:B------:R-:W-:Y:S02]  /*1f70*/  ISETP.NE.AND.EX P1, PT, R5, RZ, PT, P1 ;  /* 0x000000ff0500720c */ /* 0x000fe40003f25310 */
[----:B------:R-:W-:Y:S01]  /*1f80*/  SEL R5, R7, R10, P0 ;  /* 0x0000000a07057207 */ /* 0x000fe20000000000 */
[----:B------:R-:W-:Y:S01]  /*1f90*/  HFMA2 R7, -RZ, RZ, 0, 0 ;  /* 0x00000000ff077431 */ /* 0x000fe200000001ff */
[----:B------:R-:W-:-:S02]  /*1fa0*/  SEL R8, R8, R9, P0 ;  /* 0x0000000908087207 */ /* 0x000fc40000000000 */
[----:B------:R-:W-:Y:S02]  /*1fb0*/  SEL R5, R5, 0xffffffff, P1 ;  /* 0xffffffff05057807 */ /* 0x000fe40000800000 */
[----:B------:R-:W-:Y:S01]  /*1fc0*/  SEL R8, R8, 0xffffffff, P1 ;  /* 0xffffffff08087807 */ /* 0x000fe20000800000 */
[----:B------:R-:W-:Y:S06]  /*1fd0*/  RET.REL.NODEC R6 `(_ZN2at6native53_GLOBAL__N__3bfe7fd5_20_UpSampleNearest2d_cu_198c5ce237upsample_nearest2d_backward_out_frameIhlXadL_ZNS0_46nearest_neighbor_exact_bw_compute_source_indexEfiiEEEEvPKT_mmmmmmPS3_ff) ;  /* 0xffffffe006087950 */ /* 0x000fec0003c3ffff */
        .weak           $__internal_2_$__cuda_sm20_rem_u64
        .type           $__internal_2_$__cuda_sm20_rem_u64,@function
        .size           $__internal_2_$__cuda_sm20_rem_u64,(.L_x_635 - $__internal_2_$__cuda_sm20_rem_u64)
$__internal_2_$__cuda_sm20_rem_u64:
[----:B------:R-:W0:Y:S08]  /*1fe0*/  I2F.U64.RP R7, R10 ;  /* 0x0000000a00077312 */ /* 0x000e300000309000 */
[----:B0-----:R-:W0:Y:S02]  /*1ff0*/  MUFU.RCP R7, R7 ;  /* 0x0000000700077308 */ /* 0x001e240000001000 */
[----:B0-----:R-:W-:-:S06]  /*2000*/  VIADD R12, R7, 0x1ffffffe ;  /* 0x1ffffffe070c7836 */ /* 0x001fcc0000000000 */
[----:B------:R-:W0:Y:S02]  /*2010*/  F2I.U64.TRUNC R12, R12 ;  /* 0x0000000c000c7311 */ /* 0x000e24000020d800 */
[----:B0-----:R-:W-:-:S04]  /*2020*/  IMAD.WIDE.U32 R14, R12, R10, RZ ;  /* 0x0000000a0c0e7225 */ /* 0x001fc800078e00ff */
[C---:B------:R-:W-:Y:S01]  /*2030*/  IMAD R9, R12.reuse, R11, R15 ;  /* 0x0000000b0c097224 */ /* 0x040fe200078e020f */
[----:B------:R-:W-:Y:S02]  /*2040*/  IADD3 R17, P0, PT, RZ, -R14, RZ ;  /* 0x8000000eff117210 */ /* 0x000fe40007f1e0ff */
[----:B------:R-:W-:Y:S01]  /*2050*/  MOV R15, R12 ;  /* 0x0000000c000f7202 */ /* 0x000fe20000000f00 */
[----:B------:R-:W-:Y:S02]  /*2060*/  IMAD R9, R13, R10, R9 ;  /* 0x0000000a0d097224 */ /* 0x000fe400078e0209 */
[----:B------:R-:W-:-:S04]  /*2070*/  IMAD.HI.U32 R14, R12, R17, RZ ;  /* 0x000000110c0e7227 */ /* 0x000fc800078e00ff */
[----:B------:R-:W-:-:S04]  /*2080*/  IMAD.X R9, RZ, RZ, ~R9, P0 ;  /* 0x000000ffff097224 */ /* 0x000fc800000e0e09 */
        /* <DEDUP_REMOVED lines=18> */
[----:B------:R-:W-:Y:S01]  /*21b0*/  IMAD.MOV.U32 R13, RZ, RZ, RZ ;  /* 0x000000ffff0d7224 */ /* 0x000fe200078e00ff */
[----:B------:R-:W-:Y:S01]  /*21c0*/  IADD3.X R7, PT, PT, R12, R7, RZ, P0, !PT ;  /* 0x000000070c077210 */ /* 0x000fe200007fe4ff */
[----:B------:R-:W-:-:S03]  /*21d0*/  IMAD.HI.U32 R12, R9, R6, RZ ;  /* 0x00000006090c7227 */ /* 0x000fc600078e00ff */
[----:B------:R-:W-:Y:S01]  /*21e0*/  IADD3.X R7, PT, PT, RZ, RZ, R7, P2, P1 ;  /* 0x000000ffff077210 */ /* 0x000fe200017e2407 */
[----:B------:R-:W-:-:S04]  /*21f0*/  IMAD.WIDE.U32 R12, R9, R5, R12 ;  /* 0x00000005090c7225 */ /* 0x000fc800078e000c */
[C---:B------:R-:W-:Y:S02]  /*2200*/  IMAD R14, R7.reuse, R5, RZ ;  /* 0x00000005070e7224 */ /* 0x040fe400078e02ff */
[----:B------:R-:W-:-:S04]  /*2210*/  IMAD.HI.U32 R9, P0, R7, R6, R12 ;  /* 0x0000000607097227 */ /* 0x000fc8000780000c */
[----:B------:R-:W-:Y:S01]  /*2220*/  IMAD.HI.U32 R7, R7, R5, RZ ;  /* 0x0000000507077227 */ /* 0x000fe200078e00ff */
[----:B------:R-:W-:-:S03]  /*2230*/  IADD3 R9, P1, PT, R14, R9, RZ ;  /* 0x000000090e097210 */ /* 0x000fc60007f3e0ff */
[----:B------:R-:W-:Y:S02]  /*2240*/  IMAD.X R7, RZ, RZ, R7, P0 ;  /* 0x000000ffff077224 */ /* 0x000fe400000e0607 */
[----:B------:R-:W-:-:S03]  /*2250*/  IMAD.WIDE.U32 R12, R9, R10, RZ ;  /* 0x0000000a090c7225 */ /* 0x000fc600078e00ff */
[----:B------:R-:W-:Y:S01]  /*2260*/  IADD3.X R7, PT, PT, RZ, R7, RZ, P1, !PT ;  /* 0x00000007ff077210 */ /* 0x000fe20000ffe4ff */
[----:B------:R-:W-:Y:S01]  /*2270*/  IMAD R9, R9, R11, R13 ;  /* 0x0000000b09097224 */ /* 0x000fe200078e020d */
[----:B------:R-:W-:-:S03]  /*2280*/  IADD3 R13, P1, PT, -R12, R6, RZ ;  /* 0x000000060c0d7210 */ /* 0x000fc60007f3e1ff */
[-C--:B------:R-:W-:Y:S01]  /*2290*/  IMAD R6, R7, R10.reuse, R9 ;  /* 0x0000000a07067224 */ /* 0x080fe200078e0209 */
[----:B------:R-:W-:Y:S01]  /*22a0*/  ISETP.GE.U32.AND P0, PT, R13, R10, PT ;  /* 0x0000000a0d00720c */ /* 0x000fe20003f06070 */
[----:B------:R-:W-:Y:S02]  /*22b0*/  IMAD.MOV.U32 R9, RZ, RZ, 0x0 ;  /* 0x00000000ff097424 */ /* 0x000fe400078e00ff */
[----:B------:R-:W-:Y:S01]  /*22c0*/  IMAD.X R12, R5, 0x1, ~R6, P1 ;  /* 0x00000001050c7824 */ /* 0x000fe200008e0e06 */
[----:B------:R-:W-:-:S04]  /*22d0*/  IADD3 R7, P1, PT, -R10, R13, RZ ;  /* 0x0000000d0a077210 */ /* 0x000fc80007f3e1ff */
[C---:B------:R-:W-:Y:S01]  /*22e0*/  ISETP.GE.U32.AND.EX P0, PT, R12.reuse, R11, PT, P0 ;  /* 0x0000000b0c00720c */ /* 0x040fe20003f06100 */
[----:B------:R-:W-:Y:S01]  /*22f0*/  IMAD.X R6, R12, 0x1, ~R11, P1 ;  /* 0x000000010c067824 */ /* 0x000fe200008e0e0b */
[----:B------:R-:W-:Y:S02]  /*2300*/  ISETP.NE.U32.AND P1, PT, R10, RZ, PT ;  /* 0x000000ff0a00720c */ /* 0x000fe40003f25070 */
[----:B------:R-:W-:Y:S02]  /*2310*/  SEL R7, R7, R13, P0 ;  /* 0x0000000d07077207 */ /* 0x000fe40000000000 */
[----:B------:R-:W-:Y:S02]  /*2320*/  SEL R6, R6, R12, P0 ;  /* 0x0000000c06067207 */ /* 0x000fe40000000000 */
[----:B------:R-:W-:Y:S02]  /*2330*/  ISETP.GE.U32.AND P0, PT, R7, R10, PT ;  /* 0x0000000a0700720c */ /* 0x000fe40003f06070 */
[----:B------:R-:W-:-:S02]  /*2340*/  IADD3 R5, PT, PT, -R10, R7, RZ ;  /* 0x000000070a057210 */ /* 0x000fc40007ffe1ff */
[----:B------:R-:W-:Y:S02]  /*2350*/  ISETP.GE.U32.AND.EX P0, PT, R6, R11, PT, P0 ;  /* 0x0000000b0600720c */ /* 0x000fe40003f06100 */
[----:B------:R-:W-:Y:S02]  /*2360*/  ISETP.NE.AND.EX P1, PT, R11, RZ, PT, P1 ;  /* 0x000000ff0b00720c */ /* 0x000fe40003f25310 */
[----:B------:R-:W-:-:S04]  /*2370*/  SEL R5, R5, R7, P0 ;  /* 0x0000000705057207 */ /* 0x000fc80000000000 */
[----:B------:R-:W-:Y:S01]  /*2380*/  SEL R5, R5, 0xffffffff, P1 ;  /* 0xffffffff05057807 */ /* 0x000fe20000800000 */
[----:B------:R-:W-:Y:S06]  /*2390*/  RET.REL.NODEC R8 `(_ZN2at6native53_GLOBAL__N__3bfe7fd5_20_UpSampleNearest2d_cu_198c5ce237upsample_nearest2d_backward_out_frameIhlXadL_ZNS0_46nearest_neighbor_exact_bw_compute_source_indexEfiiEEEEvPKT_mmmmmmPS3_ff) ;  /* 0xffffffdc08187950 */ /* 0x000fec0003c3ffff */
.L_x_25:
[----:B------:R-:W-:-:S00]  /*23a0*/  BRA `(.L_x_25) ;  /* 0xfffffffc00fc7947 */ /* 0x000fc0000383ffff */
[----:B------:R-:W-:-:S00]  /*23b0*/  NOP ;  /* 0x0000000000007918 */ /* 0x000fc00000000000 */
        /* <DEDUP_REMOVED lines=12> */
.L_x_635:


//--------------------- .text._ZN2at6native53_GLOBAL__N__3bfe7fd5_20_UpSampleNearest2d_cu_198c5ce237upsample_nearest2d_backward_out_frameIN3c108BFloat16EfXadL_ZNS0_46nearest_neighbor_exact_bw_compute_source_indexEfiiEEEEvPKT_mmmmmmPS5_ff --------------------------
	.section	.text._ZN2at6native53_GLOBAL__N__3bfe7fd5_20_UpSampleNearest2d_cu_198c5ce237upsample_nearest2d_backward_out_frameIN3c108BFloat16EfXadL_ZNS0_46nearest_neighbor_exact_bw_compute_source_indexEfiiEEEEvPKT_mmmmmmPS5_ff,"ax",@progbits
	.align	128
.text._ZN2at6native53_GLOBAL__N__3bfe7fd5_20_UpSampleNearest2d_cu_198c5ce237upsample_nearest2d_backward_out_frameIN3c108BFloat16EfXadL_ZNS0_46nearest_neighbor_exact_bw_compute_source_indexEfiiEEEEvPKT_mmmmmmPS5_ff:
        .type           _ZN2at6native53_GLOBAL__N__3bfe7fd5_20_UpSampleNearest2d_cu_198c5ce237upsample_nearest2d_backward_out_frameIN3c108BFloat16EfXadL_ZNS0_46nearest_neighbor_exact_bw_compute_source_indexEfiiEEEEvPKT_mmmmmmPS5_ff,@function
        .size           _ZN2at6native53_GLOBAL__N__3bfe7fd5_20_UpSampleNearest2d_cu_198c5ce237upsample_nearest2d_backward_out_frameIN3c108BFloat16EfXadL_ZNS0_46nearest_neighbor_exact_bw_compute_source_indexEfiiEEEEvPKT_mmmmmmPS5_ff,(.L_x_639 - _ZN2at6native53_GLOBAL__N__3bfe7fd5_20_UpSampleNearest2d_cu_198c5ce237upsample_nearest2d_backward_out_frameIN3c108BFloat16EfXadL_ZNS0_46nearest_neighbor_exact_bw_compute_source_indexEfiiEEEEvPKT_mmmmmmPS5_ff)
        .other          _ZN2at6native53_GLOBAL__N__3bfe7fd5_20_UpSampleNearest2d_cu_198c5ce237upsample_nearest2d_backward_out_frameIN3c108BFloat16EfXadL_ZNS0_46nearest_neighbor_exact_bw_compute_source_indexEfiiEEEEvPKT_mmmmmmPS5_ff,@"STO_CUDA_ENTRY STV_DEFAULT"
_ZN2at6native53_GLOBAL__N__3bfe7fd5_20_UpSampleNearest2d_cu_198c5ce237upsample_nearest2d_backward_out_frameIN3c108BFloat16EfXadL_ZNS0_46nearest_neighbor_exact_bw_compute_source_indexEfiiEEEEvPKT_mmmmmmPS5_ff:
        /* <DEDUP_REMOVED lines=41> */
[----:B------:R-:W-:Y:S01]  /*0290*/  @P0 IADD3 R5, PT, PT, R5, -UR6, RZ ;  /* 0x8000000605050c10 */ /* 0x000fe2000fffe0ff */
[----:B------:R-:W-:-:S03]  /*02a0*/  @P0 VIADD R4, R4, 0x1 ;  /* 0x0000000104040836 */ /* 0x000fc60000000000 */
[----:B------:R-:W-:Y:S01]  /*02b0*/  ISETP.GE.U32.AND P1, PT, R5, UR6, PT ;  /* 0x0000000605007c0c */ /* 0x000fe2000bf26070 */
[----:B------:R-:W-:-:S12]  /*02c0*/  IMAD.MOV.U32 R5, RZ, RZ, RZ ;  /* 0x000000ffff057224 */ /* 0x000fd800078e00ff */
[----:B------:R-:W-:Y:S02]  /*02d0*/  @P1 IADD3 R4, PT, PT, R4, 0x1, RZ ;  /* 0x0000000104041810 */ /* 0x000fe40007ffe0ff */
[----:B------:R-:W-:Y:S01]  /*02e0*/  @!P2 LOP3.LUT R4, RZ, UR6, RZ, 0x33, !PT ;  /* 0x00000006ff04ac12 */ /* 0x000fe2000f8e33ff */
[----:B------:R-:W-:Y:S06]  /*02f0*/  BRA `(.L_x_28) ;  /* 0x0000000000107947 */ /* 0x000fec0003800000 */
.L_x_27:
[----:B------:R-:W-:-:S07]  /*0300*/  MOV R0, 0x320 ;  /* 0x0000032000007802 */ /* 0x000fce0000000f00 */
[----:B------:R-:W-:Y:S05]  /*0310*/  CALL.REL.NOINC `($__internal_3_$__cuda_sm20_div_s64) ;  /* 0x0000001400787944 */ /* 0x000fea0003c00000 */
[----:B------:R-:W-:Y:S01]  /*0320*/  MOV R4, R6 ;  /* 0x0000000600047202 */ /* 0x000fe20000000f00 */
[----:B------:R-:W-:-:S07]  /*0330*/  IMAD.MOV.U32 R5, RZ, RZ, R7 ;  /* 0x000000ffff057224 */ /* 0x000fce00078e0007 */
.L_x_28:
[----:B------:R-:W-:Y:S05]  /*0340*/  BSYNC.RECONVERGENT B0 ;  /* 0x0000000000007941 */ /* 0x000fea0003800200 */
.L_x_26:
        /* <DEDUP_REMOVED lines=24> */
.L_x_30:
[----:B------:R-:W0:Y:S01]  /*04d0*/  LDCU.64 UR4, c[0x0][0x390] ;  /* 0x00007200ff0477ac */ /* 0x000e220008000a00 */
[----:B------:R-:W-:Y:S02]  /*04e0*/  MOV R6, R4 ;  /* 0x0000000400067202 */ /* 0x000fe40000000f00 */
[----:B------:R-:W-:Y:S01]  /*04f0*/  MOV R8, 0x530 ;  /* 0x0000053000087802 */ /* 0x000fe20000000f00 */
[----:B0-----:R-:W-:Y:S01]  /*0500*/  IMAD.U32 R10, RZ, RZ, UR4 ;  /* 0x00000004ff0a7e24 */ /* 0x001fe2000f8e00ff */
[----:B------:R-:W-:-:S07]  /*0510*/  MOV R11, UR5 ;  /* 0x00000005000b7c02 */ /* 0x000fce0008000f00 */
[----:B------:R-:W-:Y:S05]  /*0520*/  CALL.REL.NOINC `($__internal_5_$__cuda_sm20_rem_u64) ;  /* 0x0000001c00587944 */ /* 0x000fea0003c00000 */
[----:B------:R-:W-:-:S07]  /*0530*/  IMAD.MOV.U32 R0, RZ, RZ, R5 ;  /* 0x000000ffff007224 */ /* 0x000fce00078e0005 */
.L_x_31:
[----:B------:R-:W-:Y:S05]  /*0540*/  BSYNC.RECONVERGENT B0 ;  /* 0x0000000000007941 */ /* 0x000fea0003800200 */
.L_x_29:
        /* <DEDUP_REMOVED lines=21> */
[----:B------:R-:W-:-:S13]  /*06a0*/  ISETP.GE.U32.AND P1, PT, R7, UR4, PT ;  /* 0x0000000407007c0c */ /* 0x000fda000bf26070 */
[----:B------:R-:W-:Y:S02]  /*06b0*/  @P1 IADD3 R5, PT, PT, R5, 0x1, RZ ;  /* 0x0000000105051810 */ /* 0x000fe40007ffe0ff */
[----:B------:R-:W-:-:S04]  /*06c0*/  @!P2 LOP3.LUT R5, RZ, UR4, RZ, 0x33, !PT ;  /* 0x00000004ff05ac12 */ /* 0x000fc8000f8e33ff */
[----:B------:R-:W-:Y:S01]  /*06d0*/  MOV R6, R5 ;  /* 0x0000000500067202 */ /* 0x000fe20000000f00 */
[----:B------:R-:W-:-:S04]  /*06e0*/  IMAD.MOV R7, RZ, RZ, -R5 ;  /* 0x000000ffff077224 */ /* 0x000fc800078e0a05 */
[----:B------:R-:W-:Y:S02]  /*06f0*/  IMAD R4, R7, UR4, R2 ;  /* 0x0000000407047c24 */ /* 0x000fe4000f8e0202 */
[----:B------:R-:W-:Y:S01]  /*0700*/  IMAD.MOV.U32 R7, RZ, RZ, RZ ;  /* 0x000000ffff077224 */ /* 0x000fe200078e00ff */
[----:B------:R-:W-:Y:S06]  /*0710*/  BRA `(.L_x_34) ;  /* 0x00000000001c7947 */ /* 0x000fec0003800000 */
.L_x_33:
[----:B------:R-:W-:-:S07]  /*0720*/  MOV R6, 0x740 ;  /* 0x0000074000067802 */ /* 0x000fce0000000f00 */
[----:B------:R-:W-:Y:S05]  /*0730*/  CALL.REL.NOINC `($__internal_4_$__cuda_sm20_div_u64) ;  /* 0x0000001400c07944 */ /* 0x000fea0003c00000 */
[----:B------:R-:W0:Y:S01]  /*0740*/  LDCU UR4, c[0x0][0x3b0] ;  /* 0x00007600ff0477ac */ /* 0x000e220008000800 */
[----:B------:R-:W-:Y:S01]  /*0750*/  IADD3 R7, PT, PT, -R5, RZ, RZ ;  /* 0x000000ff05077210 */ /* 0x000fe20007ffe1ff */
[----:B------:R-:W-:-:S04]  /*0760*/  IMAD.MOV.U32 R6, RZ, RZ, R5 ;  /* 0x000000ffff067224 */ /* 0x000fc800078e0005 */
[----:B0-----:R-:W-:Y:S01]  /*0770*/  IMAD R4, R7, UR4, R2 ;  /* 0x0000000407047c24 */ /* 0x001fe2000f8e0202 */
[----:B------:R-:W-:-:S07]  /*0780*/  MOV R7, R8 ;  /* 0x0000000800077202 */ /* 0x000fce0000000f00 */
.L_x_34:
[----:B------:R-:W-:Y:S05]  /*0790*/  BSYNC.RECONVERGENT B0 ;  /* 0x0000000000007941 */ /* 0x000fea0003800200 */
.L_x_32:
        /* <DEDUP_REMOVED lines=15> */
[----:B------:R-:W-:-:S05]  /*0890*/  IMAD.HI.U32 R9, R9, R6, RZ ;  /* 0x0000000609097227 */ /* 0x000fca00078e00ff */
[----:B------:R-:W-:-:S05]  /*08a0*/  IADD3 R9, PT, PT, -R9, RZ, RZ ;  /* 0x000000ff09097210 */ /* 0x000fca0007ffe1ff */
[----:B------:R-:W-:-:S05]  /*08b0*/  IMAD R6, R9, UR4, R6 ;  /* 0x0000000409067c24 */ /* 0x000fca000f8e0206 */
[----:B------:R-:W-:-:S13]  /*08c0*/  ISETP.GE.U32.AND P0, PT, R6, UR4, PT ;  /* 0x0000000406007c0c */ /* 0x000fda000bf06070 */
[----:B------:R-:W-:-:S05]  /*08d0*/  @P0 VIADD R6, R6, -UR4 ;  /* 0x8000000406060c36 */ /* 0x000fca0008000000 */
[----:B------:R-:W-:-:S13]  /*08e0*/  ISETP.GE.U32.AND P0, PT, R6, UR4, PT ;  /* 0x0000000406007c0c */ /* 0x000fda000bf06070 */
[----:B------:R-:W-:Y:S02]  /*08f0*/  @P0 IADD3 R6, PT, PT, R6, -UR4, RZ ;  /* 0x8000000406060c10 */ /* 0x000fe4000fffe0ff */
[----:B------:R-:W-:-:S05]  /*0900*/  @!P1 LOP3.LUT R6, RZ, UR4, RZ, 0x33, !PT ;  /* 0x00000004ff069c12 */ /* 0x000fca000f8e33ff */
[----:B------:R-:W-:Y:S01]  /*0910*/  IMAD.MOV.U32 R5, RZ, RZ, R6 ;  /* 0x000000ffff057224 */ /* 0x000fe200078e0006 */
[----:B------:R-:W-:Y:S06]  /*0920*/  BRA `(.L_x_37) ;  /* 0x0000000000187947 */ /* 0x000fec0003800000 */
.L_x_36:
[----:B------:R-:W0:Y:S01]  /*0930*/  LDCU.64 UR4, c[0x0][0x3a8] ;  /* 0x00007500ff0477ac */ /* 0x000e220008000a00 */
[----:B------:R-:W-:Y:S02]  /*0940*/  MOV R5, R7 ;  /* 0x0000000700057202 */ /* 0x000fe40000000f00 */
[----:B------:R-:W-:Y:S01]  /*0950*/  MOV R8, 0x990 ;  /* 0x0000099000087802 */ /* 0x000fe20000000f00 */
[----:B0-----:R-:W-:Y:S01]  /*0960*/  IMAD.U32 R10, RZ, RZ, UR4 ;  /* 0x00000004ff0a7e24 */ /* 0x001fe2000f8e00ff */
[----:B------:R-:W-:-:S07]  /*0970*/  MOV R11, UR5 ;  /* 0x00000005000b7c02 */ /* 0x000fce0008000f00 */
[----:B------:R-:W-:Y:S05]  /*0980*/  CALL.REL.NOINC `($__internal_5_$__cuda_sm20_rem_u64) ;  /* 0x0000001800407944 */ /* 0x000fea0003c00000 */
.L_x_37:
[----:B------:R-:W-:Y:S05]  /*0990*/  BSYNC.RECONVERGENT B0 ;  /* 0x0000000000007941 */ /* 0x000fea0003800200 */
.L_x_35:
[----:B------:R-:W0:Y:S01]  /*09a0*/  LDC.64 R6, c[0x0][0x3c0] ;  /* 0x0000f000ff067b82 */ /* 0x000e220000000a00 */
[----:B------:R-:W1:Y:S01]  /*09b0*/  LDCU.64 UR4, c[0x0][0x388] ;  /* 0x00007100ff0477ac */ /* 0x000e620008000a00 */
[----:B------:R-:W-:-:S05]  /*09c0*/  VIADD R8, R4, 0x1 ;  /* 0x0000000104087836 */ /* 0x000fca0000000000 */
[----:B------:R-:W-:Y:S02]  /*09d0*/  I2FP.F32.S32 R10, R8 ;  /* 0x00000008000a7245 */ /* 0x000fe40000201400 */
[----:B------:R-:W-:Y:S02]  /*09e0*/  I2FP.F32.S32 R8, R4 ;  /* 0x0000000400087245 */ /* 0x000fe40000201400 */
[----:B------:R-:W-:Y:S02]  /*09f0*/  IADD3 R4, PT, PT, R5, 0x1, RZ ;  /* 0x0000000105047810 */ /* 0x000fe40007ffe0ff */
[----:B-1----:R-:W-:-:S04]  /*0a00*/  ISETP.NE.U32.AND P0, PT, RZ, UR4, PT ;  /* 0x00000004ff007c0c */ /* 0x002fc8000bf05070 */
[----:B------:R-:W-:Y:S01]  /*0a10*/  ISETP.NE.AND.EX P0, PT, RZ, UR5, PT, P0 ;  /* 0x00000005ff007c0c */ /* 0x000fe2000bf05300 */
[-C--:B0-----:R-:W-:Y:S01]  /*0a20*/  FFMA.FTZ R9, R10, R7.reuse, -0.5 ;  /* 0xbf0000000a097423 */ /* 0x081fe20000010007 */
[----:B------:R-:W-:Y:S01]  /*0a30*/  FFMA.FTZ R10, R8, R7, -0.5 ;  /* 0xbf000000080a7423 */ /* 0x000fe20000010007 */
[----:B------:R-:W0:Y:S01]  /*0a40*/  LDCU UR5, c[0x0][0x3a0] ;  /* 0x00007400ff0577ac */ /* 0x000e220008000800 */
[----:B------:R-:W-:Y:S01]  /*0a50*/  I2FP.F32.S32 R7, R4 ;  /* 0x0000000400077245 */ /* 0x000fe20000201400 */
[----:B------:R1:W2:Y:S08]  /*0a60*/  F2I.FTZ.CEIL.NTZ R8, R9 ;  /* 0x0000000900087305 */ /* 0x0002b0000021b100 */
[----:B0-----:R-:W-:Y:S05]  /*0a70*/  @!P0 EXIT ;  /* 0x000000000000894d */ /* 0x001fea0003800000 */
[----:B------:R-:W0:Y:S01]  /*0a80*/  F2I.FTZ.CEIL.NTZ R4, R10 ;  /* 0x0000000a00047305 */ /* 0x000e22000021b100 */
[----:B------:R-:W-:Y:S01]  /*0a90*/  I2FP.F32.S32 R5, R5 ;  /* 0x0000000500057245 */ /* 0x000fe20000201400 */
[-C--:B------:R-:W-:Y:S01]  /*0aa0*/  FFMA.FTZ R11, R7, R6.reuse, -0.5 ;  /* 0xbf000000070b7423 */ /* 0x080fe20000010006 */
[----:B------:R-:W3:Y:S01]  /*0ab0*/  LDCU UR4, c[0x0][0x398] ;  /* 0x00007300ff0477ac */ /* 0x000ee20008000800 */
[----:B------:R-:W-:Y:S02]  /*0ac0*/  SHF.R.S32.HI R7, RZ, 0x1f, R0 ;  /* 0x0000001fff077819 */ /* 0x000fe40000011400 */
[----:B------:R-:W-:Y:S01]  /*0ad0*/  FFMA.FTZ R6, R5, R6, -0.5 ;  /* 0xbf00000005067423 */ /* 0x000fe20000010006 */
[----:B--2---:R-:W-:Y:S01]  /*0ae0*/  VIMNMX R5, PT, PT, R8, UR5, PT ;  /* 0x0000000508057c48 */ /* 0x004fe2000bfe0100 */
[----:B-1----:R-:W3:Y:S01]  /*0af0*/  F2I.FTZ.CEIL.NTZ R9, R11 ;  /* 0x0000000b00097305 */ /* 0x002ee2000021b100 */
[----:B------:R-:W1:Y:S01]  /*0b00*/  LDCU.64 UR10, c[0x0][0x358] ;  /* 0x00006b00ff0a77ac */ /* 0x000e620008000a00 */
[----:B0-----:R-:W-:-:S06]  /*0b10*/  VIMNMX R8, PT, PT, R4, UR5, PT ;  /* 0x0000000504087c48 */ /* 0x001fcc000bfe0100 */
[----:B------:R-:W0:Y:S01]  /*0b20*/  F2I.FTZ.CEIL.NTZ R6, R6 ;  /* 0x0000000600067305 */ /* 0x000e22000021b100 */
[----:B------:R-:W-:Y:S01]  /*0b30*/  UMOV UR5, URZ ;  /* 0x000000ff00057c82 */ /* 0x000fe20008000000 */
[----:B------:R-:W-:Y:S01]  /*0b40*/  IMAD.IADD R12, R5, 0x1, -R8 ;  /* 0x00000001050c7824 */ /* 0x000fe200078e0a08 */
[----:B---3--:R-:W-:Y:S01]  /*0b50*/  VIMNMX R9, PT, PT, R9, UR4, PT ;  /* 0x0000000409097c48 */ /* 0x008fe2000bfe0100 */
[----:B------:R-:W-:-:S03]  /*0b60*/  UMOV UR4, URZ ;  /* 0x000000ff00047c82 */ /* 0x000fc60008000000 */
[----:B-1----:R-:W-:-:S07]  /*0b70*/  LOP3.LUT R10, R12, 0x7, RZ, 0xc0, !PT ;  /* 0x000000070c0a7812 */ /* 0x002fce00078ec0ff */
.L_x_50:
[----:B0-----:R-:W-:Y:S01]  /*0b80*/  ISETP.GE.AND P0, PT, R6, R9, PT ;  /* 0x000000090600720c */ /* 0x001fe20003f06270 */
[----:B------:R-:W0:Y:S01]  /*0b90*/  LDCU.64 UR16, c[0x0][0x3a0] ;  /* 0x00007400ff1077ac */ /* 0x000e220008000a00 */
[----:B------:R-:W-:Y:S01]  /*0ba0*/  BSSY.RECONVERGENT B1, `(.L_x_38) ;  /* 0x00000c4000017945 */ /* 0x000fe20003800200 */
[----:B-1----:R-:W-:Y:S01]  /*0bb0*/  HFMA2 R23, -RZ, RZ, 0, 0 ;  /* 0x00000000ff177431 */ /* 0x002fe200000001ff */
[----:B------:R-:W1:Y:S09]  /*0bc0*/  LDCU.64 UR12, c[0x0][0x380] ;  /* 0x00007000ff0c77ac */ /* 0x000e720008000a00 */
[----:B------:R-:W-:Y:S05]  /*0bd0*/  @P0 BRA `(.L_x_39) ;  /* 0x0000000c00000947 */ /* 0x000fea0003800000 */
[----:B------:R-:W2:Y:S01]  /*0be0*/  LDC.64 R16, c[0x0][0x390] ;  /* 0x0000e400ff107b82 */ /* 0x000ea20000000a00 */
[----:B------:R-:W3:Y:S01]  /*0bf0*/  LDCU UR9, c[0x0][0x398] ;  /* 0x00007300ff0977ac */ /* 0x000ee20008000800 */
[----:B------:R-:W-:Y:S01]  /*0c00*/  MOV R13, R7 ;  /* 0x00000007000d7202 */ /* 0x000fe20000000f00 */
[----:B------:R-:W-:Y:S02]  /*0c10*/  IMAD.MOV.U32 R12, RZ, RZ, R0 ;  /* 0x000000ffff0c7224 */ /* 0x000fe400078e0000 */
[----:B------:R-:W-:Y:S01]  /*0c20*/  IMAD.MOV.U32 R23, RZ, RZ, RZ ;  /* 0x000000ffff177224 */ /* 0x000fe200078e00ff */
[----:B---3--:R-:W-:Y:S01]  /*0c30*/  VIMNMX R20, PT, PT, R6, UR9, PT ;  /* 0x0000000906147c48 */ /* 0x008fe2000bfe0100 */
[C---:B--2---:R-:W-:Y:S02]  /*0c40*/  IMAD R14, R16.reuse, UR5, RZ ;  /* 0x00000005100e7c24 */ /* 0x044fe4000f8e02ff */
[----:B------:R-:W-:-:S04]  /*0c50*/  IMAD.WIDE.U32 R12, R16, UR4, R12 ;  /* 0x00000004100c7c25 */ /* 0x000fc8000f8e000c */
[----:B------:R-:W-:-:S05]  /*0c60*/  IMAD R11, R17, UR4, R14 ;  /* 0x00000004110b7c24 */ /* 0x000fca000f8e020e */
[----:B------:R-:W-:-:S07]  /*0c70*/  IADD3 R11, PT, PT, R13, R11, RZ ;  /* 0x0000000b0d0b7210 */ /* 0x000fce0007ffe0ff */
.L_x_49:
[----:B------:R-:W-:Y:S01]  /*0c80*/  ISETP.GE.AND P0, PT, R4, R5, PT ;  /* 0x000000050400720c */ /* 0x000fe20003f06270 */
[----:B------:R-:W-:-:S12]  /*0c90*/  BSSY.RECONVERGENT B0, `(.L_x_40) ;  /* 0x00000b1000007945 */ /* 0x000fd80003800200 */
[----:B------:R-:W-:Y:S05]  /*0ca0*/  @P0 BRA `(.L_x_41) ;  /* 0x0000000800bc0947 */ /* 0x000fea0003800000 */
[----:B------:R-:W2:Y:S01]  /*0cb0*/  LDCU.64 UR14, c[0x0][0x398] ;  /* 0x00007300ff0e77ac */ /* 0x000ea20008000a00 */
[----:B------:R-:W-:Y:S01]  /*0cc0*/  IMAD.IADD R14, R8, 0x1, -R5 ;  /* 0x00000001080e7824 */ /* 0x000fe200078e0a05 */
[--C-:B------:R-:W-:Y:S01]  /*0cd0*/  SHF.R.S32.HI R21, RZ, 0x1f, R20.reuse ;  /* 0x0000001fff157819 */ /* 0x100fe20000011414 */
[----:B------:R-:W-:Y:S01]  /*0ce0*/  BSSY.RECONVERGENT B2, `(.L_x_42) ;  /* 0x0000048000027945 */ /* 0x000fe20003800200 */
[----:B------:R-:W-:Y:S02]  /*0cf0*/  MOV R22, R8 ;  /* 0x0000000800167202 */ /* 0x000fe40000000f00 */
[----:B------:R-:W-:Y:S01]  /*0d00*/  ISETP.GT.U32.AND P0, PT, R14, -0x10, PT ;  /* 0xfffffff00e00780c */ /* 0x000fe20003f04070 */
[----:B--2---:R-:W-:Y:S02]  /*0d10*/  IMAD R17, R11, UR14, RZ ;  /* 0x0000000e0b117c24 */ /* 0x004fe4000f8e02ff */
[----:B------:R-:W-:-:S04]  /*0d20*/  IMAD.WIDE.U32 R14, R12, UR14, R20 ;  /* 0x0000000e0c0e7c25 */ /* 0x000fc8000f8e0014 */
[----:B------:R-:W-:-:S04]  /*0d30*/  IMAD R17, R12, UR15, R17 ;  /* 0x0000000f0c117c24 */ /* 0x000fc8000f8e0211 */
[----:B------:R-:W-:Y:S02]  /*0d40*/  IMAD.IADD R21, R15, 0x1, R17 ;  /* 0x000000010f157824 */ /* 0x000fe400078e0211 */
[----:B------:R-:W-:Y:S05]  /*0d50*/  @P0 BRA `(.L_x_43) ;  /* 0x0000000400000947 */ /* 0x000fea0003800000 */
[----:B------:R-:W-:Y:S01]  /*0d60*/  IADD3 R24, PT, PT, -R8, R5, RZ ;  /* 0x0000000508187210 */ /* 0x000fe20007ffe1ff */
[----:B------:R-:W-:-:S03]  /*0d70*/  IMAD.MOV.U32 R22, RZ, RZ, R8 ;  /* 0x000000ffff167224 */ /* 0x000fc600078e0008 */
[----:B------:R-:W-:-:S04]  /*0d80*/  LOP3.LUT R24, R24, 0xfffffff0, RZ, 0xc0, !PT ;  /* 0xfffffff018187812 */ /* 0x000fc800078ec0ff */
[----:B------:R-:W-:-:S07]  /*0d90*/  IADD3 R24, PT, PT, -R24, RZ, RZ ;  /* 0x000000ff18187210 */ /* 0x000fce0007ffe1ff */
.L_x_44:
[--C-:B------:R-:W-:Y:S01]  /*0da0*/  SHF.R.S32.HI R17, RZ, 0x1f, R22.reuse ;  /* 0x0000001fff117819 */ /* 0x100fe20000011416 */
[----:B0-----:R-:W-:Y:S02]  /*0db0*/  IMAD R19, R21, UR16, RZ ;  /* 0x0000001015137c24 */ /* 0x001fe4000f8e02ff */
[----:B------:R-:W-:Y:S02]  /*0dc0*/  IMAD.MOV.U32 R16, RZ, RZ, R22 ;  /* 0x000000ffff107224 */ /* 0x000fe400078e0016 */
[C---:B------:R-:W-:Y:S02]  /*0dd0*/  IMAD R19, R14.reuse, UR17, R19 ;  /* 0x000000110e137c24 */ /* 0x040fe4000f8e0213 */
[----:B------:R-:W-:-:S05]  /*0de0*/  IMAD.WIDE.U32 R16, R14, UR16, R16 ;  /* 0x000000100e107c25 */ /* 0x000fca000f8e0010 */
[----:B------:R-:W-:Y:S02]  /*0df0*/  IADD3 R17, PT, PT, R17, R19, RZ ;  /* 0x0000001311117210 */ /* 0x000fe40007ffe0ff */
[----:B-1----:R-:W-:-:S04]  /*0e00*/  LEA R18, P0, R16, UR12, 0x1 ;  /* 0x0000000c10127c11 */ /* 0x002fc8000f8008ff */
[----:B------:R-:W-:-:S05]  /*0e10*/  LEA.HI.X R19, R16, UR13, R17, 0x1, P0 ;  /* 0x0000000d10137c11 */ /* 0x000fca00080f0c11 */
[----:B------:R-:W2:Y:S04]  /*0e20*/  LDG.E.U16 R16, desc[UR10][R18.64] ;  /* 0x0000000a12107981 */ /* 0x000ea8000c1e1500 */
[----:B------:R-:W3:Y:S04]  /*0e30*/  LDG.E.U16 R25, desc[UR10][R18.64+0x2] ;  /* 0x0000020a12197981 */ /* 0x000ee8000c1e1500 */
[----:B------:R-:W4:Y:S01]  /*0e40*/  LDG.E.U16 R17, desc[UR10][R18.64+0x4] ;  /* 0x0000040a12117981 */ /* 0x000f22000c1e1500 */
[----:B--2---:R-:W-:-:S03]  /*0e50*/  IMAD.U32 R26, R16, 0x10000, RZ ;  /* 0x00010000101a7824 */ /* 0x004fc600078e00ff */
[----:B------:R-:W2:Y:S01]  /*0e60*/  LDG.E.U16 R16, desc[UR10][R18.64+0x6] ;  /* 0x0000060a12107981 */ /* 0x000ea2000c1e1500 */
[----:B---3--:R-:W-:Y:S01]  /*0e70*/  SHF.L.U32 R25, R25, 0x10, RZ ;  /* 0x0000001019197819 */ /* 0x008fe200000006ff */
[----:B------:R-:W-:Y:S02]  /*0e80*/  FADD.FTZ R26, R26, R23 ;  /* 0x000000171a1a7221 */ /* 0x000fe40000010000 */
[----:B------:R-:W3:Y:S02]  /*0e90*/  LDG.E.U16 R23, desc[UR10][R18.64+0x8] ;  /* 0x0000080a12177981 */ /* 0x000ee4000c1e1500 */
[----:B------:R-:W-:Y:S01]  /*0ea0*/  FADD.FTZ R25, R26, R25 ;  /* 0x000000191a197221 */ /* 0x000fe20000010000 */
[----:B----4-:R-:W-:Y:S02]  /*0eb0*/  IMAD.U32 R26, R17, 0x10000, RZ ;  /* 0x00010000111a7824 */ /* 0x010fe400078e00ff */
[----:B------:R-:W4:Y:S02]  /*0ec0*/  LDG.E.U16 R17, desc[UR10][R18.64+0xa] ;  /* 0x00000a0a12117981 */ /* 0x000f24000c1e1500 */
[----:B------:R-:W-:-:S02]  /*0ed0*/  FADD.FTZ R26, R25, R26 ;  /* 0x0000001a191a7221 */ /* 0x000fc40000010000 */
[----:B------:R-:W5:Y:S01]  /*0ee0*/  LDG.E.U16 R25, desc[UR10][R18.64+0xc] ;  /* 0x00000c0a12197981 */ /* 0x000f62000c1e1500 */
[----:B--2---:R-:W-:-:S03]  /*0ef0*/  SHF.L.U32 R27, R16, 0x10, RZ ;  /* 0x00000010101b7819 */ /* 0x004fc600000006ff */
[----:B------:R-:W2:Y:S02]  /*0f00*/  LDG.E.U16 R16, desc[UR10][R18.64+0xe] ;  /* 0x00000e0a12107981 */ /* 0x000ea4000c1e1500 */
[----:B------:R-:W-:Y:S01]  /*0f10*/  FADD.FTZ R26, R26, R27 ;  /* 0x0000001b1a1a7221 */ /* 0x000fe20000010000 */
[----:B---3--:R-:W-:-:S04]  /*0f20*/  IMAD.U32 R23, R23, 0x10000, RZ ;  /* 0x0001000017177824 */ /* 0x008fc800078e00ff */
[----:B------:R-:W-:Y:S01]  /*0f30*/  FADD.FTZ R23, R26, R23 ;  /* 0x000000171a177221 */ /* 0x000fe20000010000 */
[----:B----4-:R-:W-:Y:S02]  /*0f40*/  SHF.L.U32 R26, R17, 0x10, RZ ;  /* 0x00000010111a7819 */ /* 0x010fe400000006ff */
[----:B------:R-:W3:Y:S01]  /*0f50*/  LDG.E.U16 R17, desc[UR10][R18.64+0x10] ;  /* 0x0000100a12117981 */ /* 0x000ee2000c1e1500 */
[----:B-----5:R-:W-:Y:S02]  /*0f60*/  IMAD.U32 R25, R25, 0x10000, RZ ;  /* 0x0001000019197824 */ /* 0x020fe400078e00ff */
[----:B------:R-:W-:Y:S02]  /*0f70*/  FADD.FTZ R26, R23, R26 ;  /* 0x0000001a171a7221 */ /* 0x000fe40000010000 */
        /* <DEDUP_REMOVED lines=14> */
[----:B------:R-:W5:Y:S04]  /*1060*/  LDG.E.U16 R25, desc[UR10][R18.64+0x1a] ;  /* 0x00001a0a12197981 */ /* 0x000f68000c1e1500 */
[----:B------:R-:W3:Y:S01]  /*1070*/  LDG.E.U16 R26, desc[UR10][R18.64+0x1e] ;  /* 0x00001e0a121a7981 */ /* 0x000ee2000c1e1500 */
[----:B------:R-:W-:-:S05]  /*1080*/  VIADD R24, R24, 0x10 ;  /* 0x0000001018187836 */ /* 0x000fca0000000000 */
[----:B------:R-:W-:Y:S02]  /*1090*/  ISETP.NE.AND P0, PT, R24, RZ, PT ;  /* 0x000000ff1800720c */ /* 0x000fe40003f05270 */
[----:B------:R-:W-:Y:S02]  /*10a0*/  IADD3 R22, PT, PT, R22, 0x10, RZ ;  /* 0x0000001016167810 */ /* 0x000fe40007ffe0ff */
[----:B--2---:R-:W-:-:S05]  /*10b0*/  SHF.L.U32 R16, R16, 0x10, RZ ;  /* 0x0000001010107819 */ /* 0x004fca00000006ff */
[----:B------:R-:W-:Y:S01]  /*10c0*/  FADD.FTZ R16, R27, R16 ;  /* 0x000000101b107221 */ /* 0x000fe20000010000 */
[----:B----4-:R-:W-:Y:S01]  /*10d0*/  IMAD.U32 R17, R17, 0x10000, RZ ;  /* 0x0001000011117824 */ /* 0x010fe200078e00ff */
[----:B-----5:R-:W-:-:S03]  /*10e0*/  SHF.L.U32 R25, R25, 0x10, RZ ;  /* 0x0000001019197819 */ /* 0x020fc600000006ff */
[----:B------:R-:W-:Y:S01]  /*10f0*/  FADD.FTZ R16, R16, R17 ;  /* 0x0000001110107221 */ /* 0x000fe20000010000 */
[----:B---3--:R-:W-:-:S03]  /*1100*/  SHF.L.U32 R23, R23, 0x10, RZ ;  /* 0x0000001017177819 */ /* 0x008fc600000006ff */
[----:B------:R-:W-:Y:S01]  /*1110*/  FADD.FTZ R16, R16, R25 ;  /* 0x0000001910107221 */ /* 0x000fe20000010000 */
[----:B------:R-:W-:-:S03]  /*1120*/  IMAD.U32 R26, R26, 0x10000, RZ ;  /* 0x000100001a1a7824 */ /* 0x000fc600078e00ff */
[----:B------:R-:W-:-:S04]  /*1130*/  FADD.FTZ R23, R16, R23 ;  /* 0x0000001710177221 */ /* 0x000fc80000010000 */
[----:B------:R-:W-:Y:S01]  /*1140*/  FADD.FTZ R23, R23, R26 ;  /* 0x0000001a17177221 */ /* 0x000fe20000010000 */
[----:B------:R-:W-:Y:S06]  /*1150*/  @P0 BRA `(.L_x_44) ;  /* 0xfffffffc00100947 */ /* 0x000fec000383ffff */
.L_x_43:
[----:B01----:R-:W-:Y:S05]  /*1160*/  BSYNC.RECONVERGENT B2 ;  /* 0x0000000000027941 */ /* 0x003fea0003800200 */
.L_x_42:
[----:B------:R-:W-:-:S05]  /*1170*/  IMAD.IADD R16, R5, 0x1, -R8 ;  /* 0x0000000105107824 */ /* 0x000fca00078e0a08 */
[----:B------:R-:W-:-:S04]  /*1180*/  LOP3.LUT R16, R16, 0xf, RZ, 0xc0, !PT ;  /* 0x0000000f10107812 */ /* 0x000fc800078ec0ff */
[----:B------:R-:W-:-:S13]  /*1190*/  ISETP.NE.AND P0, PT, R16, RZ, PT ;  /* 0x000000ff1000720c */ /* 0x000fda0003f05270 */
        /* <DEDUP_REMOVED lines=13> */
[----:B-1----:R-:W-:-:S04]  /*1270*/  LEA R18, P0, R16, UR18, 0x1 ;  /* 0x0000001210127c11 */ /* 0x002fc8000f8008ff */
[----:B------:R-:W-:-:S04]  /*1280*/  IADD3 R17, PT, PT, R19, R17, RZ ;  /* 0x0000001113117210 */ /* 0x000fc80007ffe0ff */
[----:B------:R-:W-:-:S05]  /*1290*/  LEA.HI.X R19, R16, UR19, R17, 0x1, P0 ;  /* 0x0000001310137c11 */ /* 0x000fca00080f0c11 */
[----:B------:R-:W2:Y:S04]  /*12a0*/  LDG.E.U16 R17, desc[UR10][R18.64] ;  /* 0x0000000a12117981 */ /* 0x000ea8000c1e1500 */
[----:B------:R-:W3:Y:S04]  /*12b0*/  LDG.E.U16 R25, desc[UR10][R18.64+0x2] ;  /* 0x0000020a12197981 */ /* 0x000ee8000c1e1500 */
[----:B------:R-:W4:Y:S04]  /*12c0*/  LDG.E.U16 R16, desc[UR10][R18.64+0x4] ;  /* 0x0000040a12107981 */ /* 0x000f28000c1e1500 */
[----:B------:R-:W5:Y:S01]  /*12d0*/  LDG.E.U16 R26, desc[UR10][R18.64+0xe] ;  /* 0x00000e0a121a7981 */ /* 0x000f62000c1e1500 */
[----:B--2---:R-:W-:-:S03]  /*12e0*/  IMAD.U32 R24, R17, 0x10000, RZ ;  /* 0x0001000011187824 */ /* 0x004fc600078e00ff */
[----:B------:R-:W2:Y:S01]  /*12f0*/  LDG.E.U16 R17, desc[UR10][R18.64+0x6] ;  /* 0x0000060a12117981 */ /* 0x000ea2000c1e1500 */
[----:B---3--:R-:W-:Y:S01]  /*1300*/  SHF.L.U32 R25, R25, 0x10, RZ ;  /* 0x0000001019197819 */ /* 0x008fe200000006ff */
[----:B------:R-:W-:Y:S02]  /*1310*/  FADD.FTZ R24, R23, R24 ;  /* 0x0000001817187221 */ /* 0x000fe40000010000 */
[----:B------:R-:W3:Y:S02]  /*1320*/  LDG.E.U16 R23, desc[UR10][R18.64+0x8] ;  /* 0x0000080a12177981 */ /* 0x000ee4000c1e1500 */
[----:B------:R-:W-:Y:S02]  /*1330*/  FADD.FTZ R27, R24, R25 ;  /* 0x00000019181b7221 */ /* 0x000fe40000010000 */
[----:B------:R-:W5:Y:S04]  /*1340*/  LDG.E.U16 R25, desc[UR10][R18.64+0xa] ;  /* 0x00000a0a12197981 */ /* 0x000f68000c1e1500 */
[----:B------:R-:W5:Y:S01]  /*1350*/  LDG.E.U16 R24, desc[UR10][R18.64+0xc] ;  /* 0x00000c0a12187981 */ /* 0x000f62000c1e1500 */
[----:B----4-:R-:W-:-:S04]  /*1360*/  IMAD.U32 R16, R16, 0x10000, RZ ;  /* 0x0001000010107824 */ /* 0x010fc800078e00ff */
[----:B------:R-:W-:Y:S01]  /*1370*/  FADD.FTZ R16, R27, R16 ;  /* 0x000000101b107221 */ /* 0x000fe20000010000 */
[----:B------:R-:W-:Y:S01]  /*1380*/  VIADD R22, R22, 0x8 ;  /* 0x0000000816167836 */ /* 0x000fe20000000000 */
[----:B--2---:R-:W-:Y:S01]  /*1390*/  SHF.L.U32 R17, R17, 0x10, RZ ;  /* 0x0000001011117819 */ /* 0x004fe200000006ff */
[----:B---3--:R-:W-:-:S04]  /*13a0*/  IMAD.U32 R23, R23, 0x10000, RZ ;  /* 0x0001000017177824 */ /* 0x008fc800078e00ff */
[----:B------:R-:W-:Y:S01]  /*13b0*/  FADD.FTZ R16, R16, R17 ;  /* 0x0000001110107221 */ /* 0x000fe20000010000 */
[----:B-----5:R-:W-:-:S03]  /*13c0*/  SHF.L.U32 R25, R25, 0x10, RZ ;  /* 0x0000001019197819 */ /* 0x020fc600000006ff */
[----:B------:R-:W-:Y:S01]  /*13d0*/  FADD.FTZ R16, R16, R23 ;  /* 0x0000001710107221 */ /* 0x000fe20000010000 */
[----:B------:R-:W-:-:S03]  /*13e0*/  IMAD.U32 R17, R24, 0x10000, RZ ;  /* 0x0001000018117824 */ /* 0x000fc600078e00ff */
[----:B------:R-:W-:Y:S01]  /*13f0*/  FADD.FTZ R16, R16, R25 ;  /* 0x0000001910107221 */ /* 0x000fe20000010000 */
[----:B------:R-:W-:-:S03]  /*1400*/  SHF.L.U32 R23, R26, 0x10, RZ ;  /* 0x000000101a177819 */ /* 0x000fc600000006ff */
[----:B------:R-:W-:-:S04]  /*1410*/  FADD.FTZ R16, R16, R17 ;  /* 0x0000001110107221 */ /* 0x000fc80000010000 */
[----:B------:R-:W-:-:S07]  /*1420*/  FADD.FTZ R23, R16, R23 ;  /* 0x0000001710177221 */ /* 0x000fce0000010000 */
.L_x_46:
[----:B------:R-:W-:Y:S05]  /*1430*/  BSYNC.RECONVERGENT B2 ;  /* 0x0000000000027941 */ /* 0x000fea0003800200 */
.L_x_45:
        /* <DEDUP_REMOVED lines=19> */
[----:B------:R-:W-:-:S02]  /*1570*/  VIADD R22, R22, 0x4 ;  /* 0x0000000416167836 */ /* 0x000fc40000000000 */
[----:B--2---:R-:W-:Y:S01]  /*1580*/  IMAD.U32 R16, R16, 0x10000, RZ ;  /* 0x0001000010107824 */ /* 0x004fe200078e00ff */
[----:B---3--:R-:W-:-:S03]  /*1590*/  SHF.L.U32 R17, R17, 0x10, RZ ;  /* 0x0000001011117819 */ /* 0x008fc600000006ff */
[----:B------:R-:W-:Y:S01]  /*15a0*/  FADD.FTZ R16, R23, R16 ;  /* 0x0000001017107221 */ /* 0x000fe20000010000 */
[----:B----4-:R-:W-:-:S03]  /*15b0*/  IMAD.U32 R23, R24, 0x10000, RZ ;  /* 0x0001000018177824 */ /* 0x010fc600078e00ff */
[----:B------:R-:W-:Y:S01]  /*15c0*/  FADD.FTZ R16, R16, R17 ;  /* 0x0000001110107221 */ /* 0x000fe20000010000 */
[----:B-----5:R-:W-:-:S03]  /*15d0*/  SHF.L.U32 R24, R25, 0x10, RZ ;  /* 0x0000001019187819 */ /* 0x020fc600000006ff */
[----:B------:R-:W-:-:S04]  /*15e0*/  FADD.FTZ R23, R16, R23 ;  /* 0x0000001710177221 */ /* 0x000fc80000010000 */
[----:B------:R-:W-:-:S07]  /*15f0*/  FADD.FTZ R23, R23, R24 ;  /* 0x0000001817177221 */ /* 0x000fce0000010000 */
.L_x_48:
[----:B------:R-:W-:Y:S05]  /*1600*/  BSYNC.RECONVERGENT B2 ;  /* 0x0000000000027941 */ /* 0x000fea0003800200 */
.L_x_47:
        /* <DEDUP_REMOVED lines=13> */
[----:B------:R-:W2:Y:S01]  /*16e0*/  LDG.E.U16 R16, desc[UR10][R14.64] ;  /* 0x0000000a0e107981 */ /* 0x000ea2000c1e1500 */
[----:B------:R-:W-:Y:S01]  /*16f0*/  ISETP.NE.AND P0, PT, R18, 0x1, PT ;  /* 0x000000011200780c */ /* 0x000fe20003f05270 */
[----:B--2---:R-:W-:-:S04]  /*1700*/  IMAD.U32 R16, R16, 0x10000, RZ ;  /* 0x0001000010107824 */ /* 0x004fc800078e00ff */
[----:B------:R-:W-:-:S08]  /*1710*/  FADD.FTZ R23, R23, R16 ;  /* 0x0000001017177221 */ /* 0x000fd00000010000 */
[----:B------:R-:W-:Y:S05]  /*1720*/  @!P0 BRA `(.L_x_41) ;  /* 0x00000000001c8947 */ /* 0x000fea0003800000 */
[----:B------:R-:W-:Y:S01]  /*1730*/  ISETP.NE.AND P0, PT, R18, 0x2, PT ;  /* 0x000000021200780c */ /* 0x000fe20003f05270 */
[----:B------:R-:W2:-:S12]  /*1740*/  LDG.E.U16 R16, desc[UR10][R14.64+0x2] ;  /* 0x0000020a0e107981 */ /* 0x000e98000c1e1500 */
[----:B------:R-:W3:Y:S01]  /*1750*/  @P0 LDG.E.U16 R17, desc[UR10][R14.64+0x4] ;  /* 0x0000040a0e110981 */ /* 0x000ee2000c1e1500 */
[----:B--2---:R-:W-:-:S05]  /*1760*/  SHF.L.U32 R16, R16, 0x10, RZ ;  /* 0x0000001010107819 */ /* 0x004fca00000006ff */
[----:B------:R-:W-:Y:S01]  /*1770*/  FADD.FTZ R23, R23, R16 ;  /* 0x0000001017177221 */ /* 0x000fe20000010000 */
[----:B---3--:R-:W-:-:S04]  /*1780*/  @P0 IMAD.U32 R18, R17, 0x10000, RZ ;  /* 0x0001000011120824 */ /* 0x008fc800078e00ff */
[----:B------:R-:W-:-:S07]  /*1790*/  @P0 FADD.FTZ R23, R23, R18 ;  /* 0x0000001217170221 */ /* 0x000fce0000010000 */
.L_x_41:
[----:B01----:R-:W-:Y:S05]  /*17a0*/  BSYNC.RECONVERGENT B0 ;  /* 0x0000000000007941 */ /* 0x003fea0003800200 */
.L_x_40:
[----:B------:R-:W-:-:S04]  /*17b0*/  IADD3 R20, PT, PT, R20, 0x1, RZ ;  /* 0x0000000114147810 */ /* 0x000fc80007ffe0ff */
[----:B------:R-:W-:-:S13]  /*17c0*/  ISETP.NE.AND P0, PT, R20, R9, PT ;  /* 0x000000091400720c */ /* 0x000fda0003f05270 */
[----:B------:R-:W-:Y:S05]  /*17d0*/  @P0 BRA `(.L_x_49) ;  /* 0xfffffff400280947 */ /* 0x000fea000383ffff */
.L_x_39:
[----:B01----:R-:W-:Y:S05]  /*17e0*/  BSYNC.RECONVERGENT B1 ;  /* 0x0000000000017941 */ /* 0x003fea0003800200 */
.L_x_38:
[----:B------:R-:W0:Y:S01]  /*17f0*/  LDCU.64 UR12, c[0x0][0x3b8] ;  /* 0x00007700ff0c77ac */ /* 0x000e220008000a00 */
[----:B------:R-:W1:Y:S01]  /*1800*/  LDC.64 R12, c[0x0][0x390] ;  /* 0x0000e400ff0c7b82 */ /* 0x000e620000000a00 */
[----:B------:R-:W-:Y:S01]  /*1810*/  F2FP.BF16.F32.PACK_AB R23, RZ, R23 ;  /* 0x00000017ff17723e */ /* 0x000fe200000010ff */
[----:B------:R-:W2:Y:S01]  /*1820*/  LDCU.64 UR14, c[0x0][0x388] ;  /* 0x00007100ff0e77ac */ /* 0x000ea20008000a00 */
[----:B------:R-:W-:-:S04]  /*1830*/  UIADD3 UR4, UP0, UPT, UR4, 0x1, URZ ;  /* 0x0000000104047890 */ /* 0x000fc8000ff1e0ff */
[----:B------:R-:W-:Y:S01]  /*1840*/  UIADD3.X UR5, UPT, UPT, URZ, UR5, URZ, UP0, !UPT ;  /* 0x00000005ff057290 */ /* 0x000fe200087fe4ff */
[----:B0-----:R-:W-:-:S04]  /*1850*/  LEA R14, P0, R2, UR12, 0x1 ;  /* 0x0000000c020e7c11 */ /* 0x001fc8000f8008ff */
[----:B------:R-:W-:Y:S01]  /*1860*/  LEA.HI.X R15, R2, UR13, R3, 0x1, P0 ;  /* 0x0000000d020f7c11 */ /* 0x000fe200080f0c03 */
[----:B--2---:R-:W-:Y:S01]  /*1870*/  UISETP.GE.U32.AND UP0, UPT, UR4, UR14, UPT ;  /* 0x0000000e0400728c */ /* 0x004fe2000bf06070 */
[----:B-1----:R-:W-:-:S03]  /*1880*/  IMAD R16, R12, UR8, RZ ;  /* 0x000000080c107c24 */ /* 0x002fc6000f8e02ff */
[----:B------:R1:W-:Y:S01]  /*1890*/  STG.E.U16 desc[UR10][R14.64], R23 ;  /* 0x000000170e007986 */ /* 0x0003e2000c10150a */
[----:B------:R-:W-:Y:S01]  /*18a0*/  UISETP.GE.U32.AND.EX UP0, UPT, UR5, UR15, UPT, UP0 ;  /* 0x0000000f0500728c */ /* 0x000fe2000bf06100 */
[----:B------:R-:W-:-:S04]  /*18b0*/  IMAD.WIDE.U32 R2, R12, UR6, R2 ;  /* 0x000000060c027c25 */ /* 0x000fc8000f8e0002 */
[----:B------:R-:W-:-:S04]  /*18c0*/  IMAD R13, R13, UR6, R16 ;  /* 0x000000060d0d7c24 */ /* 0x000fc8000f8e0210 */
[----:B------:R-:W-:Y:S01]  /*18d0*/  IMAD.IADD R3, R3, 0x1, R13 ;  /* 0x0000000103037824 */ /* 0x000fe200078e020d */
[----:B------:R-:W-:Y:S06]  /*18e0*/  BRA.U !UP0, `(.L_x_50) ;  /* 0xfffffff108a47547 */ /* 0x000fec000b83ffff */
[----:B------:R-:W-:Y:S05]  /*18f0*/  EXIT ;  /* 0x000000000000794d */ /* 0x000fea0003800000 */
        .weak           $__internal_3_$__cuda_sm20_div_s64
        .type           $__internal_3_$__cuda_sm20_div_s64,@function
        .size           $__internal_3_$__cuda_sm20_div_s64,($__internal_4_$__cuda_sm20_div_u64 - $__internal_3_$__cuda_sm20_div_s64)
$__internal_3_$__cuda_sm20_div_s64:
        /* <DEDUP_REMOVED lines=8> */
[----:B0-----:R-:W-:-:S06]  /*1980*/  IADD3 R4, PT, PT, R8, 0x1ffffffe, RZ ;  /* 0x1ffffffe08047810 */ /* 0x001fcc0007ffe0ff */
        /* <DEDUP_REMOVED lines=24> */
[----:B------:R-:W-:Y:S02]  /*1b10*/  IMAD.MOV.U32 R5, RZ, RZ, RZ ;  /* 0x000000ffff057224 */ /* 0x000fe400078e00ff */
[----:B------:R-:W-:Y:S01]  /*1b20*/  IMAD.WIDE.U32 R6, P0, R7, R4, R6 ;  /* 0x0000000407067225 */ /* 0x000fe20007800006 */
[----:B------:R-:W-:-:S03]  /*1b30*/  SEL R10, R10, R3, !P3 ;  /* 0x000000030a0a7207 */ /* 0x000fc60005800000 */
[----:B------:R-:W-:-:S04]  /*1b40*/  IMAD.HI.U32 R7, P1, R9, R11, R6 ;  /* 0x0000000b09077227 */ /* 0x000fc80007820006 */
[CC--:B------:R-:W-:Y:S02]  /*1b50*/  IMAD R6, R9.reuse, R4.reuse, RZ ;  /* 0x0000000409067224 */ /* 0x0c0fe400078e02ff */
[----:B------:R-:W-:-:S03]  /*1b60*/  IMAD.HI.U32 R4, R9, R4, RZ ;  /* 0x0000000409047227 */ /* 0x000fc600078e00ff */
[----:B------:R-:W-:Y:S02]  /*1b70*/  IADD3 R7, P2, PT, R6, R7, RZ ;  /* 0x0000000706077210 */ /* 0x000fe40007f5e0ff */
[----:B------:R-:W-:-:S03]  /*1b80*/  IADD3.X R9, PT, PT, R4, R9, RZ, P0, !PT ;  /* 0x0000000904097210 */ /* 0x000fc600007fe4ff */
        /* <DEDUP_REMOVED lines=14> */
[----:B------:R-:W-:-:S05]  /*1c70*/  IMAD R5, R6, UR4, R5 ;  /* 0x0000000406057c24 */ /* 0x000fca000f8e0205 */
[----:B------:R-:W-:Y:S02]  /*1c80*/  IADD3.X R5, PT, PT, ~R5, R10, RZ, P1, !PT ;  /* 0x0000000a05057210 */ /* 0x000fe40000ffe5ff */
[----:B------:R-:W-:Y:S02]  /*1c90*/  IADD3 R8, P1, PT, R9, -UR4, RZ ;  /* 0x8000000409087c10 */ /* 0x000fe4000ff3e0ff */
[C---:B------:R-:W-:Y:S02]  /*1ca0*/  ISETP.GE.U32.AND.EX P0, PT, R5.reuse, UR5, PT, P0 ;  /* 0x0000000505007c0c */ /* 0x040fe4000bf06100 */
[----:B------:R-:W-:Y:S02]  /*1cb0*/  IADD3.X R10, PT, PT, R5, ~UR5, RZ, P1, !PT ;  /* 0x80000005050a7c10 */ /* 0x000fe40008ffe4ff */
[----:B------:R-:W-:Y:S01]  /*1cc0*/  SEL R8, R8, R9, P0 ;  /* 0x0000000908087207 */ /* 0x000fe20000000000 */
[----:B------:R-:W-:Y:S01]  /*1cd0*/  IMAD.X R9, RZ, RZ, R6, P2 ;  /* 0x000000ffff097224 */ /* 0x000fe200010e0606 */
[----:B------:R-:W-:-:S02]  /*1ce0*/  SEL R10, R10, R5, P0 ;  /* 0x000000050a0a7207 */ /* 0x000fc40000000000 */
[----:B------:R-:W-:Y:S02]  /*1cf0*/  SEL R5, R4, R7, P0 ;  /* 0x0000000704057207 */ /* 0x000fe40000000000 */
[----:B------:R-:W-:Y:S02]  /*1d00*/  ISETP.GE.U32.AND P1, PT, R8, UR4, PT ;  /* 0x0000000408007c0c */ /* 0x000fe4000bf26070 */
[----:B------:R-:W-:Y:S02]  /*1d10*/  SEL R4, R9, R6, P0 ;  /* 0x0000000609047207 */ /* 0x000fe40000000000 */
[----:B------:R-:W-:Y:S02]  /*1d20*/  IADD3 R6, P2, PT, R5, 0x1, RZ ;  /* 0x0000000105067810 */ /* 0x000fe40007f5e0ff */
[----:B------:R-:W-:Y:S02]  /*1d30*/  ISETP.GE.U32.AND.EX P0, PT, R10, UR5, PT, P1 ;  /* 0x000000050a007c0c */ /* 0x000fe4000bf06110 */
[----:B------:R-:W-:-:S02]  /*1d40*/  IADD3.X R7, PT, PT, RZ, R4, RZ, P2, !PT ;  /* 0x00000004ff077210 */ /* 0x000fc400017fe4ff */
[----:B------:R-:W-:Y:S02]  /*1d50*/  SEL R6, R6, R5, P0 ;  /* 0x0000000506067207 */ /* 0x000fe40000000000 */
[----:B------:R-:W-:Y:S02]  /*1d60*/  SEL R7, R7, R4, P0 ;  /* 0x0000000407077207 */ /* 0x000fe40000000000 */
[----:B------:R-:W-:Y:S02]  /*1d70*/  IADD3 R5, P2, PT, RZ, -R6, RZ ;  /* 0x80000006ff057210 */ /* 0x000fe40007f5e0ff */
[----:B------:R-:W-:Y:S02]  /*1d80*/  LOP3.LUT R8, R3, UR8, RZ, 0x3c, !PT ;  /* 0x0000000803087c12 */ /* 0x000fe4000f8e3cff */
[----:B------:R-:W-:Y:S01]  /*1d90*/  ISETP.NE.U32.AND P0, PT, RZ, UR6, PT ;  /* 0x00000006ff007c0c */ /* 0x000fe2000bf05070 */
[----:B------:R-:W-:Y:S01]  /*1da0*/  IMAD.X R4, RZ, RZ, ~R7, P2 ;  /* 0x000000ffff047224 */ /* 0x000fe200010e0e07 */
[----:B------:R-:W-:-:S02]  /*1db0*/  ISETP.GE.AND P1, PT, R8, RZ, PT ;  /* 0x000000ff0800720c */ /* 0x000fc40003f26270 */
[----:B------:R-:W-:Y:S02]  /*1dc0*/  ISETP.NE.AND.EX P0, PT, RZ, UR8, PT, P0 ;  /* 0x00000008ff007c0c */ /* 0x000fe4000bf05300 */
[----:B------:R-:W-:Y:S01]  /*1dd0*/  SEL R6, R5, R6, !P1 ;  /* 0x0000000605067207 */ /* 0x000fe20004800000 */
[----:B------:R-:W-:Y:S01]  /*1de0*/  IMAD.MOV.U32 R5, RZ, RZ, 0x0 ;  /* 0x00000000ff057424 */ /* 0x000fe200078e00ff */
[----:B------:R-:W-:Y:S02]  /*1df0*/  SEL R7, R4, R7, !P1 ;  /* 0x0000000704077207 */ /* 0x000fe40004800000 */
[----:B------:R-:W-:Y:S02]  /*1e00*/  MOV R4, R0 ;  /* 0x0000000000047202 */ /* 0x000fe40000000f00 */
[----:B------:R-:W-:Y:S02]  /*1e10*/  SEL R6, R6, 0xffffffff, P0 ;  /* 0xffffffff06067807 */ /* 0x000fe40000000000 */
[----:B------:R-:W-:Y:S01]  /*1e20*/  SEL R7, R7, 0xffffffff, P0 ;  /* 0xffffffff07077807 */ /* 0x000fe20000000000 */
[----:B------:R-:W-:Y:S06]  /*1e30*/  RET.REL.NODEC R4 `(_ZN2at6native53_GLOBAL__N__3bfe7fd5_20_UpSampleNearest2d_cu_198c5ce237upsample_nearest2d_backward_out_frameIN3c108BFloat16EfXadL_ZNS0_46nearest_neighbor_exact_bw_compute_source_indexEfiiEEEEvPKT_mmmmmmPS5_ff) ;  /* 0xffffffe004707950 */ /* 0x000fec0003c3ffff */
        .weak           $__internal_4_$__cuda_sm20_div_u64
        .type           $__internal_4_$__cuda_sm20_div_u64,@function
        .size           $__internal_4_$__cuda_sm20_div_u64,($__internal_5_$__cuda_sm20_rem_u64 - $__internal_4_$__cuda_sm20_div_u64)
$__internal_4_$__cuda_sm20_div_u64:
[----:B------:R-:W0:Y:S01]  /*1e40*/  LDCU.64 UR4, c[0x0][0x3b0] ;  /* 0x00007600ff0477ac */ /* 0x000e220008000a00 */
[----:B------:R-:W1:Y:S01]  /*1e50*/  LDC.64 R4, c[0x0][0x3b0] ;  /* 0x0000ec00ff047b82 */ /* 0x000e620000000a00 */
[----:B0-----:R-:W0:Y:S08]  /*1e60*/  I2F.U64.RP R7, UR4 ;  /* 0x0000000400077d12 */ /* 0x001e300008309000 */
[----:B0-----:R-:W0:Y:S02]  /*1e70*/  MUFU.RCP R7, R7 ;  /* 0x0000000700077308 */ /* 0x001e240000001000 */
[----:B0-----:R-:W-:-:S06]  /*1e80*/  IADD3 R8, PT, PT, R7, 0x1ffffffe, RZ ;  /* 0x1ffffffe07087810 */ /* 0x001fcc0007ffe0ff */
[----:B------:R-:W1:Y:S02]  /*1e90*/  F2I.U64.TRUNC R8, R8 ;  /* 0x0000000800087311 */ /* 0x000e64000020d800 */
[----:B-1----:R-:W-:-:S04]  /*1ea0*/  IMAD.WIDE.U32 R10, R8, R4, RZ ;  /* 0x00000004080a7225 */ /* 0x002fc800078e00ff */
[----:B------:R-:W-:Y:S01]  /*1eb0*/  IMAD R11, R8, R5, R11 ;  /* 0x00000005080b7224 */ /* 0x000fe200078e020b */
[----:B------:R-:W-:-:S03]  /*1ec0*/  IADD3 R13, P0, PT, RZ, -R10, RZ ;  /* 0x8000000aff0d7210 */ /* 0x000fc60007f1e0ff */
[----:B------:R-:W-:Y:S02]  /*1ed0*/  IMAD R11, R9, R4, R11 ;  /* 0x00000004090b7224 */ /* 0x000fe400078e020b */
[----:B------:R-:W-:-:S04]  /*1ee0*/  IMAD.HI.U32 R10, R8, R13, RZ ;  /* 0x0000000d080a7227 */ /* 0x000fc800078e00ff */
[----:B------:R-:W-:Y:S01]  /*1ef0*/  IMAD.X R15, RZ, RZ, ~R11, P0 ;  /* 0x000000ffff0f7224 */ /* 0x000fe200000e0e0b */
[----:B------:R-:W-:-:S03]  /*1f00*/  MOV R11, R8 ;  /* 0x00000008000b7202 */ /* 0x000fc60000000f00 */
[-C--:B------:R-:W-:Y:S02]  /*1f10*/  IMAD R17, R9, R15.reuse, RZ ;  /* 0x0000000f09117224 */ /* 0x080fe400078e02ff */
[----:B------:R-:W-:-:S04]  /*1f20*/  IMAD.WIDE.U32 R10, P0, R8, R15, R10 ;  /* 0x0000000f080a7225 */ /* 0x000fc8000780000a */
[----:B------:R-:W-:-:S04]  /*1f30*/  IMAD.HI.U32 R7, R9, R15, RZ ;  /* 0x0000000f09077227 */ /* 0x000fc800078e00ff */
[----:B------:R-:W-:-:S04]  /*1f40*/  IMAD.HI.U32 R10, P1, R9, R13, R10 ;  /* 0x0000000d090a7227 */ /* 0x000fc8000782000a */
[----:B------:R-:W-:Y:S01]  /*1f50*/  IMAD.X R7, R7, 0x1, R9, P0 ;  /* 0x0000000107077824 */ /* 0x000fe200000e0609 */
[----:B------:R-:W-:-:S04]  /*1f60*/  IADD3 R11, P2, PT, R17, R10, RZ ;  /* 0x0000000a110b7210 */ /* 0x000fc80007f5e0ff */
[----:B------:R-:W-:Y:S01]  /*1f70*/  IADD3.X R7, PT, PT, RZ, RZ, R7, P2, P1 ;  /* 0x000000ffff077210 */ /* 0x000fe200017e2407 */
[----:B------:R-:W-:-:S04]  /*1f80*/  IMAD.WIDE.U32 R8, R11, R4, RZ ;  /* 0x000000040b087225 */ /* 0x000fc800078e00ff */
[----:B------:R-:W-:Y:S01]  /*1f90*/  IMAD R9, R11, R5, R9 ;  /* 0x000000050b097224 */ /* 0x000fe200078e0209 */
[----:B------:R-:W-:-:S03]  /*1fa0*/  IADD3 R13, P0, PT, RZ, -R8, RZ ;  /* 0x80000008ff0d7210 */ /* 0x000fc60007f1e0ff */
[----:B------:R-:W-:Y:S02]  /*1fb0*/  IMAD R9, R7, R4, R9 ;  /* 0x0000000407097224 */ /* 0x000fe400078e0209 */
[----:B------:R-:W-:-:S03]  /*1fc0*/  IMAD.HI.U32 R10, R11, R13, RZ ;  /* 0x0000000d0b0a7227 */ /* 0x000fc600078e00ff */
[----:B------:R-:W-:Y:S01]  /*1fd0*/  IADD3.X R8, PT, PT, RZ, ~R9, RZ, P0, !PT ;  /* 0x80000009ff087210 */ /* 0x000fe200007fe4ff */
[----:B------:R-:W-:-:S04]  /*1fe0*/  HFMA2 R9, -RZ, RZ, 0, 0 ;  /* 0x00000000ff097431 */ /* 0x000fc800000001ff */
        /* <DEDUP_REMOVED lines=12> */
[----:B------:R-:W-:-:S03]  /*20b0*/  IADD3 R11, P1, PT, R11, R8, RZ ;  /* 0x000000080b0b7210 */ /* 0x000fc60007f3e0ff */
[----:B------:R-:W-:Y:S01]  /*20c0*/  IMAD.X R7, RZ, RZ, R7, P0 ;  /* 0x000000ffff077224 */ /* 0x000fe200000e0607 */
[C---:B------:R-:W-:Y:S01]  /*20d0*/  IADD3 R10, P2, PT, R11.reuse, 0x1, RZ ;  /* 0x000000010b0a7810 */ /* 0x040fe20007f5e0ff */
[----:B------:R-:W-:-:S03]  /*20e0*/  IMAD.WIDE.U32 R8, R11, R4, RZ ;  /* 0x000000040b087225 */ /* 0x000fc600078e00ff */
[----:B------:R-:W-:Y:S01]  /*20f0*/  IADD3.X R7, PT, PT, RZ, R7, RZ, P1, !PT ;  /* 0x00000007ff077210 */ /* 0x000fe20000ffe4ff */
[----:B------:R-:W-:Y:S01]  /*2100*/  IMAD R9, R11, R5, R9 ;  /* 0x000000050b097224 */ /* 0x000fe200078e0209 */
[----:B------:R-:W-:-:S03]  /*2110*/  IADD3 R15, P1, PT, -R8, R2, RZ ;  /* 0x00000002080f7210 */ /* 0x000fc60007f3e1ff */
[-C--:B------:R-:W-:Y:S01]  /*2120*/  IMAD R8, R7, R4.reuse, R9 ;  /* 0x0000000407087224 */ /* 0x080fe200078e0209 */
[----:B------:R-:W-:-:S03]  /*2130*/  ISETP.GE.U32.AND P0, PT, R15, R4, PT ;  /* 0x000000040f00720c */ /* 0x000fc60003f06070 */
        /* <DEDUP_REMOVED lines=12> */
[----:B------:R-:W-:Y:S02]  /*2200*/  ISETP.GE.U32.AND.EX P0, PT, R12, R5, PT, P0 ;  /* 0x000000050c00720c */ /* 0x000fe40003f06100 */
[----:B------:R-:W-:Y:S02]  /*2210*/  IADD3.X R8, PT, PT, RZ, R9, RZ, P2, !PT ;  /* 0x00000009ff087210 */ /* 0x000fe400017fe4ff */
[----:B------:R-:W-:-:S02]  /*2220*/  ISETP.NE.AND.EX P1, PT, R5, RZ, PT, P1 ;  /* 0x000000ff0500720c */ /* 0x000fc40003f25310 */
[----:B------:R-:W-:Y:S01]  /*2230*/  SEL R5, R7, R10, P0 ;  /* 0x0000000a07057207 */ /* 0x000fe20000000000 */
[----:B------:R-:W-:Y:S01]  /*2240*/  IMAD.MOV.U32 R7, RZ, RZ, 0x0 ;  /* 0x00000000ff077424 */ /* 0x000fe200078e00ff */
[----:B------:R-:W-:Y:S02]  /*2250*/  SEL R8, R8, R9, P0 ;  /* 0x0000000908087207 */ /* 0x000fe40000000000 */
[----:B------:R-:W-:Y:S02]  /*2260*/  SEL R5, R5, 0xffffffff, P1 ;  /* 0xffffffff05057807 */ /* 0x000fe40000800000 */
[----:B------:R-:W-:Y:S01]  /*2270*/  SEL R8, R8, 0xffffffff, P1 ;  /* 0xffffffff08087807 */ /* 0x000fe20000800000 */
[----:B------:R-:W-:Y:S06]  /*2280*/  RET.REL.NODEC R6 `(_ZN2at6native53_GLOBAL__N__3bfe7fd5_20_UpSampleNearest2d_cu_198c5ce237upsample_nearest2d_backward_out_frameIN3c108BFloat16EfXadL_ZNS0_46nearest_neighbor_exact_bw_compute_source_indexEfiiEEEEvPKT_mmmmmmPS5_ff) ;  /* 0xffffffdc065c7950 */ /* 0x000fec0003c3ffff */
        .weak           $__internal_5_$__cuda_sm20_rem_u64
        .type           $__internal_5_$__cuda_sm20_rem_u64,@function
        .size           $__internal_5_$__cuda_sm20_rem_u64,(.L_x_639 - $__internal_5_$__cuda_sm20_rem_u64)
$__internal_5_$__cuda_sm20_rem_u64:
[----:B------:R-:W0:Y:S08]  /*2290*/  I2F.U64.RP R7, R10 ;  /* 0x0000000a00077312 */ /* 0x000e300000309000 */
[----:B0-----:R-:W0:Y:S02]  /*22a0*/  MUFU.RCP R7, R7 ;  /* 0x0000000700077308 */ /* 0x001e240000001000 */
[----:B0-----:R-:W-:-:S06]  /*22b0*/  IADD3 R12, PT, PT, R7, 0x1ffffffe, RZ ;  /* 0x1ffffffe070c7810 */ /* 0x001fcc0007ffe0ff */
        /* <DEDUP_REMOVED lines=20> */
[----:B------:R-:W-:-:S05]  /*2400*/  IADD3.X R12, PT, PT, RZ, ~R9, RZ, P0, !PT ;  /* 0x80000009ff0c7210 */ /* 0x000fca00007fe4ff */
[----:B------:R-:W-:-:S04]  /*2410*/  IMAD.WIDE.U32 R14, P0, R15, R12, R14 ;  /* 0x0000000c0f0e7225 */ /* 0x000fc8000780000e */
[C---:B------:R-:W-:Y:S02]  /*2420*/  IMAD R16, R7.reuse, R12, RZ ;  /* 0x0000000c07107224 */ /* 0x040fe400078e02ff */
[----:B------:R-:W-:-:S04]  /*2430*/  IMAD.HI.U32 R9, P1, R7, R13, R14 ;  /* 0x0000000d07097227 */ /* 0x000fc8000782000e */
[----:B------:R-:W-:Y:S02]  /*2440*/  HFMA2 R13, -RZ, RZ, 0, 0 ;  /* 0x00000000ff0d7431 */ /* 0x000fe400000001ff */
        /* <DEDUP_REMOVED lines=16> */
[----:B------:R-:W-:Y:S02]  /*2550*/  ISETP.GE.U32.AND P0, PT, R13, R10, PT ;  /* 0x0000000a0d00720c */ /* 0x000fe40003f06070 */
[----:B------:R-:W-:Y:S01]  /*2560*/  MOV R9, 0x0 ;  /* 0x0000000000097802 */ /* 0x000fe20000000f00 */
[----:B------:R-:W-:Y:S01]  /*2570*/  IMAD.X R12, R5, 0x1, ~R6, P1 ;  /* 0x00000001050c7824 */ /* 0x000fe200008e0e06 */
[----:B------:R-:W-:-:S04]  /*2580*/  IADD3 R7, P1, PT, -R10, R13, RZ ;  /* 0x0000000d0a077210 */ /* 0x000fc80007f3e1ff */
[----:B------:R-:W-:Y:S02]  /*2590*/  ISETP.GE.U32.AND.EX P0, PT, R12, R11, PT, P0 ;  /* 0x0000000b0c00720c */ /* 0x000fe40003f06100 */
[-C--:B------:R-:W-:Y:S02]  /*25a0*/  IADD3.X R6, PT, PT, ~R11, R12.reuse, RZ, P1, !PT ;  /* 0x0000000c0b067210 */ /* 0x080fe40000ffe5ff */
[----:B------:R-:W-:Y:S02]  /*25b0*/  SEL R7, R7, R13, P0 ;  /* 0x0000000d07077207 */ /* 0x000fe40000000000 */
[----:B------:R-:W-:Y:S02]  /*25c0*/  SEL R6, R6, R12, P0 ;  /* 0x0000000c06067207 */ /* 0x000fe40000000000 */
[C---:B------:R-:W-:Y:S01]  /*25d0*/  ISETP.GE.U32.AND P0, PT, R7.reuse, R10, PT ;  /* 0x0000000a0700720c */ /* 0x040fe20003f06070 */
[----:B------:R-:W-:Y:S01]  /*25e0*/  IMAD.IADD R5, R7, 0x1, -R10 ;  /* 0x0000000107057824 */ /* 0x000fe200078e0a0a */
[----:B------:R-:W-:-:S02]  /*25f0*/  ISETP.NE.U32.AND P1, PT, R10, RZ, PT ;  /* 0x000000ff0a00720c */ /* 0x000fc40003f25070 */
[----:B------:R-:W-:Y:S02]  /*2600*/  ISETP.GE.U32.AND.EX P0, PT, R6, R11, PT, P0 ;  /* 0x0000000b0600720c */ /* 0x000fe40003f06100 */
[----:B------:R-:W-:Y:S02]  /*2610*/  ISETP.NE.AND.EX P1, PT, R11, RZ, PT, P1 ;  /* 0x000000ff0b00720c */ /* 0x000fe40003f25310 */
[----:B------:R-:W-:-:S04]  /*2620*/  SEL R5, R5, R7, P0 ;  /* 0x0000000705057207 */ /* 0x000fc80000000000 */
[----:B------:R-:W-:Y:S01]  /*2630*/  SEL R5, R5, 0xffffffff, P1 ;  /* 0xffffffff05057807 */ /* 0x000fe20000800000 */
[----:B------:R-:W-:Y:S06]  /*2640*/  RET.REL.NODEC R8 `(_ZN2at6native53_GLOBAL__N__3bfe7fd5_20_UpSampleNearest2d_cu_198c5ce237upsample_nearest2d_backward_out_frameIN3c108BFloat16EfXadL_ZNS0_46nearest_neighbor_exact_bw_compute_source_indexEfiiEEEEvPKT_mmmmmmPS5_ff) ;  /* 0xffffffd8086c7950 */ /* 0x000fec0003c3ffff */
.L_x_51:
        /* <DEDUP_REMOVED lines=11> */
.L_x_639:


//--------------------- .text._ZN2at6native53_GLOBAL__N__3bfe7fd5_20_UpSampleNearest2d_cu_198c5ce237upsample_nearest2d_backward_out_frameIN3c104HalfEfXadL_ZNS0_46nearest_neighbor_exact_bw_compute_source_indexEfiiEEEEvPKT_mmmmmmPS5_ff --------------------------
	.section	.text._ZN2at6native53_GLOBAL__N__3bfe7fd5_20_UpSampleNearest2d_cu_198c5ce237upsample_nearest2d_backward_out_frameIN3c104HalfEfXadL_ZNS0_46nearest_neighbor_exact_bw_compute_source_indexEfiiEEEEvPKT_mmmmmmPS5_ff,"ax",@progbits
	.align	128
.text._ZN2at6native53_GLOBAL__N__3bfe7fd5_20_UpSampleNearest2d_cu_198c5ce237upsample_nearest2d_backward_out_frameIN3c104HalfEfXadL_ZNS0_46nearest_neighbor_exact_bw_compute_source_indexEfiiEEEEvPKT_mmmmmmPS5_ff:
        .type           _ZN2at6native53_GLOBAL__N__3bfe7fd5_20_UpSampleNearest2d_cu_198c5ce237upsample_nearest2d_backward_out_frameIN3c104HalfEfXadL_ZNS0_46nearest_neighbor_exact_bw_compute_source_indexEfiiEEEEvPKT_mmmmmmPS5_ff,@function
        .size           _ZN2at6native53_GLOBAL__N__3bfe7fd5_20_UpSampleNearest2d_cu_198c5ce237upsample_nearest2d_backward_out_frameIN3c104HalfEfXadL_ZNS0_46nearest_neighbor_exact_bw_compute_source_indexEfiiEEEEvPKT_mmmmmmPS5_ff,(.L_x_643 - _ZN2at6native53_GLOBAL__N__3bfe7fd5_20_UpSampleNearest2d_cu_198c5ce237upsample_nearest2d_backward_out_frameIN3c104HalfEfXadL_ZNS0_46nearest_neighbor_exact_bw_compute_source_indexEfiiEEEEvPKT_mmmmmmPS5_ff)
        .other          _ZN2at6native53_GLOBAL__N__3bfe7fd5_20_UpSampleNearest2d_cu_198c5ce237upsample_nearest2d_backward_out_frameIN3c104HalfEfXadL_ZNS0_46nearest_neighbor_exact_bw_compute_source_indexEfiiEEEEvPKT_mmmmmmPS5_ff,@"STO_CUDA_ENTRY STV_DEFAULT"
_ZN2at6native53_GLOBAL__N__3bfe7fd5_20_UpSampleNearest2d_cu_198c5ce237upsample_nearest2d_backward_out_frameIN3c104HalfEfXadL_ZNS0_46nearest_neighbor_exact_bw_compute_source_indexEfiiEEEEvPKT_mmmmmmPS5_ff:
[----:B------:R-:W-:Y:S01]  /*0000*/  LDC R1, c[0x0][0x37c] ;  /* 0x0000df00ff017b82 */ /* 0x000fe20000000800 */
[----:B------:R-:W0:Y:S01]  /*0010*/  LDCU.64 UR8, c[0x0][0x3a8] ;  /* 0x00007500ff0877ac */ /* 0x000e220008000a00 */
[----:B------:R-:W1:Y:S06]  /*0020*/  S2R R2, SR_TID.X ;  /* 0x0000000000027919 */ /* 0x000e6c0000002100 */
[----:B------:R-:W1:Y:S01]  /*0030*/  S2UR UR7, SR_CTAID.X ;  /* 0x00000000000779c3 */ /* 0x000e620000002500 */
[----:B------:R-:W-:Y:S01]  /*0040*/  HFMA2 R3, -RZ, RZ, 0, 0 ;  /* 0x00000000ff037431 */ /* 0x000fe200000001ff */
        /* <DEDUP_REMOVED lines=36> */
[----:B------:R-:W-:Y:S01]  /*0290*/  @P0 VIADD R5, R5, -UR6 ;  /* 0x8000000605050c36 */ /* 0x000fe20008000000 */
[----:B------:R-:W-:-:S04]  /*02a0*/  @P0 IADD3 R4, PT, PT, R4, 0x1, RZ ;  /* 0x0000000104040810 */ /* 0x000fc80007ffe0ff */
[----:B------:R-:W-:Y:S02]  /*02b0*/  ISETP.GE.U32.AND P1, PT, R5, UR6, PT ;  /* 0x0000000605007c0c */ /* 0x000fe4000bf26070 */
[----:B------:R-:W-:-:S11]  /*02c0*/  MOV R5, RZ ;  /* 0x000000ff00057202 */ /* 0x000fd60000000f00 */
[----:B------:R-:W-:Y:S01]  /*02d0*/  @P1 VIADD R4, R4, 0x1 ;  /* 0x0000000104041836 */ /* 0x000fe20000000000 */
[----:B------:R-:W-:Y:S01]  /*02e0*/  @!P2 LOP3.LUT R4, RZ, UR6, RZ, 0x33, !PT ;  /* 0x00000006ff04ac12 */ /* 0x000fe2000f8e33ff */
[----:B------:R-:W-:Y:S06]  /*02f0*/  BRA `(.L_x_54) ;  /* 0x0000000000107947 */ /* 0x000fec0003800000 */
.L_x_53:
[----:B------:R-:W-:-:S07]  /*0300*/  MOV R0, 0x320 ;  /* 0x0000032000007802 */ /* 0x000fce0000000f00 */
[----:B------:R-:W-:Y:S05]  /*0310*/  CALL.REL.NOINC `($__internal_6_$__cuda_sm20_div_s64) ;  /* 0x0000001400787944 */ /* 0x000fea0003c00000 */
[----:B------:R-:W-:Y:S01]  /*0320*/  IMAD.MOV.U32 R4, RZ, RZ, R6 ;  /* 0x000000ffff047224 */ /* 0x000fe200078e0006 */
[----:B------:R-:W-:-:S07]  /*0330*/  MOV R5, R7 ;  /* 0x0000000700057202 */ /* 0x000fce0000000f00 */
.L_x_54:
[----:B------:R-:W-:Y:S05]  /*0340*/  BSYNC.RECONVERGENT B0 ;  /* 0x0000000000007941 */ /* 0x000fea0003800200 */
.L_x_52:
        /* <DEDUP_REMOVED lines=22> */
[----:B------:R-:W-:Y:S01]  /*04b0*/  @!P1 LOP3.LUT R0, RZ, UR4, RZ, 0x33, !PT ;  /* 0x00000004ff009c12 */ /* 0x000fe2000f8e33ff */
[----:B------:R-:W-:Y:S06]  /*04c0*/  BRA `(.L_x_57) ;  /* 0x00000000001c7947 */ /* 0x000fec0003800000 */
.L_x_56:
[----:B------:R-:W0:Y:S01]  /*04d0*/  LDCU.64 UR4, c[0x0][0x390] ;  /* 0x00007200ff0477ac */ /* 0x000e220008000a00 */
[----:B------:R-:W-:Y:S01]  /*04e0*/  IMAD.MOV.U32 R6, RZ, RZ, R4 ;  /* 0x000000ffff067224 */ /* 0x000fe200078e0004 */
[----:B------:R-:W-:Y:S02]  /*04f0*/  MOV R8, 0x530 ;  /* 0x0000053000087802 */ /* 0x000fe40000000f00 */
[----:B0-----:R-:W-:Y:S01]  /*0500*/  MOV R10, UR4 ;  /* 0x00000004000a7c02 */ /* 0x001fe20008000f00 */
[----:B------:R-:W-:-:S07]  /*0510*/  IMAD.U32 R11, RZ, RZ, UR5 ;  /* 0x00000005ff0b7e24 */ /* 0x000fce000f8e00ff */
[----:B------:R-:W-:Y:S05]  /*0520*/  CALL.REL.NOINC `($__internal_8_$__cuda_sm20_rem_u64) ;  /* 0x0000001c00587944 */ /* 0x000fea0003c00000 */
[----:B------:R-:W-:-:S07]  /*0530*/  MOV R0, R5 ;  /* 0x0000000500007202 */ /* 0x000fce0000000f00 */
.L_x_57:
[----:B------:R-:W-:Y:S05]  /*0540*/  BSYNC.RECONVERGENT B0 ;  /* 0x0000000000007941 */ /* 0x000fea0003800200 */
.L_x_55:
        /* <DEDUP_REMOVED lines=21> */
[----:B------:R-:W-:-:S13]  /*06a0*/  ISETP.GE.U32.AND P1, PT, R7, UR4, PT ;  /* 0x0000000407007c0c */ /* 0x000fda000bf26070 */
[----:B------:R-:W-:Y:S01]  /*06b0*/  @P1 VIADD R5, R5, 0x1 ;  /* 0x0000000105051836 */ /* 0x000fe20000000000 */
[----:B------:R-:W-:-:S04]  /*06c0*/  @!P2 LOP3.LUT R5, RZ, UR4, RZ, 0x33, !PT ;  /* 0x00000004ff05ac12 */ /* 0x000fc8000f8e33ff */
[----:B------:R-:W-:Y:S01]  /*06d0*/  IADD3 R7, PT, PT, -R5, RZ, RZ ;  /* 0x000000ff05077210 */ /* 0x000fe20007ffe1ff */
[----:B------:R-:W-:-:S04]  /*06e0*/  IMAD.MOV.U32 R6, RZ, RZ, R5 ;  /* 0x000000ffff067224 */ /* 0x000fc800078e0005 */
[----:B------:R-:W-:Y:S02]  /*06f0*/  IMAD R4, R7, UR4, R2 ;  /* 0x0000000407047c24 */ /* 0x000fe4000f8e0202 */
[----:B------:R-:W-:Y:S01]  /*0700*/  HFMA2 R7, -RZ, RZ, 0, 0 ;  /* 0x00000000ff077431 */ /* 0x000fe200000001ff */
[----:B------:R-:W-:Y:S06]  /*0710*/  BRA `(.L_x_60) ;  /* 0x00000000001c7947 */ /* 0x000fec0003800000 */
.L_x_59:
[----:B------:R-:W-:-:S07]  /*0720*/  MOV R6, 0x740 ;  /* 0x0000074000067802 */ /* 0x000fce0000000f00 */
[----:B------:R-:W-:Y:S05]  /*0730*/  CALL.REL.NOINC `($__internal_7_$__cuda_sm20_div_u64) ;  /* 0x0000001400c07944 */ /* 0x000fea0003c00000 */
[----:B------:R-:W0:Y:S01]  /*0740*/  LDCU UR4, c[0x0][0x3b0] ;  /* 0x00007600ff0477ac */ /* 0x000e220008000800 */
[----:B------:R-:W-:Y:S01]  /*0750*/  IMAD.MOV R7, RZ, RZ, -R5 ;  /* 0x000000ffff077224 */ /* 0x000fe200078e0a05 */
[----:B------:R-:W-:-:S03]  /*0760*/  MOV R6, R5 ;  /* 0x0000000500067202 */ /* 0x000fc60000000f00 */
[----:B0-----:R-:W-:Y:S02]  /*0770*/  IMAD R4, R7, UR4, R2 ;  /* 0x0000000407047c24 */ /* 0x001fe4000f8e0202 */
[----:B------:R-:W-:-:S07]  /*0780*/  IMAD.MOV.U32 R7, RZ, RZ, R8 ;  /* 0x000000ffff077224 */ /* 0x000fce00078e0008 */
.L_x_60:
[----:B------:R-:W-:Y:S05]  /*0790*/  BSYNC.RECONVERGENT B0 ;  /* 0x0000000000007941 */ /* 0x000fea0003800200 */
.L_x_58:
        /* <DEDUP_REMOVED lines=22> */
[----:B------:R-:W-:-:S04]  /*0900*/  @!P1 LOP3.LUT R6, RZ, UR4, RZ, 0x33, !PT ;  /* 0x00000004ff069c12 */ /* 0x000fc8000f8e33ff */
[----:B------:R-:W-:Y:S01]  /*0910*/  MOV R5, R6 ;  /* 0x0000000600057202 */ /* 0x000fe20000000f00 */
[----:B------:R-:W-:Y:S06]  /*0920*/  BRA `(.L_x_63) ;  /* 0x0000000000187947 */ /* 0x000fec0003800000 */
.L_x_62:
[----:B------:R-:W0:Y:S01]  /*0930*/  LDCU.64 UR4, c[0x0][0x3a8] ;  /* 0x00007500ff0477ac */ /* 0x000e220008000a00 */
[----:B------:R-:W-:Y:S01]  /*0940*/  IMAD.MOV.U32 R5, RZ, RZ, R7 ;  /* 0x000000ffff057224 */ /* 0x000fe200078e0007 */
[----:B------:R-:W-:Y:S02]  /*0950*/  MOV R8, 0x990 ;  /* 0x0000099000087802 */ /* 0x000fe40000000f00 */
[----:B0-----:R-:W-:Y:S02]  /*0960*/  MOV R10, UR4 ;  /* 0x00000004000a7c02 */ /* 0x001fe40008000f00 */
[----:B------:R-:W-:-:S07]  /*0970*/  MOV R11, UR5 ;  /* 0x00000005000b7c02 */ /* 0x000fce0008000f00 */
[----:B------:R-:W-:Y:S05]  /*0980*/  CALL.REL.NOINC `($__internal_8_$__cuda_sm20_rem_u64) ;  /* 0x0000001800407944 */ /* 0x000fea0003c00000 */
.L_x_63:
[----:B------:R-:W-:Y:S05]  /*0990*/  BSYNC.RECONVERGENT B0 ;  /* 0x0000000000007941 */ /* 0x000fea0003800200 */
.L_x_61:
        /* <DEDUP_REMOVED lines=26> */
[----:B------:R-:W-:-:S04]  /*0b40*/  IADD3 R12, PT, PT, -R8, R5, RZ ;  /* 0x00000005080c7210 */ /* 0x000fc80007ffe1ff */
[----:B------:R-:W-:Y:S02]  /*0b50*/  LOP3.LUT R10, R12, 0x7, RZ, 0xc0, !PT ;  /* 0x000000070c0a7812 */ /* 0x000fe400078ec0ff */
[----:B---3--:R-:W-:Y:S01]  /*0b60*/  VIMNMX R9, PT, PT, R9, UR4, PT ;  /* 0x0000000409097c48 */ /* 0x008fe2000bfe0100 */
[----:B-1----:R-:W-:-:S06]  /*0b70*/  UMOV UR4, URZ ;  /* 0x000000ff00047c82 */ /* 0x002fcc0008000000 */
.L_x_76:
[----:B0-----:R-:W-:Y:S01]  /*0b80*/  ISETP.GE.AND P0, PT, R6, R9, PT ;  /* 0x000000090600720c */ /* 0x001fe20003f06270 */
[----:B------:R-:W0:Y:S01]  /*0b90*/  LDCU.64 UR16, c[0x0][0x3a0] ;  /* 0x00007400ff1077ac */ /* 0x000e220008000a00 */
[----:B------:R-:W-:Y:S01]  /*0ba0*/  BSSY.RECONVERGENT B1, `(.L_x_64) ;  /* 0x00000c4000017945 */ /* 0x000fe20003800200 */
[----:B------:R-:W-:Y:S01]  /*0bb0*/  IMAD.MOV.U32 R23, RZ, RZ, RZ ;  /* 0x000000ffff177224 */ /* 0x000fe200078e00ff */
[----:B------:R-:W1:Y:S09]  /*0bc0*/  LDCU.64 UR12, c[0x0][0x380] ;  /* 0x00007000ff0c77ac */ /* 0x000e720008000a00 */
[----:B------:R-:W-:Y:S05]  /*0bd0*/  @P0 BRA `(.L_x_65) ;  /* 0x0000000c00000947 */ /* 0x000fea0003800000 */
[----:B------:R-:W2:Y:S01]  /*0be0*/  LDC.64 R16, c[0x0][0x390] ;  /* 0x0000e400ff107b82 */ /* 0x000ea20000000a00 */
[----:B------:R-:W3:Y:S01]  /*0bf0*/  LDCU UR9, c[0x0][0x398] ;  /* 0x00007300ff0977ac */ /* 0x000ee20008000800 */
[----:B------:R-:W-:Y:S01]  /*0c00*/  MOV R12, R0 ;  /* 0x00000000000c7202 */ /* 0x000fe20000000f00 */
[----:B------:R-:W-:Y:S01]  /*0c10*/  IMAD.MOV.U32 R23, RZ, RZ, RZ ;  /* 0x000000ffff177224 */ /* 0x000fe200078e00ff */
[----:B------:R-:W-:Y:S02]  /*0c20*/  MOV R13, R7 ;  /* 0x00000007000d7202 */ /* 0x000fe40000000f00 */
[----:B---3--:R-:W-:Y:S01]  /*0c30*/  VIMNMX R20, PT, PT, R6, UR9, PT ;  /* 0x0000000906147c48 */ /* 0x008fe2000bfe0100 */
[C---:B--2---:R-:W-:Y:S02]  /*0c40*/  IMAD R14, R16.reuse, UR5, RZ ;  /* 0x00000005100e7c24 */ /* 0x044fe4000f8e02ff */
[----:B------:R-:W-:-:S04]  /*0c50*/  IMAD.WIDE.U32 R12, R16, UR4, R12 ;  /* 0x00000004100c7c25 */ /* 0x000fc8000f8e000c */
[----:B------:R-:W-:-:S05]  /*0c60*/  IMAD R11, R17, UR4, R14 ;  /* 0x00000004110b7c24 */ /* 0x000fca000f8e020e */
[----:B------:R-:W-:-:S07]  /*0c70*/  IADD3 R11, PT, PT, R13, R11, RZ ;  /* 0x0000000b0d0b7210 */ /* 0x000fce0007ffe0ff */
.L_x_75:
[----:B------:R-:W-:Y:S01]  /*0c80*/  ISETP.GE.AND P0, PT, R4, R5, PT ;  /* 0x000000050400720c */ /* 0x000fe20003f06270 */
[----:B------:R-:W-:-:S12]  /*0c90*/  BSSY.RECONVERGENT B0, `(.L_x_66) ;  /* 0x00000b1000007945 */ /* 0x000fd80003800200 */
[----:B------:R-:W-:Y:S05]  /*0ca0*/  @P0 BRA `(.L_x_67) ;  /* 0x0000000800bc0947 */ /* 0x000fea0003800000 */
[----:B------:R-:W2:Y:S01]  /*0cb0*/  LDCU.64 UR14, c[0x0][0x398] ;  /* 0x00007300ff0e77ac */ /* 0x000ea20008000a00 */
[----:B------:R-:W-:Y:S01]  /*0cc0*/  IADD3 R14, PT, PT, R8, -R5, RZ ;  /* 0x80000005080e7210 */ /* 0x000fe20007ffe0ff */
[----:B------:R-:W-:Y:S01]  /*0cd0*/  BSSY.RECONVERGENT B2, `(.L_x_68) ;  /* 0x0000049000027945 */ /* 0x000fe20003800200 */
[----:B------:R-:W-:Y:S01]  /*0ce0*/  SHF.R.S32.HI R21, RZ, 0x1f, R20 ;  /* 0x0000001fff157819 */ /* 0x000fe20000011414 */
[----:B------:R-:W-:Y:S01]  /*0cf0*/  IMAD.MOV.U32 R22, RZ, RZ, R8 ;  /* 0x000000ffff167224 */ /* 0x000fe200078e0008 */
[----:B------:R-:W-:Y:S01]  /*0d00*/  ISETP.GT.U32.AND P0, PT, R14, -0x10, PT ;  /* 0xfffffff00e00780c */ /* 0x000fe20003f04070 */
[----:B--2---:R-:W-:Y:S02]  /*0d10*/  IMAD R17, R11, UR14, RZ ;  /* 0x0000000e0b117c24 */ /* 0x004fe4000f8e02ff */
[----:B------:R-:W-:-:S04]  /*0d20*/  IMAD.WIDE.U32 R14, R12, UR14, R20 ;  /* 0x0000000e0c0e7c25 */ /* 0x000fc8000f8e0014 */
[----:B------:R-:W-:-:S05]  /*0d30*/  IMAD R17, R12, UR15, R17 ;  /* 0x0000000f0c117c24 */ /* 0x000fca000f8e0211 */
[----:B------:R-:W-:Y:S01]  /*0d40*/  IADD3 R21, PT, PT, R15, R17, RZ ;  /* 0x000000110f157210 */ /* 0x000fe20007ffe0ff */
[----:B------:R-:W-:Y:S06]  /*0d50*/  @P0 BRA `(.L_x_69) ;  /* 0x0000000400000947 */ /* 0x000fec0003800000 */
[----:B------:R-:W-:Y:S01]  /*0d60*/  IADD3 R24, PT, PT, -R8, R5, RZ ;  /* 0x0000000508187210 */ /* 0x000fe20007ffe1ff */
[----:B------:R-:W-:-:S03]  /*0d70*/  IMAD.MOV.U32 R22, RZ, RZ, R8 ;  /* 0x000000ffff167224 */ /* 0x000fc600078e0008 */
[----:B------:R-:W-:-:S04]  /*0d80*/  LOP3.LUT R24, R24, 0xfffffff0, RZ, 0xc0, !PT ;  /* 0xfffffff018187812 */ /* 0x000fc800078ec0ff */
[----:B------:R-:W-:-:S07]  /*0d90*/  IADD3 R24, PT, PT, -R24, RZ, RZ ;  /* 0x000000ff18187210 */ /* 0x000fce0007ffe1ff */
.L_x_70:
[----:B------:R-:W-:Y:S01]  /*0da0*/  SHF.R.S32.HI R17, RZ, 0x1f, R22 ;  /* 0x0000001fff117819 */ /* 0x000fe20000011416 */
[----:B0-----:R-:W-:Y:S01]  /*0db0*/  IMAD R19, R21, UR16, RZ ;  /* 0x0000001015137c24 */ /* 0x001fe2000f8e02ff */
[----:B------:R-:W-:-:S03]  /*0dc0*/  MOV R16, R22 ;  /* 0x0000001600107202 */ /* 0x000fc60000000f00 */
[C---:B------:R-:W-:Y:S02]  /*0dd0*/  IMAD R19, R14.reuse, UR17, R19 ;  /* 0x000000110e137c24 */ /* 0x040fe4000f8e0213 */
[----:B------:R-:W-:-:S04]  /*0de0*/  IMAD.WIDE.U32 R16, R14, UR16, R16 ;  /* 0x000000100e107c25 */ /* 0x000fc8000f8e0010 */
[----:B------:R-:W-:Y:S01]  /*0df0*/  IMAD.IADD R17, R17, 0x1, R19 ;  /* 0x0000000111117824 */ /* 0x000fe200078e0213 */
[----:B-1----:R-:W-:-:S04]  /*0e00*/  LEA R18, P0, R16, UR12, 0x1 ;  /* 0x0000000c10127c11 */ /* 0x002fc8000f8008ff */
[----:B------:R-:W-:-:S05]  /*0e10*/  LEA.HI.X R19, R16, UR13, R17, 0x1, P0 ;  /* 0x0000000d10137c11 */ /* 0x000fca00080f0c11 */
[----:B------:R-:W2:Y:S04]  /*0e20*/  LDG.E.U16 R16, desc[UR10][R18.64] ;  /* 0x0000000a12107981 */ /* 0x000ea8000c1e1500 */
[----:B------:R-:W3:Y:S04]  /*0e30*/  LDG.E.U16 R25, desc[UR10][R18.64+0x2] ;  /* 0x0000020a12197981 */ /* 0x000ee8000c1e1500 */
[----:B------:R-:W4:Y:S01]  /*0e40*/  LDG.E.U16 R17, desc[UR10][R18.64+0x4] ;  /* 0x0000040a12117981 */ /* 0x000f22000c1e1500 */
[----:B--2---:R-:W-:-:S03]  /*0e50*/  HADD2.F32 R26, -RZ, R16.H0_H0 ;  /* 0x20000010ff1a7230 */ /* 0x004fc60000004100 */
[----:B------:R-:W2:Y:S01]  /*0e60*/  LDG.E.U16 R16, desc[UR10][R18.64+0x6] ;  /* 0x0000060a12107981 */ /* 0x000ea2000c1e1500 */
[----:B---3--:R-:W-:Y:S02]  /*0e70*/  HADD2.F32 R25, -RZ, R25.H0_H0 ;  /* 0x20000019ff197230 */ /* 0x008fe40000004100 */
[----:B------:R-:W-:Y:S02]  /*0e80*/  FADD.FTZ R26, R26, R23 ;  /* 0x000000171a1a7221 */ /* 0x000fe40000010000 */
[----:B------:R-:W3:Y:S02]  /*0e90*/  LDG.E.U16 R23, desc[UR10][R18.64+0x8] ;  /* 0x0000080a12177981 */ /* 0x000ee4000c1e1500 */
[----:B------:R-:W-:Y:S01]  /*0ea0*/  FADD.FTZ R25, R26, R25 ;  /* 0x000000191a197221 */ /* 0x000fe20000010000 */
[----:B----4-:R-:W-:Y:S02]  /*0eb0*/  HADD2.F32 R26, -RZ, R17.H0_H0 ;  /* 0x20000011ff1a7230 */ /* 0x010fe40000004100 */
[----:B------:R-:W4:Y:S03]  /*0ec0*/  LDG.E.U16 R17, desc[UR10][R18.64+0xa] ;  /* 0x00000a0a12117981 */ /* 0x000f26000c1e1500 */
[----:B------:R-:W-:-:S02]  /*0ed0*/  FADD.FTZ R26, R25, R26 ;  /* 0x0000001a191a7221 */ /* 0x000fc40000010000 */
[----:B------:R-:W5:Y:S01]  /*0ee0*/  LDG.E.U16 R25, desc[UR10][R18.64+0xc] ;  /* 0x00000c0a12197981 */ /* 0x000f62000c1e1500 */
[----:B--2---:R-:W-:-:S03]  /*0ef0*/  HADD2.F32 R27, -RZ, R16.H0_H0 ;  /* 0x20000010ff1b7230 */ /* 0x004fc60000004100 */
[----:B------:R-:W2:Y:S01]  /*0f00*/  LDG.E.U16 R16, desc[UR10][R18.64+0xe] ;  /* 0x00000e0a12107981 */ /* 0x000ea2000c1e1500 */
[----:B---3--:R-:W-:Y:S02]  /*0f10*/  HADD2.F32 R23, -RZ, R23.H0_H0 ;  /* 0x20000017ff177230 */ /* 0x008fe40000004100 */
[----:B------:R-:W-:-:S04]  /*0f20*/  FADD.FTZ R26, R26, R27 ;  /* 0x0000001b1a1a7221 */ /* 0x000fc80000010000 */
[----:B------:R-:W-:Y:S01]  /*0f30*/  FADD.FTZ R23, R26, R23 ;  /* 0x000000171a177221 */ /* 0x000fe20000010000 */
[----:B----4-:R-:W-:Y:S02]  /*0f40*/  HADD2.F32 R26, -RZ, R17.H0_H0 ;  /* 0x20000011ff1a7230 */ /* 0x010fe40000004100 */
[----:B------:R-:W3:Y:S01]  /*0f50*/  LDG.E.U16 R17, desc[UR10][R18.64+0x10] ;  /* 0x0000100a12117981 */ /* 0x000ee2000c1e1500 */
[----:B-----5:R-:W-:Y:S02]  /*0f60*/  HADD2.F32 R25, -RZ, R25.H0_H0 ;  /* 0x20000019ff197230 */ /* 0x020fe40000004100 */
[----:B------:R-:W-:Y:S02]  /*0f70*/  FADD.FTZ R26, R23, R26 ;  /* 0x0000001a171a7221 */ /* 0x000fe40000010000 */
[----:B------:R-:W4:Y:S02]  /*0f80*/  LDG.E.U16 R23, desc[UR10][R18.64+0x12] ;  /* 0x0000120a12177981 */ /* 0x000f24000c1e1500 */
[----:B------:R-:W-:-:S02]  /*0f90*/  FADD.FTZ R26, R26, R25 ;  /* 0x000000191a1a7221 */ /* 0x000fc40000010000 */
[----:B------:R-:W5:Y:S01]  /*0fa0*/  LDG.E.U16 R25, desc[UR10][R18.64+0x14] ;  /* 0x0000140a12197981 */ /* 0x000f62000c1e1500 */
[----:B--2---:R-:W-:-:S03]  /*0fb0*/  HADD2.F32 R27, -RZ, R16.H0_H0 ;  /* 0x20000010ff1b7230 */ /* 0x004fc60000004100 */
[----:B------:R-:W2:Y:S02]  /*0fc0*/  LDG.E.U16 R16, desc[UR10][R18.64+0x16] ;  /* 0x0000160a12107981 */ /* 0x000ea4000c1e1500 */
[----:B------:R-:W-:Y:S01]  /*0fd0*/  FADD.FTZ R26, R26, R27 ;  /* 0x0000001b1a1a7221 */ /* 0x000fe20000010000 */
[----:B---3--:R-:W-:-:S05]  /*0fe0*/  HADD2.F32 R17, -RZ, R17.H0_H0 ;  /* 0x20000011ff117230 */ /* 0x008fca0000004100 */
[----:B------:R-:W-:Y:S01]  /*0ff0*/  FADD.FTZ R17, R26, R17 ;  /* 0x000000111a117221 */ /* 0x000fe20000010000 */
[----:B----4-:R-:W-:Y:S02]  /*1000*/  HADD2.F32 R26, -RZ, R23.H0_H0 ;  /* 0x20000017ff1a7230 */ /* 0x010fe40000004100 */
[----:B------:R-:W3:Y:S01]  /*1010*/  LDG.E.U16 R23, desc[UR10][R18.64+0x1c] ;  /* 0x00001c0a12177981 */ /* 0x000ee2000c1e1500 */
[----:B-----5:R-:W-:Y:S02]  /*1020*/  HADD2.F32 R25, -RZ, R25.H0_H0 ;  /* 0x20000019ff197230 */ /* 0x020fe40000004100 */
[----:B------:R-:W-:Y:S02]  /*1030*/  FADD.FTZ R26, R17, R26 ;  /* 0x0000001a111a7221 */ /* 0x000fe40000010000 */
[----:B------:R-:W4:Y:S02]  /*1040*/  LDG.E.U16 R17, desc[UR10][R18.64+0x18] ;  /* 0x0000180a12117981 */ /* 0x000f24000c1e1500 */
[----:B------:R-:W-:-:S02]  /*1050*/  FADD.FTZ R27, R26, R25 ;  /* 0x000000191a1b7221 */ /* 0x000fc40000010000 */
[----:B------:R-:W5:Y:S04]  /*1060*/  LDG.E.U16 R25, desc[UR10][R18.64+0x1a] ;  /* 0x00001a0a12197981 */ /* 0x000f68000c1e1500 */
[----:B------:R-:W3:Y:S01]  /*1070*/  LDG.E.U16 R26, desc[UR10][R18.64+0x1e] ;  /* 0x00001e0a121a7981 */ /* 0x000ee2000c1e1500 */
[----:B------:R-:W-:-:S04]  /*1080*/  IADD3 R24, PT, PT, R24, 0x10, RZ ;  /* 0x0000001018187810 */ /* 0x000fc80007ffe0ff */
[----:B------:R-:W-:Y:S02]  /*1090*/  ISETP.NE.AND P0, PT, R24, RZ, PT ;  /* 0x000000ff1800720c */ /* 0x000fe40003f05270 */
[----:B------:R-:W-:Y:S01]  /*10a0*/  IADD3 R22, PT, PT, R22, 0x10, RZ ;  /* 0x0000001016167810 */ /* 0x000fe20007ffe0ff */
[----:B--2---:R-:W-:-:S05]  /*10b0*/  HADD2.F32 R16, -RZ, R16.H0_H0 ;  /* 0x20000010ff107230 */ /* 0x004fca0000004100 */
[----:B------:R-:W-:Y:S01]  /*10c0*/  FADD.FTZ R16, R27, R16 ;  /* 0x000000101b107221 */ /* 0x000fe20000010000 */
[----:B----4-:R-:W-:Y:S02]  /*10d0*/  HADD2.F32 R17, -RZ, R17.H0_H0 ;  /* 0x20000011ff117230 */ /* 0x010fe40000004100 */
[----:B-----5:R-:W-:-:S03]  /*10e0*/  HADD2.F32 R25, -RZ, R25.H0_H0 ;  /* 0x20000019ff197230 */ /* 0x020fc60000004100 */
[----:B------:R-:W-:Y:S01]  /*10f0*/  FADD.FTZ R16, R16, R17 ;  /* 0x0000001110107221 */ /* 0x000fe20000010000 */
[----:B---3--:R-:W-:-:S03]  /*1100*/  HADD2.F32 R23, -RZ, R23.H0_H0 ;  /* 0x20000017ff177230 */ /* 0x008fc60000004100 */
[----:B------:R-:W-:Y:S01]  /*1110*/  FADD.FTZ R16, R16, R25 ;  /* 0x0000001910107221 */ /* 0x000fe20000010000 */
[----:B------:R-:W-:-:S03]  /*1120*/  HADD2.F32 R26, -RZ, R26.H0_H0 ;  /* 0x2000001aff1a7230 */ /* 0x000fc60000004100 */
[----:B------:R-:W-:-:S04]  /*1130*/  FADD.FTZ R23, R16, R23 ;  /* 0x0000001710177221 */ /* 0x000fc80000010000 */
[----:B------:R-:W-:Y:S01]  /*1140*/  FADD.FTZ R23, R23, R26 ;  /* 0x0000001a17177221 */ /* 0x000fe20000010000 */
[----:B------:R-:W-:Y:S06]  /*1150*/  @P0 BRA `(.L_x_70) ;  /* 0xfffffffc00100947 */ /* 0x000fec000383ffff */
.L_x_69:
[----:B01----:R-:W-:Y:S05]  /*1160*/  BSYNC.RECONVERGENT B2 ;  /* 0x0000000000027941 */ /* 0x003fea0003800200 */
.L_x_68:
        /* <DEDUP_REMOVED lines=10> */
[----:B------:R-:W-:Y:S02]  /*1210*/  SHF.R.S32.HI R17, RZ, 0x1f, R22 ;  /* 0x0000001fff117819 */ /* 0x000fe40000011416 */
[----:B------:R-:W-:Y:S01]  /*1220*/  MOV R16, R22 ;  /* 0x0000001600107202 */ /* 0x000fe20000000f00 */
[----:B------:R-:W1:Y:S01]  /*1230*/  LDCU.64 UR18, c[0x0][0x380] ;  /* 0x00007000ff1277ac */ /* 0x000e620008000a00 */
[----:B0-----:R-:W-:-:S03]  /*1240*/  IMAD R19, R21, UR14, RZ ;  /* 0x0000000e15137c24 */ /* 0x001fc6000f8e02ff */
[----:B------:R-:W-:-:S04]  /*1250*/  IMAD.WIDE.U32 R16, R14, UR14, R16 ;  /* 0x0000000e0e107c25 */ /* 0x000fc8000f8e0010 */
[----:B------:R-:W-:Y:S01]  /*1260*/  IMAD R19, R14, UR15, R19 ;  /* 0x0000000f0e137c24 */ /* 0x000fe2000f8e0213 */
[----:B-1----:R-:W-:-:S03]  /*1270*/  LEA R18, P0, R16, UR18, 0x1 ;  /* 0x0000001210127c11 */ /* 0x002fc6000f8008ff */
[----:B------:R-:W-:-:S05]  /*1280*/  IMAD.IADD R17, R19, 0x1, R17 ;  /* 0x0000000113117824 */ /* 0x000fca00078e0211 */
[----:B------:R-:W-:-:S05]  /*1290*/  LEA.HI.X R19, R16, UR19, R17, 0x1, P0 ;  /* 0x0000001310137c11 */ /* 0x000fca00080f0c11 */
[----:B------:R-:W2:Y:S04]  /*12a0*/  LDG.E.U16 R17, desc[UR10][R18.64] ;  /* 0x0000000a12117981 */ /* 0x000ea8000c1e1500 */
[----:B------:R-:W3:Y:S04]  /*12b0*/  LDG.E.U16 R25, desc[UR10][R18.64+0x2] ;  /* 0x0000020a12197981 */ /* 0x000ee8000c1e1500 */
[----:B------:R-:W4:Y:S04]  /*12c0*/  LDG.E.U16 R16, desc[UR10][R18.64+0x4] ;  /* 0x0000040a12107981 */ /* 0x000f28000c1e1500 */
[----:B------:R-:W5:Y:S01]  /*12d0*/  LDG.E.U16 R26, desc[UR10][R18.64+0xe] ;  /* 0x00000e0a121a7981 */ /* 0x000f62000c1e1500 */
[----:B--2---:R-:W-:-:S03]  /*12e0*/  HADD2.F32 R24, -RZ, R17.H0_H0 ;  /* 0x20000011ff187230 */ /* 0x004fc60000004100 */
[----:B------:R-:W2:Y:S01]  /*12f0*/  LDG.E.U16 R17, desc[UR10][R18.64+0x6] ;  /* 0x0000060a12117981 */ /* 0x000ea2000c1e1500 */
[----:B---3--:R-:W-:Y:S02]  /*1300*/  HADD2.F32 R25, -RZ, R25.H0_H0 ;  /* 0x20000019ff197230 */ /* 0x008fe40000004100 */
[----:B------:R-:W-:Y:S02]  /*1310*/  FADD.FTZ R24, R23, R24 ;  /* 0x0000001817187221 */ /* 0x000fe40000010000 */
[----:B------:R-:W3:Y:S02]  /*1320*/  LDG.E.U16 R23, desc[UR10][R18.64+0x8] ;  /* 0x0000080a12177981 */ /* 0x000ee4000c1e1500 */
[----:B------:R-:W-:Y:S02]  /*1330*/  FADD.FTZ R27, R24, R25 ;  /* 0x00000019181b7221 */ /* 0x000fe40000010000 */
[----:B------:R-:W5:Y:S04]  /*1340*/  LDG.E.U16 R25, desc[UR10][R18.64+0xa] ;  /* 0x00000a0a12197981 */ /* 0x000f68000c1e1500 */
[----:B------:R-:W5:Y:S01]  /*1350*/  LDG.E.U16 R24, desc[UR10][R18.64+0xc] ;  /* 0x00000c0a12187981 */ /* 0x000f62000c1e1500 */
[----:B----4-:R-:W-:-:S05]  /*1360*/  HADD2.F32 R16, -RZ, R16.H0_H0 ;  /* 0x20000010ff107230 */ /* 0x010fca0000004100 */
[----:B------:R-:W-:Y:S01]  /*1370*/  FADD.FTZ R16, R27, R16 ;  /* 0x000000101b107221 */ /* 0x000fe20000010000 */
[----:B------:R-:W-:Y:S01]  /*1380*/  IADD3 R22, PT, PT, R22, 0x8, RZ ;  /* 0x0000000816167810 */ /* 0x000fe20007ffe0ff */
[----:B--2---:R-:W-:Y:S02]  /*1390*/  HADD2.F32 R17, -RZ, R17.H0_H0 ;  /* 0x20000011ff117230 */ /* 0x004fe40000004100 */
[----:B---3--:R-:W-:-:S03]  /*13a0*/  HADD2.F32 R23, -RZ, R23.H0_H0 ;  /* 0x20000017ff177230 */ /* 0x008fc60000004100 */
[----:B------:R-:W-:Y:S01]  /*13b0*/  FADD.FTZ R16, R16, R17 ;  /* 0x0000001110107221 */ /* 0x000fe20000010000 */
[----:B-----5:R-:W-:-:S03]  /*13c0*/  HADD2.F32 R25, -RZ, R25.H0_H0 ;  /* 0x20000019ff197230 */ /* 0x020fc60000004100 */
[----:B------:R-:W-:Y:S01]  /*13d0*/  FADD.FTZ R16, R16, R23 ;  /* 0x0000001710107221 */ /* 0x000fe20000010000 */
[----:B------:R-:W-:-:S03]  /*13e0*/  HADD2.F32 R17, -RZ, R24.H0_H0 ;  /* 0x20000018ff117230 */ /* 0x000fc60000004100 */
[----:B------:R-:W-:Y:S01]  /*13f0*/  FADD.FTZ R16, R16, R25 ;  /* 0x0000001910107221 */ /* 0x000fe20000010000 */
[----:B------:R-:W-:-:S03]  /*1400*/  HADD2.F32 R23, -RZ, R26.H0_H0 ;  /* 0x2000001aff177230 */ /* 0x000fc60000004100 */
[----:B------:R-:W-:-:S04]  /*1410*/  FADD.FTZ R16, R16, R17 ;  /* 0x0000001110107221 */ /* 0x000fc80000010000 */
[----:B------:R-:W-:-:S07]  /*1420*/  FADD.FTZ R23, R16, R23 ;  /* 0x0000001710177221 */ /* 0x000fce0000010000 */
.L_x_72:
[----:B------:R-:W-:Y:S05]  /*1430*/  BSYNC.RECONVERGENT B2 ;  /* 0x0000000000027941 */ /* 0x000fea0003800200 */
.L_x_71:
        /* <DEDUP_REMOVED lines=19> */
[----:B------:R-:W-:Y:S01]  /*1570*/  IADD3 R22, PT, PT, R22, 0x4, RZ ;  /* 0x0000000416167810 */ /* 0x000fe20007ffe0ff */
[----:B--2---:R-:W-:-:S02]  /*1580*/  HADD2.F32 R16, -RZ, R16.H0_H0 ;  /* 0x20000010ff107230 */ /* 0x004fc40000004100 */
[----:B---3--:R-:W-:-:S03]  /*1590*/  HADD2.F32 R17, -RZ, R17.H0_H0 ;  /* 0x20000011ff117230 */ /* 0x008fc60000004100 */
[----:B------:R-:W-:Y:S01]  /*15a0*/  FADD.FTZ R16, R23, R16 ;  /* 0x0000001017107221 */ /* 0x000fe20000010000 */
[----:B----4-:R-:W-:-:S03]  /*15b0*/  HADD2.F32 R23, -RZ, R24.H0_H0 ;  /* 0x20000018ff177230 */ /* 0x010fc60000004100 */
[----:B------:R-:W-:Y:S01]  /*15c0*/  FADD.FTZ R16, R16, R17 ;  /* 0x0000001110107221 */ /* 0x000fe20000010000 */
[----:B-----5:R-:W-:-:S03]  /*15d0*/  HADD2.F32 R24, -RZ, R25.H0_H0 ;  /* 0x20000019ff187230 */ /* 0x020fc60000004100 */
[----:B------:R-:W-:-:S04]  /*15e0*/  FADD.FTZ R23, R16, R23 ;  /* 0x0000001710177221 */ /* 0x000fc80000010000 */
[----:B------:R-:W-:-:S07]  /*15f0*/  FADD.FTZ R23, R23, R24 ;  /* 0x0000001817177221 */ /* 0x000fce0000010000 */
.L_x_74:
[----:B------:R-:W-:Y:S05]  /*1600*/  BSYNC.RECONVERGENT B2 ;  /* 0x0000000000027941 */ /* 0x000fea0003800200 */
.L_x_73:
[----:B------:R-:W-:-:S05]  /*1610*/  IMAD.IADD R18, R5, 0x1, -R8 ;  /* 0x0000000105127824 */ /* 0x000fca00078e0a08 */
[----:B------:R-:W-:-:S13]  /*1620*/  LOP3.LUT P0, R18, R18, 0x3, RZ, 0xc0, !PT ;  /* 0x0000000312127812 */ /* 0x000fda000780c0ff */
        /* <DEDUP_REMOVED lines=8> */
[----:B-1----:R-:W-:-:S04]  /*16b0*/  LEA R14, P0, R16, UR18, 0x1 ;  /* 0x00000012100e7c11 */ /* 0x002fc8000f8008ff */
[----:B------:R-:W-:-:S04]  /*16c0*/  IADD3 R15, PT, PT, R15, R17, RZ ;  /* 0x000000110f0f7210 */ /* 0x000fc80007ffe0ff */
[----:B------:R-:W-:-:S05]  /*16d0*/  LEA.HI.X R15, R16, UR19, R15, 0x1, P0 ;  /* 0x00000013100f7c11 */ /* 0x000fca00080f0c0f */
[----:B------:R-:W2:Y:S01]  /*16e0*/  LDG.E.U16 R16, desc[UR10][R14.64] ;  /* 0x0000000a0e107981 */ /* 0x000ea2000c1e1500 */
[----:B------:R-:W-:Y:S01]  /*16f0*/  ISETP.NE.AND P0, PT, R18, 0x1, PT ;  /* 0x000000011200780c */ /* 0x000fe20003f05270 */
[----:B--2---:R-:W-:-:S05]  /*1700*/  HADD2.F32 R16, -RZ, R16.H0_H0 ;  /* 0x20000010ff107230 */ /* 0x004fca0000004100 */
[----:B------:R-:W-:-:S07]  /*1710*/  FADD.FTZ R23, R23, R16 ;  /* 0x0000001017177221 */ /* 0x000fce0000010000 */
[----:B------:R-:W-:Y:S05]  /*1720*/  @!P0 BRA `(.L_x_67) ;  /* 0x00000000001c8947 */ /* 0x000fea0003800000 */
[----:B------:R-:W-:Y:S01]  /*1730*/  ISETP.NE.AND P0, PT, R18, 0x2, PT ;  /* 0x000000021200780c */ /* 0x000fe20003f05270 */
[----:B------:R-:W2:-:S12]  /*1740*/  LDG.E.U16 R16, desc[UR10][R14.64+0x2] ;  /* 0x0000020a0e107981 */ /* 0x000e98000c1e1500 */
[----:B------:R-:W3:Y:S01]  /*1750*/  @P0 LDG.E.U16 R17, desc[UR10][R14.64+0x4] ;  /* 0x0000040a0e110981 */ /* 0x000ee2000c1e1500 */
[----:B--2---:R-:W-:-:S05]  /*1760*/  HADD2.F32 R16, -RZ, R16.H0_H0 ;  /* 0x20000010ff107230 */ /* 0x004fca0000004100 */
[----:B------:R-:W-:Y:S01]  /*1770*/  FADD.FTZ R23, R23, R16 ;  /* 0x0000001017177221 */ /* 0x000fe20000010000 */
[----:B---3--:R-:W-:-:S05]  /*1780*/  @P0 HADD2.F32 R18, -RZ, R17.H0_H0 ;  /* 0x20000011ff120230 */ /* 0x008fca0000004100 */
[----:B------:R-:W-:-:S07]  /*1790*/  @P0 FADD.FTZ R23, R23, R18 ;  /* 0x0000001217170221 */ /* 0x000fce0000010000 */
.L_x_67:
[----:B01----:R-:W-:Y:S05]  /*17a0*/  BSYNC.RECONVERGENT B0 ;  /* 0x0000000000007941 */ /* 0x003fea0003800200 */
.L_x_66:
[----:B------:R-:W-:-:S05]  /*17b0*/  VIADD R20, R20, 0x1 ;  /* 0x0000000114147836 */ /* 0x000fca0000000000 */
[----:B------:R-:W-:-:S13]  /*17c0*/  ISETP.NE.AND P0, PT, R20, R9, PT ;  /* 0x000000091400720c */ /* 0x000fda0003f05270 */
[----:B------:R-:W-:Y:S05]  /*17d0*/  @P0 BRA `(.L_x_75) ;  /* 0xfffffff400280947 */ /* 0x000fea000383ffff */
.L_x_65:
[----:B01----:R-:W-:Y:S05]  /*17e0*/  BSYNC.RECONVERGENT B1 ;  /* 0x0000000000017941 */ /* 0x003fea0003800200 */
.L_x_64:
[----:B------:R-:W0:Y:S01]  /*17f0*/  LDCU.64 UR12, c[0x0][0x3b8] ;  /* 0x00007700ff0c77ac */ /* 0x000e220008000a00 */
[----:B------:R-:W1:Y:S01]  /*1800*/  LDC.64 R12, c[0x0][0x390] ;  /* 0x0000e400ff0c7b82 */ /* 0x000e620000000a00 */
[----:B------:R-:W-:Y:S01]  /*1810*/  F2FP.F16.F32.PACK_AB R23, RZ, R23 ;  /* 0x00000017ff17723e */ /* 0x000fe200000000ff */
        /* <DEDUP_REMOVED lines=10> */
[----:B------:R-:W-:-:S05]  /*18c0*/  IMAD R13, R13, UR6, R16 ;  /* 0x000000060d0d7c24 */ /* 0x000fca000f8e0210 */
[----:B------:R-:W-:Y:S01]  /*18d0*/  IADD3 R3, PT, PT, R3, R13, RZ ;  /* 0x0000000d03037210 */ /* 0x000fe20007ffe0ff */
[----:B-1----:R-:W-:Y:S06]  /*18e0*/  BRA.U !UP0, `(.L_x_76) ;  /* 0xfffffff108a47547 */ /* 0x002fec000b83ffff */
[----:B------:R-:W-:Y:S05]  /*18f0*/  EXIT ;  /* 0x000000000000794d */ /* 0x000fea0003800000 */
        .weak           $__internal_6_$__cuda_sm20_div_s64
        .type           $__internal_6_$__cuda_sm20_div_s64,@function
        .size           $__internal_6_$__cuda_sm20_div_s64,($__internal_7_$__cuda_sm20_div_u64 - $__internal_6_$__cuda_sm20_div_s64)
$__internal_6_$__cuda_sm20_div_s64:
        /* <DEDUP_REMOVED lines=21> */
[----:B------:R-:W-:Y:S02]  /*1a50*/  IADD3 R7, P2, PT, R13, R6, RZ ;  /* 0x000000060d077210 */ /* 0x000fe40007f5e0ff */
[----:B------:R-:W-:-:S03]  /*1a60*/  IADD3.X R6, PT, PT, R11, R5, RZ, P0, !PT ;  /* 0x000000050b067210 */ /* 0x000fc600007fe4ff */
        /* <DEDUP_REMOVED lines=26> */
[----:B------:R-:W-:-:S03]  /*1c10*/  IMAD.WIDE.U32 R4, R7, UR4, RZ ;  /* 0x0000000407047c25 */ /* 0x000fc6000f8e00ff */
[----:B------:R-:W-:Y:S01]  /*1c20*/  IADD3.X R6, PT, PT, RZ, R6, RZ, P1, !PT ;  /* 0x00000006ff067210 */ /* 0x000fe20000ffe4ff */
[C---:B------:R-:W-:Y:S01]  /*1c30*/  IMAD R5, R7.reuse, UR5, R5 ;  /* 0x0000000507057c24 */ /* 0x040fe2000f8e0205 */
[----:B------:R-:W-:Y:S02]  /*1c40*/  IADD3 R9, P1, PT, -R4, R8, RZ ;  /* 0x0000000804097210 */ /* 0x000fe40007f3e1ff */
[----:B------:R-:W-:Y:S01]  /*1c50*/  IADD3 R4, P2, PT, R7, 0x1, RZ ;  /* 0x0000000107047810 */ /* 0x000fe20007f5e0ff */
[----:B------:R-:W-:Y:S01]  /*1c60*/  IMAD R5, R6, UR4, R5 ;  /* 0x0000000406057c24 */ /* 0x000fe2000f8e0205 */
[----:B------:R-:W-:-:S03]  /*1c70*/  ISETP.GE.U32.AND P0, PT, R9, UR4, PT ;  /* 0x0000000409007c0c */ /* 0x000fc6000bf06070 */
        /* <DEDUP_REMOVED lines=12> */
[----:B------:R-:W-:Y:S02]  /*1d40*/  IADD3.X R7, PT, PT, RZ, R4, RZ, P2, !PT ;  /* 0x00000004ff077210 */ /* 0x000fe400017fe4ff */
[----:B------:R-:W-:-:S02]  /*1d50*/  SEL R6, R6, R5, P0 ;  /* 0x0000000506067207 */ /* 0x000fc40000000000 */
[----:B------:R-:W-:Y:S02]  /*1d60*/  LOP3.LUT R8, R3, UR8, RZ, 0x3c, !PT ;  /* 0x0000000803087c12 */ /* 0x000fe4000f8e3cff */
[----:B------:R-:W-:Y:S02]  /*1d70*/  SEL R7, R7, R4, P0 ;  /* 0x0000000407077207 */ /* 0x000fe40000000000 */
[-C--:B------:R-:W-:Y:S02]  /*1d80*/  IADD3 R5, P2, PT, RZ, -R6.reuse, RZ ;  /* 0x80000006ff057210 */ /* 0x080fe40007f5e0ff */
[----:B------:R-:W-:Y:S02]  /*1d90*/  ISETP.GE.AND P1, PT, R8, RZ, PT ;  /* 0x000000ff0800720c */ /* 0x000fe40003f26270 */
[----:B------:R-:W-:Y:S01]  /*1da0*/  ISETP.NE.U32.AND P0, PT, RZ, UR6, PT ;  /* 0x00000006ff007c0c */ /* 0x000fe2000bf05070 */
[----:B------:R-:W-:Y:S01]  /*1db0*/  IMAD.X R4, RZ, RZ, ~R7, P2 ;  /* 0x000000ffff047224 */ /* 0x000fe200010e0e07 */
[----:B------:R-:W-:Y:S01]  /*1dc0*/  SEL R6, R5, R6, !P1 ;  /* 0x0000000605067207 */ /* 0x000fe20004800000 */
[----:B------:R-:W-:Y:S01]  /*1dd0*/  HFMA2 R5, -RZ, RZ, 0, 0 ;  /* 0x00000000ff057431 */ /* 0x000fe200000001ff */
[----:B------:R-:W-:-:S02]  /*1de0*/  ISETP.NE.AND.EX P0, PT, RZ, UR8, PT, P0 ;  /* 0x00000008ff007c0c */ /* 0x000fc4000bf05300 */
[----:B------:R-:W-:Y:S02]  /*1df0*/  SEL R7, R4, R7, !P1 ;  /* 0x0000000704077207 */ /* 0x000fe40004800000 */
[----:B------:R-:W-:Y:S02]  /*1e00*/  MOV R4, R0 ;  /* 0x0000000000047202 */ /* 0x000fe40000000f00 */
[----:B------:R-:W-:Y:S02]  /*1e10*/  SEL R6, R6, 0xffffffff, P0 ;  /* 0xffffffff06067807 */ /* 0x000fe40000000000 */
[----:B------:R-:W-:Y:S01]  /*1e20*/  SEL R7, R7, 0xffffffff, P0 ;  /* 0xffffffff07077807 */ /* 0x000fe20000000000 */
[----:B------:R-:W-:Y:S06]  /*1e30*/  RET.REL.NODEC R4 `(_ZN2at6native53_GLOBAL__N__3bfe7fd5_20_UpSampleNearest2d_cu_198c5ce237upsample_nearest2d_backward_out_frameIN3c104HalfEfXadL_ZNS0_46nearest_neighbor_exact_bw_compute_source_indexEfiiEEEEvPKT_mmmmmmPS5_ff) ;  /* 0xffffffe004707950 */ /* 0x000fec0003c3ffff */
        .weak           $__internal_7_$__cuda_sm20_div_u64
        .type           $__internal_7_$__cuda_sm20_div_u64,@function
        .size           $__internal_7_$__cuda_sm20_div_u64,($__internal_8_$__cuda_sm20_rem_u64 - $__internal_7_$__cuda_sm20_div_u64)
$__internal_7_$__cuda_sm20_div_u64:
        /* <DEDUP_REMOVED lines=11> */
[----:B------:R-:W-:Y:S02]  /*1ef0*/  IADD3.X R15, PT, PT, RZ, ~R11, RZ, P0, !PT ;  /* 0x8000000bff0f7210 */ /* 0x000fe400007fe4ff */
        /* <DEDUP_REMOVED lines=19> */
[----:B------:R-:W-:-:S04]  /*2030*/  IADD3 R11, P2, PT, R12, R11, RZ ;  /* 0x0000000b0c0b7210 */ /* 0x000fc80007f5e0ff */
[----:B------:R-:W-:Y:S01]  /*2040*/  IADD3.X R7, PT, PT, R8, R7, RZ, P0, !PT ;  /* 0x0000000708077210 */ /* 0x000fe200007fe4ff */
        /* <DEDUP_REMOVED lines=9> */
[C---:B------:R-:W-:Y:S02]  /*20e0*/  IADD3 R10, P2, PT, R11.reuse, 0x1, RZ ;  /* 0x000000010b0a7810 */ /* 0x040fe40007f5e0ff */
[----:B------:R-:W-:Y:S01]  /*20f0*/  IADD3.X R7, PT, PT, RZ, R7, RZ, P1, !PT ;  /* 0x00000007ff077210 */ /* 0x000fe20000ffe4ff */
[----:B------:R-:W-:Y:S01]  /*2100*/  IMAD R9, R11, R5, R9 ;  /* 0x000000050b097224 */ /* 0x000fe200078e0209 */
[----:B------:R-:W-:-:S03]  /*2110*/  IADD3 R15, P1, PT, -R8, R2, RZ ;  /* 0x00000002080f7210 */ /* 0x000fc60007f3e1ff */
[-C--:B------:R-:W-:Y:S01]  /*2120*/  IMAD R8, R7, R4.reuse, R9 ;  /* 0x0000000407087224 */ /* 0x080fe200078e0209 */
[----:B------:R-:W-:-:S03]  /*2130*/  ISETP.GE.U32.AND P0, PT, R15, R4, PT ;  /* 0x000000040f00720c */ /* 0x000fc60003f06070 */
[----:B------:R-:W-:Y:S01]  /*2140*/  IMAD.X R14, R3, 0x1, ~R8, P1 ;  /* 0x00000001030e7824 */ /* 0x000fe200008e0e08 */
[----:B------:R-:W-:Y:S02]  /*2150*/  IADD3 R13, P1, PT, R15, -R4, RZ ;  /* 0x800000040f0d7210 */ /* 0x000fe40007f3e0ff */
[----:B------:R-:W-:Y:S02]  /*2160*/  IADD3.X R8, PT, PT, RZ, R7, RZ, P2, !PT ;  /* 0x00000007ff087210 */ /* 0x000fe400017fe4ff */
[CC--:B------:R-:W-:Y:S02]  /*2170*/  ISETP.GE.U32.AND.EX P0, PT, R14.reuse, R5.reuse, PT, P0 ;  /* 0x000000050e00720c */ /* 0x0c0fe40003f06100 */
[----:B------:R-:W-:Y:S02]  /*2180*/  IADD3.X R12, PT, PT, R14, ~R5, RZ, P1, !PT ;  /* 0x800000050e0c7210 */ /* 0x000fe40000ffe4ff */
[----:B------:R-:W-:Y:S02]  /*2190*/  SEL R13, R13, R15, P0 ;  /* 0x0000000f0d0d7207 */ /* 0x000fe40000000000 */
[----:B------:R-:W-:-:S02]  /*21a0*/  SEL R10, R10, R11, P0 ;  /* 0x0000000b0a0a7207 */ /* 0x000fc40000000000 */
[----:B------:R-:W-:Y:S02]  /*21b0*/  SEL R12, R12, R14, P0 ;  /* 0x0000000e0c0c7207 */ /* 0x000fe40000000000 */
[----:B------:R-:W-:Y:S02]  /*21c0*/  SEL R9, R8, R7, P0 ;  /* 0x0000000708097207 */ /* 0x000fe40000000000 */
[----:B------:R-:W-:Y:S02]  /*21d0*/  ISETP.GE.U32.AND P0, PT, R13, R4, PT ;  /* 0x000000040d00720c */ /* 0x000fe40003f06070 */
[----:B------:R-:W-:Y:S02]  /*21e0*/  IADD3 R7, P2, PT, R10, 0x1, RZ ;  /* 0x000000010a077810 */ /* 0x000fe40007f5e0ff */
[----:B------:R-:W-:Y:S02]  /*21f0*/  ISETP.NE.U32.AND P1, PT, R4, RZ, PT ;  /* 0x000000ff0400720c */ /* 0x000fe40003f25070 */
[----:B------:R-:W-:Y:S01]  /*2200*/  ISETP.GE.U32.AND.EX P0, PT, R12, R5, PT, P0 ;  /* 0x000000050c00720c */ /* 0x000fe20003f06100 */
[----:B------:R-:W-:Y:S01]  /*2210*/  IMAD.X R8, RZ, RZ, R9, P2 ;  /* 0x000000ffff087224 */ /* 0x000fe200010e0609 */
[----:B------:R-:W-:-:S02]  /*2220*/  ISETP.NE.AND.EX P1, PT, R5, RZ, PT, P1 ;  /* 0x000000ff0500720c */ /* 0x000fc40003f25310 */
[----:B------:R-:W-:Y:S01]  /*2230*/  SEL R5, R7, R10, P0 ;  /* 0x0000000a07057207 */ /* 0x000fe20000000000 */
[----:B------:R-:W-:Y:S01]  /*2240*/  HFMA2 R7, -RZ, RZ, 0, 0 ;  /* 0x00000000ff077431 */ /* 0x000fe200000001ff */
[----:B------:R-:W-:Y:S02]  /*2250*/  SEL R8, R8, R9, P0 ;  /* 0x0000000908087207 */ /* 0x000fe40000000000 */
[----:B------:R-:W-:Y:S02]  /*2260*/  SEL R5, R5, 0xffffffff, P1 ;  /* 0xffffffff05057807 */ /* 0x000fe40000800000 */
[----:B------:R-:W-:Y:S01]  /*2270*/  SEL R8, R8, 0xffffffff, P1 ;  /* 0xffffffff08087807 */ /* 0x000fe20000800000 */
[----:B------:R-:W-:Y:S06]  /*2280*/  RET.REL.NODEC R6 `(_ZN2at6native53_GLOBAL__N__3bfe7fd5_20_UpSampleNearest2d_cu_198c5ce237upsample_nearest2d_backward_out_frameIN3c104HalfEfXadL_ZNS0_46nearest_neighbor_exact_bw_compute_source_indexEfiiEEEEvPKT_mmmmmmPS5_ff) ;  /* 0xffffffdc065c7950 */ /* 0x000fec0003c3ffff */
        .weak           $__internal_8_$__cuda_sm20_rem_u64
        .type           $__internal_8_$__cuda_sm20_rem_u64,@function
        .size           $__internal_8_$__cuda_sm20_rem_u64,(.L_x_643 - $__internal_8_$__cuda_sm20_rem_u64)
$__internal_8_$__cuda_sm20_rem_u64:
        /* <DEDUP_REMOVED lines=15> */
[----:B------:R-:W-:-:S04]  /*2380*/  IADD3 R15, P2, PT, R19, R14, RZ ;  /* 0x0000000e130f7210 */ /* 0x000fc80007f5e0ff */
[----:B------:R-:W-:Y:S01]  /*2390*/  IADD3.X R7, PT, PT, R7, R13, RZ, P0, !PT ;  /* 0x0000000d07077210 */ /* 0x000fe200007fe4ff */
        /* <DEDUP_REMOVED lines=10> */
[----:B------:R-:W-:Y:S02]  /*2440*/  HFMA2 R13, -RZ, RZ, 0, 0 ;  /* 0x00000000ff0d7431 */ /* 0x000fe400000001ff */
        /* <DEDUP_REMOVED lines=17> */
[----:B------:R-:W-:Y:S02]  /*2560*/  MOV R9, 0x0 ;  /* 0x0000000000097802 */ /* 0x000fe40000000f00 */
[----:B------:R-:W-:Y:S02]  /*2570*/  IADD3.X R12, PT, PT, ~R6, R5, RZ, P1, !PT ;  /* 0x00000005060c7210 */ /* 0x000fe40000ffe5ff */
[----:B------:R-:W-:Y:S02]  /*2580*/  IADD3 R7, P1, PT, -R10, R13, RZ ;  /* 0x0000000d0a077210 */ /* 0x000fe40007f3e1ff */
[----:B------:R-:W-:-:S03]  /*2590*/  ISETP.GE.U32.AND.EX P0, PT, R12, R11, PT, P0 ;  /* 0x0000000b0c00720c */ /* 0x000fc60003f06100 */
[----:B------:R-:W-:Y:S01]  /*25a0*/  IMAD.X R6, R12, 0x1, ~R11, P1 ;  /* 0x000000010c067824 */ /* 0x000fe200008e0e0b */
[----:B------:R-:W-:Y:S02]  /*25b0*/  SEL R7, R7, R13, P0 ;  /* 0x0000000d07077207 */ /* 0x000fe40000000000 */
[----:B------:R-:W-:Y:S02]  /*25c0*/  ISETP.NE.U32.AND P1, PT, R10, RZ, PT ;  /* 0x000000ff0a00720c */ /* 0x000fe40003f25070 */
[----:B------:R-:W-:Y:S02]  /*25d0*/  SEL R6, R6, R12, P0 ;  /* 0x0000000c06067207 */ /* 0x000fe40000000000 */
[----:B------:R-:W-:Y:S02]  /*25e0*/  ISETP.GE.U32.AND P0, PT, R7, R10, PT ;  /* 0x0000000a0700720c */ /* 0x000fe40003f06070 */
[----:B------:R-:W-:Y:S02]  /*25f0*/  IADD3 R5, PT, PT, -R10, R7, RZ ;  /* 0x000000070a057210 */ /* 0x000fe40007ffe1ff */
[----:B------:R-:W-:-:S02]  /*2600*/  ISETP.GE.U32.AND.EX P0, PT, R6, R11, PT, P0 ;  /* 0x0000000b0600720c */ /* 0x000fc40003f06100 */
[----:B------:R-:W-:Y:S02]  /*2610*/  ISETP.NE.AND.EX P1, PT, R11, RZ, PT, P1 ;  /* 0x000000ff0b00720c */ /* 0x000fe40003f25310 */
[----:B------:R-:W-:-:S04]  /*2620*/  SEL R5, R5, R7, P0 ;  /* 0x0000000705057207 */ /* 0x000fc80000000000 */
[----:B------:R-:W-:Y:S01]  /*2630*/  SEL R5, R5, 0xffffffff, P1 ;  /* 0xffffffff05057807 */ /* 0x000fe20000800000 */
[----:B------:R-:W-:Y:S06]  /*2640*/  RET.REL.NODEC R8 `(_ZN2at6native53_GLOBAL__N__3bfe7fd5_20_UpSampleNearest2d_cu_198c5ce237upsample_nearest2d_backward_out_frameIN3c104HalfEfXadL_ZNS0_46nearest_neighbor_exact_bw_compute_source_indexEfiiEEEEvPKT_mmmmmmPS5_ff) ;  /* 0xffffffd8086c7950 */ /* 0x000fec0003c3ffff */
.L_x_77:
        /* <DEDUP_REMOVED lines=11> */
.L_x_643:


//--------------------- .text._ZN2at6native53_GLOBAL__N__3bfe7fd5_20_UpSampleNearest2d_cu_198c5ce237upsample_nearest2d_backward_out_frameIffXadL_ZNS0_46nearest_neighbor_exact_bw_compute_source_indexEfiiEEEEvPKT_mmmmmmPS3_ff --------------------------
	.section	.text._ZN2at6native53_GLOBAL__N__3bfe7fd5_20_UpSampleNearest2d_cu_198c5ce237upsample_nearest2d_backward_out_frameIffXadL_ZNS0_46nearest_neighbor_exact_bw_compute_source_indexEfiiEEEEvPKT_mmmmmmPS3_ff,"ax",@progbits
	.align	128
.text._ZN2at6native53_GLOBAL__N__3bfe7fd5_20_UpSampleNearest2d_cu_198c5ce237upsample_nearest2d_backward_out_frameIffXadL_ZNS0_46nearest_neighbor_exact_bw_compute_source_indexEfiiEEEEvPKT_mmmmmmPS3_ff:
        .type           _ZN2at6native53_GLOBAL__N__3bfe7fd5_20_UpSampleNearest2d_cu_198c5ce237upsample_nearest2d_backward_out_frameIffXadL_ZNS0_46nearest_neighbor_exact_bw_compute_source_indexEfiiEEEEvPKT_mmmmmmPS3_ff,@function
        .size           _ZN2at6native53_GLOBAL__N__3bfe7fd5_20_UpSampleNearest2d_cu_198c5ce237upsample_nearest2d_backward_out_frameIffXadL_ZNS0_46nearest_neighbor_exact_bw_compute_source_indexEfiiEEEEvPKT_mmmmmmPS3_ff,(.L_x_647 - _ZN2at6native53_GLOBAL__N__3bfe7fd5_20_UpSampleNearest2d_cu_198c5ce237upsample_nearest2d_backward_out_frameIffXadL_ZNS0_46nearest_neighbor_exact_bw_compute_source_indexEfiiEEEEvPKT_mmmmmmPS3_ff)
        .other          _ZN2at6native53_GLOBAL__N__3bfe7fd5_20_UpSampleNearest2d_cu_198c5ce237upsample_nearest2d_backward_out_frameIffXadL_ZNS0_46nearest_neighbor_exact_bw_compute_source_indexEfiiEEEEvPKT_mmmmmmPS3_ff,@"STO_CUDA_ENTRY STV_DEFAULT"
_ZN2at6native53_GLOBAL__N__3bfe7fd5_20_UpSampleNearest2d_cu_198c5ce237upsample_nearest2d_backward_out_frameIffXadL_ZNS0_46nearest_neighbor_exact_bw_compute_source_indexEfiiEEEEvPKT_mmmmmmPS3_ff:
        /* <DEDUP_REMOVED lines=43> */
[----:B------:R-:W-:Y:S01]  /*02b0*/  ISETP.GE.U32.AND P1, PT, R5, UR6, PT ;  /* 0x0000000605007c0c */ /* 0x000fe2000bf26070 */
[----:B------:R-:W-:-:S12]  /*02c0*/  HFMA2 R5, -RZ, RZ, 0, 0 ;  /* 0x00000000ff057431 */ /* 0x000fd800000001ff */
[----:B------:R-:W-:Y:S01]  /*02d0*/  @P1 VIADD R4, R4, 0x1 ;  /* 0x0000000104041836 */ /* 0x000fe20000000000 */
[----:B------:R-:W-:Y:S01]  /*02e0*/  @!P2 LOP3.LUT R4, RZ, UR6, RZ, 0x33, !PT ;  /* 0x00000006ff04ac12 */ /* 0x000fe2000f8e33ff */
[----:B------:R-:W-:Y:S06]  /*02f0*/  BRA `(.L_x_80) ;  /* 0x0000000000107947 */ /* 0x000fec0003800000 */
.L_x_79:
[----:B------:R-:W-:-:S07]  /*0300*/  MOV R0, 0x320 ;  /* 0x0000032000007802 */ /* 0x000fce0000000f00 */
[----:B------:R-:W-:Y:S05]  /*0310*/  CALL.REL.NOINC `($__internal_9_$__cuda_sm20_div_s64) ;  /* 0x0000001000ec7944 */ /* 0x000fea0003c00000 */
[----:B------:R-:W-:Y:S01]  /*0320*/  IMAD.MOV.U32 R4, RZ, RZ, R6 ;  /* 0x000000ffff047224 */ /* 0x000fe200078e0006 */
[----:B------:R-:W-:-:S07]  /*0330*/  MOV R5, R7 ;  /* 0x0000000700057202 */ /* 0x000fce0000000f00 */
.L_x_80:
[----:B------:R-:W-:Y:S05]  /*0340*/  BSYNC.RECONVERGENT B0 ;  /* 0x0000000000007941 */ /* 0x000fea0003800200 */
.L_x_78:
        /* <DEDUP_REMOVED lines=24> */
.L_x_82:
[----:B------:R-:W0:Y:S01]  /*04d0*/  LDCU.64 UR4, c[0x0][0x390] ;  /* 0x00007200ff0477ac */ /* 0x000e220008000a00 */
[----:B------:R-:W-:Y:S01]  /*04e0*/  IMAD.MOV.U32 R6, RZ, RZ, R4 ;  /* 0x000000ffff067224 */ /* 0x000fe200078e0004 */
[----:B------:R-:W-:Y:S02]  /*04f0*/  MOV R8, 0x530 ;  /* 0x0000053000087802 */ /* 0x000fe40000000f00 */
[----:B0-----:R-:W-:Y:S01]  /*0500*/  MOV R10, UR4 ;  /* 0x00000004000a7c02 */ /* 0x001fe20008000f00 */
[----:B------:R-:W-:-:S07]  /*0510*/  IMAD.U32 R11, RZ, RZ, UR5 ;  /* 0x00000005ff0b7e24 */ /* 0x000fce000f8e00ff */
[----:B------:R-:W-:Y:S05]  /*0520*/  CALL.REL.NOINC `($__internal_11_$__cuda_sm20_rem_u64) ;  /* 0x0000001800cc7944 */ /* 0x000fea0003c00000 */
[----:B------:R-:W-:-:S07]  /*0530*/  MOV R0, R5 ;  /* 0x0000000500007202 */ /* 0x000fce0000000f00 */
.L_x_83:
[----:B------:R-:W-:Y:S05]  /*0540*/  BSYNC.RECONVERGENT B0 ;  /* 0x0000000000007941 */ /* 0x000fea0003800200 */
.L_x_81:
        /* <DEDUP_REMOVED lines=29> */
.L_x_85:
[----:B------:R-:W-:-:S07]  /*0720*/  MOV R6, 0x740 ;  /* 0x0000074000067802 */ /* 0x000fce0000000f00 */
[----:B------:R-:W-:Y:S05]  /*0730*/  CALL.REL.NOINC `($__internal_10_$__cuda_sm20_div_u64) ;  /* 0x0000001400347944 */ /* 0x000fea0003c00000 */
[----:B------:R-:W0:Y:S01]  /*0740*/  LDCU UR4, c[0x0][0x3b0] ;  /* 0x00007600ff0477ac */ /* 0x000e220008000800 */
[----:B------:R-:W-:Y:S01]  /*0750*/  IMAD.MOV R7, RZ, RZ, -R5 ;  /* 0x000000ffff077224 */ /* 0x000fe200078e0a05 */
[----:B------:R-:W-:-:S03]  /*0760*/  MOV R6, R5 ;  /* 0x0000000500067202 */ /* 0x000fc60000000f00 */
[----:B0-----:R-:W-:Y:S02]  /*0770*/  IMAD R4, R7, UR4, R2 ;  /* 0x0000000407047c24 */ /* 0x001fe4000f8e0202 */
[----:B------:R-:W-:-:S07]  /*0780*/  IMAD.MOV.U32 R7, RZ, RZ, R8 ;  /* 0x000000ffff077224 */ /* 0x000fce00078e0008 */
.L_x_86:
[----:B------:R-:W-:Y:S05]  /*0790*/  BSYNC.RECONVERGENT B0 ;  /* 0x0000000000007941 */ /* 0x000fea0003800200 */
.L_x_84:
        /* <DEDUP_REMOVED lines=25> */
.L_x_88:
[----:B------:R-:W0:Y:S01]  /*0930*/  LDCU.64 UR4, c[0x0][0x3a8] ;  /* 0x00007500ff0477ac */ /* 0x000e220008000a00 */
[----:B------:R-:W-:Y:S01]  /*0940*/  IMAD.MOV.U32 R5, RZ, RZ, R7 ;  /* 0x000000ffff057224 */ /* 0x000fe200078e0007 */
[----:B------:R-:W-:Y:S02]  /*0950*/  MOV R8, 0x990 ;  /* 0x0000099000087802 */ /* 0x000fe40000000f00 */
[----:B0-----:R-:W-:Y:S01]  /*0960*/  MOV R10, UR4 ;  /* 0x00000004000a7c02 */ /* 0x001fe20008000f00 */
[----:B------:R-:W-:-:S07]  /*0970*/  IMAD.U32 R11, RZ, RZ, UR5 ;  /* 0x00000005ff0b7e24 */ /* 0x000fce000f8e00ff */
[----:B------:R-:W-:Y:S05]  /*0980*/  CALL.REL.NOINC `($__internal_11_$__cuda_sm20_rem_u64) ;  /* 0x0000001400b47944 */ /* 0x000fea0003c00000 */
.L_x_89:
[----:B------:R-:W-:Y:S05]  /*0990*/  BSYNC.RECONVERGENT B0 ;  /* 0x0000000000007941 */ /* 0x000fea0003800200 */
.L_x_87:
[----:B------:R-:W0:Y:S01]  /*09a0*/  LDC.64 R6, c[0x0][0x3c0] ;  /* 0x0000f000ff067b82 */ /* 0x000e220000000a00 */
[----:B------:R-:W1:Y:S01]  /*09b0*/  LDCU.64 UR4, c[0x0][0x388] ;  /* 0x00007100ff0477ac */ /* 0x000e620008000a00 */
[----:B------:R-:W-:-:S04]  /*09c0*/  IADD3 R8, PT, PT, R4, 0x1, RZ ;  /* 0x0000000104087810 */ /* 0x000fc80007ffe0ff */
[----:B------:R-:W-:Y:S02]  /*09d0*/  I2FP.F32.S32 R10, R8 ;  /* 0x00000008000a7245 */ /* 0x000fe40000201400 */
[----:B------:R-:W-:Y:S01]  /*09e0*/  I2FP.F32.S32 R8, R4 ;  /* 0x0000000400087245 */ /* 0x000fe20000201400 */
[----:B------:R-:W-:Y:S01]  /*09f0*/  VIADD R4, R5, 0x1 ;  /* 0x0000000105047836 */ /* 0x000fe20000000000 */
        /* <DEDUP_REMOVED lines=24> */
.L_x_102:
        /* <DEDUP_REMOVED lines=9> */
[----:B------:R-:W-:Y:S02]  /*0c10*/  IMAD.MOV.U32 R13, RZ, RZ, R7 ;  /* 0x000000ffff0d7224 */ /* 0x000fe400078e0007 */
[----:B------:R-:W-:Y:S02]  /*0c20*/  HFMA2 R11, -RZ, RZ, 0, 0 ;  /* 0x00000000ff0b7431 */ /* 0x000fe400000001ff */
[C---:B--2---:R-:W-:Y:S02]  /*0c30*/  IMAD R14, R20.reuse, UR5, RZ ;  /* 0x00000005140e7c24 */ /* 0x044fe4000f8e02ff */
[----:B------:R-:W-:Y:S01]  /*0c40*/  IMAD.WIDE.U32 R12, R20, UR4, R12 ;  /* 0x00000004140c7c25 */ /* 0x000fe2000f8e000c */
[----:B---3--:R-:W-:-:S03]  /*0c50*/  VIMNMX R20, PT, PT, R6, UR9, PT ;  /* 0x0000000906147c48 */ /* 0x008fc6000bfe0100 */
[----:B------:R-:W-:-:S04]  /*0c60*/  IMAD R21, R21, UR4, R14 ;  /* 0x0000000415157c24 */ /* 0x000fc8000f8e020e */
[----:B------:R-:W-:-:S07]  /*0c70*/  IMAD.IADD R21, R13, 0x1, R21 ;  /* 0x000000010d157824 */ /* 0x000fce00078e0215 */
.L_x_101:
[----:B------:R-:W-:Y:S01]  /*0c80*/  ISETP.GE.AND P0, PT, R4, R5, PT ;  /* 0x000000050400720c */ /* 0x000fe20003f06270 */
[----:B------:R-:W-:-:S12]  /*0c90*/  BSSY.RECONVERGENT B0, `(.L_x_92) ;  /* 0x000008f000007945 */ /* 0x000fd80003800200 */
[----:B------:R-:W-:Y:S05]  /*0ca0*/  @P0 BRA `(.L_x_93) ;  /* 0x0000000800340947 */ /* 0x000fea0003800000 */
[----:B------:R-:W2:Y:S01]  /*0cb0*/  LDCU.64 UR14, c[0x0][0x398] ;  /* 0x00007300ff0e77ac */ /* 0x000ea20008000a00 */
[----:B------:R-:W-:Y:S01]  /*0cc0*/  IADD3 R14, PT, PT, R8, -R5, RZ ;  /* 0x80000005080e7210 */ /* 0x000fe20007ffe0ff */
[----:B------:R-:W-:Y:S01]  /*0cd0*/  BSSY.RECONVERGENT B2, `(.L_x_94) ;  /* 0x0000039000027945 */ /* 0x000fe20003800200 */
[--C-:B------:R-:W-:Y:S02]  /*0ce0*/  SHF.R.S32.HI R15, RZ, 0x1f, R20.reuse ;  /* 0x0000001fff0f7819 */ /* 0x100fe40000011414 */
[----:B------:R-:W-:Y:S01]  /*0cf0*/  ISETP.GT.U32.AND P0, PT, R14, -0x10, PT ;  /* 0xfffffff00e00780c */ /* 0x000fe20003f04070 */
[----:B------:R-:W-:Y:S01]  /*0d00*/  IMAD.MOV.U32 R14, RZ, RZ, R20 ;  /* 0x000000ffff0e7224 */ /* 0x000fe200078e0014 */
[----:B------:R-:W-:Y:S01]  /*0d10*/  MOV R24, R8 ;  /* 0x0000000800187202 */ /* 0x000fe20000000f00 */
[----:B--2---:R-:W-:Y:S02]  /*0d20*/  IMAD R17, R21, UR14, RZ ;  /* 0x0000000e15117c24 */ /* 0x004fe4000f8e02ff */
[----:B------:R-:W-:-:S04]  /*0d30*/  IMAD.WIDE.U32 R14, R12, UR14, R14 ;  /* 0x0000000e0c0e7c25 */ /* 0x000fc8000f8e000e */
[----:B------:R-:W-:-:S04]  /*0d40*/  IMAD R17, R12, UR15, R17 ;  /* 0x0000000f0c117c24 */ /* 0x000fc8000f8e0211 */
[----:B------:R-:W-:Y:S01]  /*0d50*/  IMAD.IADD R22, R15, 0x1, R17 ;  /* 0x000000010f167824 */ /* 0x000fe200078e0211 */
[----:B------:R-:W-:Y:S06]  /*0d60*/  @P0 BRA `(.L_x_95) ;  /* 0x0000000000bc0947 */ /* 0x000fec0003800000 */
[----:B------:R-:W-:Y:S01]  /*0d70*/  IADD3 R23, PT, PT, -R8, R5, RZ ;  /* 0x0000000508177210 */ /* 0x000fe20007ffe1ff */
[----:B------:R-:W-:-:S03]  /*0d80*/  IMAD.MOV.U32 R24, RZ, RZ, R8 ;  /* 0x000000ffff187224 */ /* 0x000fc600078e0008 */
[----:B------:R-:W-:-:S04]  /*0d90*/  LOP3.LUT R23, R23, 0xfffffff0, RZ, 0xc0, !PT ;  /* 0xfffffff017177812 */ /* 0x000fc800078ec0ff */
[----:B------:R-:W-:-:S07]  /*0da0*/  IADD3 R23, PT, PT, -R23, RZ, RZ ;  /* 0x000000ff17177210 */ /* 0x000fce0007ffe1ff */
.L_x_96:
[----:B------:R-:W-:Y:S01]  /*0db0*/  SHF.R.S32.HI R25, RZ, 0x1f, R24 ;  /* 0x0000001fff197819 */ /* 0x000fe20000011418 */
[----:B0-----:R-:W-:-:S04]  /*0dc0*/  IMAD R17, R22, UR16, RZ ;  /* 0x0000001016117c24 */ /* 0x001fc8000f8e02ff */
[C---:B------:R-:W-:Y:S02]  /*0dd0*/  IMAD R19, R14.reuse, UR17, R17 ;  /* 0x000000110e137c24 */ /* 0x040fe4000f8e0211 */
[----:B------:R-:W-:-:S04]  /*0de0*/  IMAD.WIDE.U32 R16, R14, UR16, R24 ;  /* 0x000000100e107c25 */ /* 0x000fc8000f8e0018 */
[----:B------:R-:W-:Y:S01]  /*0df0*/  IMAD.IADD R17, R17, 0x1, R19 ;  /* 0x0000000111117824 */ /* 0x000fe200078e0213 */
[----:B-1----:R-:W-:-:S04]  /*0e00*/  LEA R18, P0, R16, UR12, 0x2 ;  /* 0x0000000c10127c11 */ /* 0x002fc8000f8010ff */
[----:B------:R-:W-:-:S05]  /*0e10*/  LEA.HI.X R19, R16, UR13, R17, 0x2, P0 ;  /* 0x0000000d10137c11 */ /* 0x000fca00080f1411 */
[----:B------:R-:W2:Y:S04]  /*0e20*/  LDG.E R26, desc[UR10][R18.64] ;  /* 0x0000000a121a7981 */ /* 0x000ea8000c1e1900 */
[----:B------:R-:W3:Y:S04]  /*0e30*/  LDG.E R25, desc[UR10][R18.64+0x4] ;  /* 0x0000040a12197981 */ /* 0x000ee8000c1e1900 */
[----:B------:R-:W4:Y:S04]  /*0e40*/  LDG.E R17, desc[UR10][R18.64+0x8] ;  /* 0x0000080a12117981 */ /* 0x000f28000c1e1900 */
[----:B------:R-:W5:Y:S04]  /*0e50*/  LDG.E R16, desc[UR10][R18.64+0xc] ;  /* 0x00000c0a12107981 */ /* 0x000f68000c1e1900 */
[----:B------:R-:W5:Y:S01]  /*0e60*/  LDG.E R29, desc[UR10][R18.64+0x3c] ;  /* 0x00003c0a121d7981 */ /* 0x000f62000c1e1900 */
[----:B--2---:R-:W-:-:S03]  /*0e70*/  FADD.FTZ R26, R26, R11 ;  /* 0x0000000b1a1a7221 */ /* 0x004fc60000010000 */
[----:B------:R-:W2:Y:S01]  /*0e80*/  LDG.E R11, desc[UR10][R18.64+0x10] ;  /* 0x0000100a120b7981 */ /* 0x000ea2000c1e1900 */
[----:B---3--:R-:W-:-:S03]  /*0e90*/  FADD.FTZ R26, R26, R25 ;  /* 0x000000191a1a7221 */ /* 0x008fc60000010000 */
[----:B------:R-:W3:Y:S01]  /*0ea0*/  LDG.E R25, desc[UR10][R18.64+0x14] ;  /* 0x0000140a12197981 */ /* 0x000ee2000c1e1900 */
[----:B----4-:R-:W-:-:S03]  /*0eb0*/  FADD.FTZ R27, R26, R17 ;  /* 0x000000111a1b7221 */ /* 0x010fc60000010000 */
[----:B------:R-:W4:Y:S01]  /*0ec0*/  LDG.E R17, desc[UR10][R18.64+0x18] ;  /* 0x0000180a12117981 */ /* 0x000f22000c1e1900 */
[----:B-----5:R-:W-:-:S03]  /*0ed0*/  FADD.FTZ R26, R27, R16 ;  /* 0x000000101b1a7221 */ /* 0x020fc60000010000 */
        /* <DEDUP_REMOVED lines=15> */
[----:B------:R-:W-:Y:S01]  /*0fd0*/  IADD3 R23, PT, PT, R23, 0x10, RZ ;  /* 0x0000001017177810 */ /* 0x000fe20007ffe0ff */
[----:B-----5:R-:W-:-:S03]  /*0fe0*/  FADD.FTZ R16, R27, R16 ;  /* 0x000000101b107221 */ /* 0x020fc60000010000 */
[----:B------:R-:W-:Y:S01]  /*0ff0*/  ISETP.NE.AND P0, PT, R23, RZ, PT ;  /* 0x000000ff1700720c */ /* 0x000fe20003f05270 */
[----:B------:R-:W-:Y:S02]  /*1000*/  VIADD R24, R24, 0x10 ;  /* 0x0000001018187836 */ /* 0x000fe40000000000 */
[----:B--2---:R-:W-:-:S04]  /*1010*/  FADD.FTZ R16, R16, R11 ;  /* 0x0000000b10107221 */ /* 0x004fc80000010000 */
[----:B---3--:R-:W-:-:S04]  /*1020*/  FADD.FTZ R16, R16, R25 ;  /* 0x0000001910107221 */ /* 0x008fc80000010000 */
[----:B----4-:R-:W-:-:S04]  /*1030*/  FADD.FTZ R16, R16, R17 ;  /* 0x0000001110107221 */ /* 0x010fc80000010000 */
[----:B------:R-:W-:Y:S01]  /*1040*/  FADD.FTZ R11, R16, R29 ;  /* 0x0000001d100b7221 */ /* 0x000fe20000010000 */
[----:B------:R-:W-:Y:S06]  /*1050*/  @P0 BRA `(.L_x_96) ;  /* 0xfffffffc00540947 */ /* 0x000fec000383ffff */
.L_x_95:
[----:B01----:R-:W-:Y:S05]  /*1060*/  BSYNC.RECONVERGENT B2 ;  /* 0x0000000000027941 */ /* 0x003fea0003800200 */
.L_x_94:
[----:B------:R-:W-:-:S04]  /*1070*/  IADD3 R16, PT, PT, -R8, R5, RZ ;  /* 0x0000000508107210 */ /* 0x000fc80007ffe1ff */
[----:B------:R-:W-:-:S04]  /*1080*/  LOP3.LUT R16, R16, 0xf, RZ, 0xc0, !PT ;  /* 0x0000000f10107812 */ /* 0x000fc800078ec0ff */
[----:B------:R-:W-:-:S13]  /*1090*/  ISETP.NE.AND P0, PT, R16, RZ, PT ;  /* 0x000000ff1000720c */ /* 0x000fda0003f05270 */
[----:B------:R-:W-:Y:S05]  /*10a0*/  @!P0 BRA `(.L_x_93) ;  /* 0x0000000400348947 */ /* 0x000fea0003800000 */
[----:B------:R-:W-:Y:S01]  /*10b0*/  VIADD R16, R16, 0xffffffff ;  /* 0xffffffff10107836 */ /* 0x000fe20000000000 */
[----:B------:R-:W-:Y:S01]  /*10c0*/  BSSY.RECONVERGENT B2, `(.L_x_97) ;  /* 0x000001e000027945 */ /* 0x000fe20003800200 */
[----:B------:R-:W-:-:S03]  /*10d0*/  ISETP.NE.AND P1, PT, R10, RZ, PT ;  /* 0x000000ff0a00720c */ /* 0x000fc60003f25270 */
[----:B------:R-:W-:-:S13]  /*10e0*/  ISETP.GE.U32.AND P0, PT, R16, 0x7, PT ;  /* 0x000000071000780c */ /* 0x000fda0003f06070 */
[----:B------:R-:W-:Y:S05]  /*10f0*/  @!P0 BRA `(.L_x_98) ;  /* 0x0000000000688947 */ /* 0x000fea0003800000 */
[----:B------:R-:W0:Y:S01]  /*1100*/  LDCU.64 UR14, c[0x0][0x3a0] ;  /* 0x00007400ff0e77ac */ /* 0x000e220008000a00 */
[--C-:B------:R-:W-:Y:S01]  /*1110*/  SHF.R.S32.HI R25, RZ, 0x1f, R24.reuse ;  /* 0x0000001fff197819 */ /* 0x100fe20000011418 */
[----:B------:R-:W1:Y:S01]  /*1120*/  LDCU.64 UR18, c[0x0][0x380] ;  /* 0x00007000ff1277ac */ /* 0x000e620008000a00 */
[----:B0-----:R-:W-:Y:S02]  /*1130*/  IMAD R19, R22, UR14, RZ ;  /* 0x0000000e16137c24 */ /* 0x001fe4000f8e02ff */
[----:B------:R-:W-:-:S04]  /*1140*/  IMAD.WIDE.U32 R16, R14, UR14, R24 ;  /* 0x0000000e0e107c25 */ /* 0x000fc8000f8e0018 */
[----:B------:R-:W-:Y:S01]  /*1150*/  IMAD R19, R14, UR15, R19 ;  /* 0x0000000f0e137c24 */ /* 0x000fe2000f8e0213 */
[----:B-1----:R-:W-:-:S04]  /*1160*/  LEA R18, P0, R16, UR18, 0x2 ;  /* 0x0000001210127c11 */ /* 0x002fc8000f8010ff */
[----:B------:R-:W-:-:S04]  /*1170*/  IADD3 R17, PT, PT, R19, R17, RZ ;  /* 0x0000001113117210 */ /* 0x000fc80007ffe0ff */
        /* <DEDUP_REMOVED lines=9> */
[----:B------:R-:W3:Y:S04]  /*1210*/  LDG.E R25, desc[UR10][R18.64+0x18] ;  /* 0x0000180a12197981 */ /* 0x000ee8000c1e1900 */
[----:B------:R-:W3:Y:S01]  /*1220*/  LDG.E R26, desc[UR10][R18.64+0x1c] ;  /* 0x00001c0a121a7981 */ /* 0x000ee2000c1e1900 */
[----:B----4-:R-:W-:Y:S01]  /*1230*/  FADD.FTZ R16, R27, R16 ;  /* 0x000000101b107221 */ /* 0x010fe20000010000 */
[----:B------:R-:W-:-:S03]  /*1240*/  VIADD R24, R24, 0x8 ;  /* 0x0000000818187836 */ /* 0x000fc60000000000 */
[----:B-----5:R-:W-:-:S04]  /*1250*/  FADD.FTZ R16, R16, R17 ;  /* 0x0000001110107221 */ /* 0x020fc80000010000 */
[----:B------:R-:W-:-:S04]  /*1260*/  FADD.FTZ R16, R16, R23 ;  /* 0x0000001710107221 */ /* 0x000fc80000010000 */
[----:B--2---:R-:W-:-:S04]  /*1270*/  FADD.FTZ R16, R16, R11 ;  /* 0x0000000b10107221 */ /* 0x004fc80000010000 */
[----:B---3--:R-:W-:-:S04]  /*1280*/  FADD.FTZ R25, R16, R25 ;  /* 0x0000001910197221 */ /* 0x008fc80000010000 */
[----:B------:R-:W-:-:S07]  /*1290*/  FADD.FTZ R11, R25, R26 ;  /* 0x0000001a190b7221 */ /* 0x000fce0000010000 */
.L_x_98:
[----:B------:R-:W-:Y:S05]  /*12a0*/  BSYNC.RECONVERGENT B2 ;  /* 0x0000000000027941 */ /* 0x000fea0003800200 */
.L_x_97:
[----:B------:R-:W-:Y:S05]  /*12b0*/  @!P1 BRA `(.L_x_93) ;  /* 0x0000000000b09947 */ /* 0x000fea0003800000 */
[----:B------:R-:W-:Y:S01]  /*12c0*/  IADD3 R16, PT, PT, R10, -0x1, RZ ;  /* 0xffffffff0a107810 */ /* 0x000fe20007ffe0ff */
[----:B------:R-:W-:Y:S03]  /*12d0*/  BSSY.RECONVERGENT B2, `(.L_x_99) ;  /* 0x0000015000027945 */ /* 0x000fe60003800200 */
        /* <DEDUP_REMOVED lines=8> */
[----:B-1----:R-:W-:-:S03]  /*1360*/  LEA R18, P0, R16, UR18, 0x2 ;  /* 0x0000001210127c11 */ /* 0x002fc6000f8010ff */
[----:B------:R-:W-:-:S05]  /*1370*/  IMAD.IADD R19, R19, 0x1, R17 ;  /* 0x0000000113137824 */ /* 0x000fca00078e0211 */
[----:B------:R-:W-:-:S05]  /*1380*/  LEA.HI.X R19, R16, UR19, R19, 0x2, P0 ;  /* 0x0000001310137c11 */ /* 0x000fca00080f1413 */
[----:B------:R-:W2:Y:S04]  /*1390*/  LDG.E R16, desc[UR10][R18.64] ;  /* 0x0000000a12107981 */ /* 0x000ea8000c1e1900 */
[----:B------:R-:W3:Y:S04]  /*13a0*/  LDG.E R17, desc[UR10][R18.64+0x4] ;  /* 0x0000040a12117981 */ /* 0x000ee8000c1e1900 */
[----:B------:R-:W4:Y:S04]  /*13b0*/  LDG.E R23, desc[UR10][R18.64+0x8] ;  /* 0x0000080a12177981 */ /* 0x000f28000c1e1900 */
[----:B------:R-:W5:Y:S01]  /*13c0*/  LDG.E R25, desc[UR10][R18.64+0xc] ;  /* 0x00000c0a12197981 */ /* 0x000f62000c1e1900 */
[----:B------:R-:W-:Y:S01]  /*13d0*/  IADD3 R24, PT, PT, R24, 0x4, RZ ;  /* 0x0000000418187810 */ /* 0x000fe20007ffe0ff */
[----:B--2---:R-:W-:-:S04]  /*13e0*/  FADD.FTZ R16, R11, R16 ;  /* 0x000000100b107221 */ /* 0x004fc80000010000 */
[----:B---3--:R-:W-:-:S04]  /*13f0*/  FADD.FTZ R16, R16, R17 ;  /* 0x0000001110107221 */ /* 0x008fc80000010000 */
[----:B----4-:R-:W-:-:S04]  /*1400*/  FADD.FTZ R16, R16, R23 ;  /* 0x0000001710107221 */ /* 0x010fc80000010000 */
[----:B-----5:R-:W-:-:S07]  /*1410*/  FADD.FTZ R11, R16, R25 ;  /* 0x00000019100b7221 */ /* 0x020fce0000010000 */
.L_x_100:
[----:B------:R-:W-:Y:S05]  /*1420*/  BSYNC.RECONVERGENT B2 ;  /* 0x0000000000027941 */ /* 0x000fea0003800200 */
.L_x_99:
[----:B------:R-:W-:-:S05]  /*1430*/  IMAD.IADD R16, R5, 0x1, -R8 ;  /* 0x0000000105107824 */ /* 0x000fca00078e0a08 */
[----:B------:R-:W-:-:S13]  /*1440*/  LOP3.LUT P0, R16, R16, 0x3, RZ, 0xc0, !PT ;  /* 0x0000000310107812 */ /* 0x000fda000780c0ff */
        /* <DEDUP_REMOVED lines=10> */
[----:B------:R-:W2:Y:S01]  /*14f0*/  LDG.E R18, desc[UR10][R14.64] ;  /* 0x0000000a0e127981 */ /* 0x000ea2000c1e1900 */
[----:B------:R-:W-:Y:S01]  /*1500*/  ISETP.NE.AND P0, PT, R16, 0x1, PT ;  /* 0x000000011000780c */ /* 0x000fe20003f05270 */
[----:B--2---:R-:W-:-:S12]  /*1510*/  FADD.FTZ R11, R11, R18 ;  /* 0x000000120b0b7221 */ /* 0x004fd80000010000 */
[----:B------:R-:W-:Y:S05]  /*1520*/  @!P0 BRA `(.L_x_93) ;  /* 0x0000000000148947 */ /* 0x000fea0003800000 */
[----:B------:R-:W-:Y:S02]  /*1530*/  ISETP.NE.AND P0, PT, R16, 0x2, PT ;  /* 0x000000021000780c */ /* 0x000fe40003f05270 */
[----:B------:R-:W2:Y:S11]  /*1540*/  LDG.E R16, desc[UR10][R14.64+0x4] ;  /* 0x0000040a0e107981 */ /* 0x000eb6000c1e1900 */
[----:B------:R-:W3:Y:S01]  /*1550*/  @P0 LDG.E R18, desc[UR10][R14.64+0x8] ;  /* 0x0000080a0e120981 */ /* 0x000ee2000c1e1900 */
[----:B--2---:R-:W-:-:S04]  /*1560*/  FADD.FTZ R11, R11, R16 ;  /* 0x000000100b0b7221 */ /* 0x004fc80000010000 */
[----:B---3--:R-:W-:-:S07]  /*1570*/  @P0 FADD.FTZ R11, R11, R18 ;  /* 0x000000120b0b0221 */ /* 0x008fce0000010000 */
.L_x_93:
[----:B01----:R-:W-:Y:S05]  /*1580*/  BSYNC.RECONVERGENT B0 ;  /* 0x0000000000007941 */ /* 0x003fea0003800200 */
.L_x_92:
[----:B------:R-:W-:-:S05]  /*1590*/  VIADD R20, R20, 0x1 ;  /* 0x0000000114147836 */ /* 0x000fca0000000000 */
[----:B------:R-:W-:-:S13]  /*15a0*/  ISETP.NE.AND P0, PT, R20, R9, PT ;  /* 0x000000091400720c */ /* 0x000fda0003f05270 */
[----:B------:R-:W-:Y:S05]  /*15b0*/  @P0 BRA `(.L_x_101) ;  /* 0xfffffff400b00947 */ /* 0x000fea000383ffff */
.L_x_91:
[----:B01----:R-:W-:Y:S05]  /*15c0*/  BSYNC.RECONVERGENT B1 ;  /* 0x0000000000017941 */ /* 0x003fea0003800200 */
.L_x_90:
[----:B------:R-:W0:Y:S01]  /*15d0*/  LDCU.64 UR12, c[0x0][0x3b8] ;  /* 0x00007700ff0c77ac */ /* 0x000e220008000a00 */
[----:B------:R-:W1:Y:S01]  /*15e0*/  LDC.64 R12, c[0x0][0x390] ;  /* 0x0000e400ff0c7b82 */ /* 0x000e620000000a00 */
[----:B------:R-:W2:Y:S01]  /*15f0*/  LDCU.64 UR14, c[0x0][0x388] ;  /* 0x00007100ff0e77ac */ /* 0x000ea20008000a00 */
[----:B------:R-:W-:-:S04]  /*1600*/  UIADD3 UR4, UP0, UPT, UR4, 0x1, URZ ;  /* 0x0000000104047890 */ /* 0x000fc8000ff1e0ff */
[----:B------:R-:W-:Y:S01]  /*1610*/  UIADD3.X UR5, UPT, UPT, URZ, UR5, URZ, UP0, !UPT ;  /* 0x00000005ff057290 */ /* 0x000fe200087fe4ff */
[----:B0-----:R-:W-:-:S04]  /*1620*/  LEA R14, P0, R2, UR12, 0x2 ;  /* 0x0000000c020e7c11 */ /* 0x001fc8000f8010ff */
[----:B------:R-:W-:Y:S01]  /*1630*/  LEA.HI.X R15, R2, UR13, R3, 0x2, P0 ;  /* 0x0000000d020f7c11 */ /* 0x000fe200080f1403 */
[----:B--2---:R-:W-:Y:S01]  /*1640*/  UISETP.GE.U32.AND UP0, UPT, UR4, UR14, UPT ;  /* 0x0000000e0400728c */ /* 0x004fe2000bf06070 */
[----:B-1----:R-:W-:-:S03]  /*1650*/  IMAD R16, R12, UR8, RZ ;  /* 0x000000080c107c24 */ /* 0x002fc6000f8e02ff */
[----:B------:R1:W-:Y:S01]  /*1660*/  STG.E desc[UR10][R14.64], R11 ;  /* 0x0000000b0e007986 */ /* 0x0003e2000c10190a */
[----:B------:R-:W-:Y:S01]  /*1670*/  UISETP.GE.U32.AND.EX UP0, UPT, UR5, UR15, UPT, UP0 ;  /* 0x0000000f0500728c */ /* 0x000fe2000bf06100 */
[----:B------:R-:W-:-:S04]  /*1680*/  IMAD.WIDE.U32 R2, R12, UR6, R2 ;  /* 0x000000060c027c25 */ /* 0x000fc8000f8e0002 */
[----:B------:R-:W-:-:S05]  /*1690*/  IMAD R13, R13, UR6, R16 ;  /* 0x000000060d0d7c24 */ /* 0x000fca000f8e0210 */
[----:B------:R-:W-:Y:S01]  /*16a0*/  IADD3 R3, PT, PT, R3, R13, RZ ;  /* 0x0000000d03037210 */ /* 0x000fe20007ffe0ff */
[----:B-1----:R-:W-:Y:S06]  /*16b0*/  BRA.U !UP0, `(.L_x_102) ;  /* 0xfffffff508307547 */ /* 0x002fec000b83ffff */
[----:B------:R-:W-:Y:S05]  /*16c0*/  EXIT ;  /* 0x000000000000794d */ /* 0x000fea0003800000 */
        .weak           $__internal_9_$__cuda_sm20_div_s64
        .type           $__internal_9_$__cuda_sm20_div_s64,@function
        .size           $__internal_9_$__cuda_sm20_div_s64,($__internal_10_$__cuda_sm20_div_u64 - $__internal_9_$__cuda_sm20_div_s64)
$__internal_9_$__cuda_sm20_div_s64:
        /* <DEDUP_REMOVED lines=14> */
[----:B------:R-:W-:-:S03]  /*17b0*/  IMAD.HI.U32 R6, R4, R9, RZ ;  /* 0x0000000904067227 */ /* 0x000fc600078e00ff */
[----:B------:R-:W-:Y:S01]  /*17c0*/  IADD3.X R11, PT, PT, RZ, ~R7, RZ, P0, !PT ;  /* 0x80000007ff0b7210 */ /* 0x000fe200007fe4ff */
[----:B------:R-:W-:-:S04]  /*17d0*/  IMAD.MOV.U32 R7, RZ, RZ, R4 ;  /* 0x000000ffff077224 */ /* 0x000fc800078e0004 */
[----:B------:R-:W-:-:S04]  /*17e0*/  IMAD.WIDE.U32 R6, P0, R4, R11, R6 ;  /* 0x0000000b04067225 */ /* 0x000fc80007800006 */
[C---:B------:R-:W-:Y:S02]  /*17f0*/  IMAD R13, R5.reuse, R11, RZ ;  /* 0x0000000b050d7224 */ /* 0x040fe400078e02ff */
[----:B------:R-:W-:-:S04]  /*1800*/  IMAD.HI.U32 R6, P1, R5, R9, R6 ;  /* 0x0000000905067227 */ /* 0x000fc80007820006 */
[----:B------:R-:W-:Y:S01]  /*1810*/  IMAD.HI.U32 R11, R5, R11, RZ ;  /* 0x0000000b050b7227 */ /* 0x000fe200078e00ff */
[----:B------:R-:W-:-:S04]  /*1820*/  IADD3 R7, P2, PT, R13, R6, RZ ;  /* 0x000000060d077210 */ /* 0x000fc80007f5e0ff */
[----:B------:R-:W-:Y:S01]  /*1830*/  IADD3.X R6, PT, PT, R11, R5, RZ, P0, !PT ;  /* 0x000000050b067210 */ /* 0x000fe200007fe4ff */
[----:B------:R-:W-:-:S03]  /*1840*/  IMAD.WIDE.U32 R4, R7, UR4, RZ ;  /* 0x0000000407047c25 */ /* 0x000fc6000f8e00ff */
[----:B------:R-:W-:Y:S01]  /*1850*/  IADD3.X R9, PT, PT, RZ, RZ, R6, P2, P1 ;  /* 0x000000ffff097210 */ /* 0x000fe200017e2406 */
[----:B------:R-:W-:Y:S01]  /*1860*/  IMAD R6, R7, UR5, R5 ;  /* 0x0000000507067c24 */ /* 0x000fe2000f8e0205 */
[----:B------:R-:W-:Y:S02]  /*1870*/  IADD3 R11, P0, PT, RZ, -R4, RZ ;  /* 0x80000004ff0b7210 */ /* 0x000fe40007f1e0ff */
[-C--:B------:R-:W-:Y:S01]  /*1880*/  IADD3 R5, P4, PT, RZ, -R2.reuse, RZ ;  /* 0x80000002ff057210 */ /* 0x080fe20007f9e0ff */
[----:B------:R-:W-:Y:S02]  /*1890*/  IMAD R4, R9, UR4, R6 ;  /* 0x0000000409047c24 */ /* 0x000fe4000f8e0206 */
[----:B------:R-:W-:Y:S01]  /*18a0*/  IMAD.HI.U32 R6, R7, R11, RZ ;  /* 0x0000000b07067227 */ /* 0x000fe200078e00ff */
[----:B------:R-:W-:-:S03]  /*18b0*/  SEL R8, R5, R2, !P3 ;  /* 0x0000000205087207 */ /* 0x000fc60005800000 */
[----:B------:R-:W-:Y:S01]  /*18c0*/  HFMA2 R5, -RZ, RZ, 0, 0 ;  /* 0x00000000ff057431 */ /* 0x000fe200000001ff */
[----:B------:R-:W-:Y:S01]  /*18d0*/  IADD3.X R10, PT, PT, RZ, ~R3, RZ, P4, !PT ;  /* 0x80000003ff0a7210 */ /* 0x000fe200027fe4ff */
[----:B------:R-:W-:-:S03]  /*18e0*/  IMAD.X R4, RZ, RZ, ~R4, P0 ;  /* 0x000000ffff047224 */ /* 0x000fc600000e0e04 */
        /* <DEDUP_REMOVED lines=13> */
[----:B------:R-:W-:-:S03]  /*19c0*/  IADD3 R7, P1, PT, R7, R4, RZ ;  /* 0x0000000407077210 */ /* 0x000fc60007f3e0ff */
[----:B------:R-:W-:Y:S02]  /*19d0*/  IMAD.X R6, RZ, RZ, R6, P0 ;  /* 0x000000ffff067224 */ /* 0x000fe400000e0606 */
        /* <DEDUP_REMOVED lines=26> */
[----:B------:R-:W-:Y:S02]  /*1b80*/  IADD3.X R4, PT, PT, RZ, ~R7, RZ, P2, !PT ;  /* 0x80000007ff047210 */ /* 0x000fe400017fe4ff */
[----:B------:R-:W-:-:S02]  /*1b90*/  SEL R6, R5, R6, !P1 ;  /* 0x0000000605067207 */ /* 0x000fc40004800000 */
[----:B------:R-:W-:Y:S01]  /*1ba0*/  SEL R7, R4, R7, !P1 ;  /* 0x0000000704077207 */ /* 0x000fe20004800000 */
[----:B------:R-:W-:Y:S01]  /*1bb0*/  IMAD.MOV.U32 R4, RZ, RZ, R0 ;  /* 0x000000ffff047224 */ /* 0x000fe200078e0000 */
[----:B------:R-:W-:Y:S02]  /*1bc0*/  MOV R5, 0x0 ;  /* 0x0000000000057802 */ /* 0x000fe40000000f00 */
[----:B------:R-:W-:-:S04]  /*1bd0*/  ISETP.NE.AND.EX P0, PT, RZ, UR8, PT, P0 ;  /* 0x00000008ff007c0c */ /* 0x000fc8000bf05300 */
[----:B------:R-:W-:Y:S02]  /*1be0*/  SEL R6, R6, 0xffffffff, P0 ;  /* 0xffffffff06067807 */ /* 0x000fe40000000000 */
[----:B------:R-:W-:Y:S01]  /*1bf0*/  SEL R7, R7, 0xffffffff, P0 ;  /* 0xffffffff07077807 */ /* 0x000fe20000000000 */
[----:B------:R-:W-:Y:S06]  /*1c00*/  RET.REL.NODEC R4 `(_ZN2at6native53_GLOBAL__N__3bfe7fd5_20_UpSampleNearest2d_cu_198c5ce237upsample_nearest2d_backward_out_frameIffXadL_ZNS0_46nearest_neighbor_exact_bw_compute_source_indexEfiiEEEEvPKT_mmmmmmPS3_ff) ;  /* 0xffffffe004fc7950 */ /* 0x000fec0003c3ffff */
        .weak           $__internal_10_$__cuda_sm20_div_u64
        .type           $__internal_10_$__cuda_sm20_div_u64,@function
        .size           $__internal_10_$__cuda_sm20_div_u64,($__internal_11_$__cuda_sm20_rem_u64 - $__internal_10_$__cuda_sm20_div_u64)
$__internal_10_$__cuda_sm20_div_u64:
        /* <DEDUP_REMOVED lines=25> */
[----:B------:R-:W-:Y:S02]  /*1da0*/  IMAD.X R8, RZ, RZ, ~R9, P0 ;  /* 0x000000ffff087224 */ /* 0x000fe400000e0e09 */
[----:B------:R-:W-:Y:S02]  /*1db0*/  IMAD.MOV.U32 R9, RZ, RZ, RZ ;  /* 0x000000ffff097224 */ /* 0x000fe400078e00ff */
        /* <DEDUP_REMOVED lines=20> */
[----:B------:R-:W-:-:S05]  /*1f00*/  IMAD R8, R7, R4, R9 ;  /* 0x0000000407087224 */ /* 0x000fca00078e0209 */
[----:B------:R-:W-:Y:S02]  /*1f10*/  IADD3.X R14, PT, PT, ~R8, R3, RZ, P1, !PT ;  /* 0x00000003080e7210 */ /* 0x000fe40000ffe5ff */
[----:B------:R-:W-:Y:S02]  /*1f20*/  IADD3 R13, P1, PT, R15, -R4, RZ ;  /* 0x800000040f0d7210 */ /* 0x000fe40007f3e0ff */
[C---:B------:R-:W-:Y:S02]  /*1f30*/  ISETP.GE.U32.AND.EX P0, PT, R14.reuse, R5, PT, P0 ;  /* 0x000000050e00720c */ /* 0x040fe40003f06100 */
[----:B------:R-:W-:Y:S01]  /*1f40*/  IADD3.X R8, PT, PT, RZ, R7, RZ, P2, !PT ;  /* 0x00000007ff087210 */ /* 0x000fe200017fe4ff */
[----:B------:R-:W-:Y:S01]  /*1f50*/  IMAD.X R12, R14, 0x1, ~R5, P1 ;  /* 0x000000010e0c7824 */ /* 0x000fe200008e0e05 */
        /* <DEDUP_REMOVED lines=15> */
[----:B------:R-:W-:Y:S06]  /*2050*/  RET.REL.NODEC R6 `(_ZN2at6native53_GLOBAL__N__3bfe7fd5_20_UpSampleNearest2d_cu_198c5ce237upsample_nearest2d_backward_out_frameIffXadL_ZNS0_46nearest_neighbor_exact_bw_compute_source_indexEfiiEEEEvPKT_mmmmmmPS3_ff) ;  /* 0xffffffdc06e87950 */ /* 0x000fec0003c3ffff */
        .weak           $__internal_11_$__cuda_sm20_rem_u64
        .type           $__internal_11_$__cuda_sm20_rem_u64,@function
        .size           $__internal_11_$__cuda_sm20_rem_u64,(.L_x_647 - $__internal_11_$__cuda_sm20_rem_u64)
$__internal_11_$__cuda_sm20_rem_u64:
[----:B------:R-:W0:Y:S08]  /*2060*/  I2F.U64.RP R7, R10 ;  /* 0x0000000a00077312 */ /* 0x000e300000309000 */
[----:B0-----:R-:W0:Y:S02]  /*2070*/  MUFU.RCP R7, R7 ;  /* 0x0000000700077308 */ /* 0x001e240000001000 */
[----:B0-----:R-:W-:-:S06]  /*2080*/  VIADD R12, R7, 0x1ffffffe ;  /* 0x1ffffffe070c7836 */ /* 0x001fcc0000000000 */
[----:B------:R-:W0:Y:S02]  /*2090*/  F2I.U64.TRUNC R12, R12 ;  /* 0x0000000c000c7311 */ /* 0x000e24000020d800 */
[----:B0-----:R-:W-:-:S04]  /*20a0*/  IMAD.WIDE.U32 R14, R12, R10, RZ ;  /* 0x0000000a0c0e7225 */ /* 0x001fc800078e00ff */
[C---:B------:R-:W-:Y:S01]  /*20b0*/  IMAD R9, R12.reuse, R11, R15 ;  /* 0x0000000b0c097224 */ /* 0x040fe200078e020f */
[----:B------:R-:W-:Y:S01]  /*20c0*/  IADD3 R17, P0, PT, RZ, -R14, RZ ;  /* 0x8000000eff117210 */ /* 0x000fe20007f1e0ff */
[----:B------:R-:W-:Y:S02]  /*20d0*/  IMAD.MOV.U32 R15, RZ, RZ, R12 ;  /* 0x000000ffff0f7224 */ /* 0x000fe400078e000c */
[----:B------:R-:W-:Y:S02]  /*20e0*/  IMAD R9, R13, R10, R9 ;  /* 0x0000000a0d097224 */ /* 0x000fe400078e0209 */
[----:B------:R-:W-:-:S03]  /*20f0*/  IMAD.HI.U32 R14, R12, R17, RZ ;  /* 0x000000110c0e7227 */ /* 0x000fc600078e00ff */
[----:B------:R-:W-:-:S05]  /*2100*/  IADD3.X R9, PT, PT, RZ, ~R9, RZ, P0, !PT ;  /* 0x80000009ff097210 */ /* 0x000fca00007fe4ff */
        /* <DEDUP_REMOVED lines=28> */
[----:B------:R-:W-:-:S04]  /*22d0*/  IMAD.WIDE.U32 R12, R9, R10, RZ ;  /* 0x0000000a090c7225 */ /* 0x000fc800078e00ff */
[----:B------:R-:W-:Y:S02]  /*22e0*/  IMAD.X R7, RZ, RZ, R7, P1 ;  /* 0x000000ffff077224 */ /* 0x000fe400008e0607 */
[----:B------:R-:W-:Y:S01]  /*22f0*/  IMAD R9, R9, R11, R13 ;  /* 0x0000000b09097224 */ /* 0x000fe200078e020d */
[----:B------:R-:W-:-:S03]  /*2300*/  IADD3 R13, P1, PT, -R12, R6, RZ ;  /* 0x000000060c0d7210 */ /* 0x000fc60007f3e1ff */
[-C--:B------:R-:W-:Y:S01]  /*2310*/  IMAD R6, R7, R10.reuse, R9 ;  /* 0x0000000a07067224 */ /* 0x080fe200078e0209 */
[----:B------:R-:W-:Y:S01]  /*2320*/  ISETP.GE.U32.AND P0, PT, R13, R10, PT ;  /* 0x0000000a0d00720c */ /* 0x000fe20003f06070 */
[----:B------:R-:W-:-:S03]  /*2330*/  IMAD.MOV.U32 R9, RZ, RZ, 0x0 ;  /* 0x00000000ff097424 */ /* 0x000fc600078e00ff */
        /* <DEDUP_REMOVED lines=13> */
[----:B------:R-:W-:Y:S06]  /*2410*/  RET.REL.NODEC R8 `(_ZN2at6native53_GLOBAL__N__3bfe7fd5_20_UpSampleNearest2d_cu_198c5ce237upsample_nearest2d_backward_out_frameIffXadL_ZNS0_46nearest_neighbor_exact_bw_compute_source_indexEfiiEEEEvPKT_mmmmmmPS3_ff) ;  /* 0xffffffd808f87950 */ /* 0x000fec0003c3ffff */
.L_x_103:
        /* <DEDUP_REMOVED lines=14> */
.L_x_647:


//--------------------- .text._ZN2at6native53_GLOBAL__N__3bfe7fd5_20_UpSampleNearest2d_cu_198c5ce237upsample_nearest2d_backward_out_frameIddXadL_ZNS0_46nearest_neighbor_exact_bw_compute_source_indexEfiiEEEEvPKT_mmmmmmPS3_ff --------------------------
	.section	.text._ZN2at6native53_GLOBAL__N__3bfe7fd5_20_UpSampleNearest2d_cu_198c5ce237upsample_nearest2d_backward_out_frameIddXadL_ZNS0_46nearest_neighbor_exact_bw_compute_source_indexEfiiEEEEvPKT_mmmmmmPS3_ff,"ax",@progbits
	.align	128
.text._ZN2at6native53_GLOBAL__N__3bfe7fd5_20_UpSampleNearest2d_cu_198c5ce237upsample_nearest2d_backward_out_frameIddXadL_ZNS0_46nearest_neighbor_exact_bw_compute_source_indexEfiiEEEEvPKT_mmmmmmPS3_ff:
        .type           _ZN2at6native53_GLOBAL__N__3bfe7fd5_20_UpSampleNearest2d_cu_198c5ce237upsample_nearest2d_backward_out_frameIddXadL_ZNS0_46nearest_neighbor_exact_bw_compute_source_indexEfiiEEEEvPKT_mmmmmmPS3_ff,@function
        .size           _ZN2at6native53_GLOBAL__N__3bfe7fd5_20_UpSampleNearest2d_cu_198c5ce237upsample_nearest2d_backward_out_frameIddXadL_ZNS0_46nearest_neighbor_exact_bw_compute_source_indexEfiiEEEEvPKT_mmmmmmPS3_ff,(.L_x_651 - _ZN2at6native53_GLOBAL__N__3bfe7fd5_20_UpSampleNearest2d_cu_198c5ce237upsample_nearest2d_backward_out_frameIddXadL_ZNS0_46nearest_neighbor_exact_bw_compute_source_indexEfiiEEEEvPKT_mmmmmmPS3_ff)
        .other          _ZN2at6native53_GLOBAL__N__3bfe7fd5_20_UpSampleNearest2d_cu_198c5ce237upsample_nearest2d_backward_out_frameIddXadL_ZNS0_46nearest_neighbor_exact_bw_compute_source_indexEfiiEEEEvPKT_mmmmmmPS3_ff,@"STO_CUDA_ENTRY STV_DEFAULT"
_ZN2at6native53_GLOBAL__N__3bfe7fd5_20_UpSampleNearest2d_cu_198c5ce237upsample_nearest2d_backward_out_frameIddXadL_ZNS0_46nearest_neighbor_exact_bw_compute_source_indexEfiiEEEEvPKT_mmmmmmPS3_ff:
        /* <DEDUP_REMOVED lines=44> */
[----:B------:R-:W-:-:S12]  /*02c0*/  HFMA2 R5, -RZ, RZ, 0, 0 ;  /* 0x00000000ff057431 */ /* 0x000fd800000001ff */
[----:B------:R-:W-:Y:S01]  /*02d0*/  @P1 VIADD R4, R4, 0x1 ;  /* 0x0000000104041836 */ /* 0x000fe20000000000 */
[----:B------:R-:W-:Y:S01]  /*02e0*/  @!P2 LOP3.LUT R4, RZ, UR4, RZ, 0x33, !PT ;  /* 0x00000004ff04ac12 */ /* 0x000fe2000f8e33ff */
[----:B------:R-:W-:Y:S06]  /*02f0*/  BRA `(.L_x_106) ;  /* 0x0000000000107947 */ /* 0x000fec0003800000 */
.L_x_105:
[----:B------:R-:W-:-:S07]  /*0300*/  MOV R0, 0x320 ;  /* 0x0000032000007802 */ /* 0x000fce0000000f00 */
[----:B------:R-:W-:Y:S05]  /*0310*/  CALL.REL.NOINC `($__internal_12_$__cuda_sm20_div_s64) ;  /* 0x00000014000c7944 */ /* 0x000fea0003c00000 */
[----:B------:R-:W-:Y:S02]  /*0320*/  IMAD.MOV.U32 R4, RZ, RZ, R6 ;  /* 0x000000ffff047224 */ /* 0x000fe400078e0006 */
[----:B------:R-:W-:-:S07]  /*0330*/  IMAD.MOV.U32 R5, RZ, RZ, R7 ;  /* 0x000000ffff057224 */ /* 0x000fce00078e0007 */
.L_x_106:
[----:B------:R-:W-:Y:S05]  /*0340*/  BSYNC.RECONVERGENT B0 ;  /* 0x0000000000007941 */ /* 0x000fea0003800200 */
.L_x_104:
        /* <DEDUP_REMOVED lines=21> */
[----:B------:R-:W-:Y:S01]  /*04a0*/  @P0 VIADD R0, R0, -UR4 ;  /* 0x8000000400000c36 */ /* 0x000fe20008000000 */
[----:B------:R-:W-:Y:S01]  /*04b0*/  @!P1 LOP3.LUT R0, RZ, UR4, RZ, 0x33, !PT ;  /* 0x00000004ff009c12 */ /* 0x000fe2000f8e33ff */
[----:B------:R-:W-:Y:S06]  /*04c0*/  BRA `(.L_x_109) ;  /* 0x00000000001c7947 */ /* 0x000fec0003800000 */
.L_x_108:
[----:B------:R-:W0:Y:S01]  /*04d0*/  LDCU.64 UR4, c[0x0][0x390] ;  /* 0x00007200ff0477ac */ /* 0x000e220008000a00 */
[----:B------:R-:W-:Y:S02]  /*04e0*/  MOV R6, R4 ;  /* 0x0000000400067202 */ /* 0x000fe40000000f00 */
[----:B------:R-:W-:Y:S01]  /*04f0*/  MOV R8, 0x530 ;  /* 0x0000053000087802 */ /* 0x000fe20000000f00 */
[----:B0-----:R-:W-:Y:S02]  /*0500*/  IMAD.U32 R10, RZ, RZ, UR4 ;  /* 0x00000004ff0a7e24 */ /* 0x001fe4000f8e00ff */
[----:B------:R-:W-:-:S07]  /*0510*/  IMAD.U32 R11, RZ, RZ, UR5 ;  /* 0x00000005ff0b7e24 */ /* 0x000fce000f8e00ff */
[----:B------:R-:W-:Y:S05]  /*0520*/  CALL.REL.NOINC `($__internal_14_$__cuda_sm20_rem_u64) ;  /* 0x0000001800ec7944 */ /* 0x000fea0003c00000 */
[----:B------:R-:W-:-:S07]  /*0530*/  MOV R0, R5 ;  /* 0x0000000500007202 */ /* 0x000fce0000000f00 */
.L_x_109:
[----:B------:R-:W-:Y:S05]  /*0540*/  BSYNC.RECONVERGENT B0 ;  /* 0x0000000000007941 */ /* 0x000fea0003800200 */
.L_x_107:
        /* <DEDUP_REMOVED lines=19> */
[----:B------:R-:W-:Y:S01]  /*0680*/  @P0 VIADD R7, R7, -UR4 ;  /* 0x8000000407070c36 */ /* 0x000fe20008000000 */
[----:B------:R-:W-:-:S04]  /*0690*/  @P0 IADD3 R5, PT, PT, R5, 0x1, RZ ;  /* 0x0000000105050810 */ /* 0x000fc80007ffe0ff */
[----:B------:R-:W-:-:S13]  /*06a0*/  ISETP.GE.U32.AND P1, PT, R7, UR4, PT ;  /* 0x0000000407007c0c */ /* 0x000fda000bf26070 */
[----:B------:R-:W-:Y:S01]  /*06b0*/  @P1 VIADD R5, R5, 0x1 ;  /* 0x0000000105051836 */ /* 0x000fe20000000000 */
[----:B------:R-:W-:-:S04]  /*06c0*/  @!P2 LOP3.LUT R5, RZ, UR4, RZ, 0x33, !PT ;  /* 0x00000004ff05ac12 */ /* 0x000fc8000f8e33ff */
[----:B------:R-:W-:Y:S01]  /*06d0*/  MOV R6, R5 ;  /* 0x0000000500067202 */ /* 0x000fe20000000f00 */
[----:B------:R-:W-:-:S04]  /*06e0*/  IMAD.MOV R7, RZ, RZ, -R5 ;  /* 0x000000ffff077224 */ /* 0x000fc800078e0a05 */
[----:B------:R-:W-:Y:S02]  /*06f0*/  IMAD R4, R7, UR4, R2 ;  /* 0x0000000407047c24 */ /* 0x000fe4000f8e0202 */
[----:B------:R-:W-:Y:S01]  /*0700*/  IMAD.MOV.U32 R7, RZ, RZ, RZ ;  /* 0x000000ffff077224 */ /* 0x000fe200078e00ff */
[----:B------:R-:W-:Y:S06]  /*0710*/  BRA `(.L_x_112) ;  /* 0x00000000001c7947 */ /* 0x000fec0003800000 */
.L_x_111:
[----:B------:R-:W-:-:S07]  /*0720*/  MOV R6, 0x740 ;  /* 0x0000074000067802 */ /* 0x000fce0000000f00 */
[----:B------:R-:W-:Y:S05]  /*0730*/  CALL.REL.NOINC `($__internal_13_$__cuda_sm20_div_u64) ;  /* 0x0000001400547944 */ /* 0x000fea0003c00000 */
[----:B------:R-:W0:Y:S01]  /*0740*/  LDCU UR4, c[0x0][0x3b0] ;  /* 0x00007600ff0477ac */ /* 0x000e220008000800 */
[----:B------:R-:W-:Y:S01]  /*0750*/  IMAD.MOV R7, RZ, RZ, -R5 ;  /* 0x000000ffff077224 */ /* 0x000fe200078e0a05 */
[----:B------:R-:W-:-:S03]  /*0760*/  MOV R6, R5 ;  /* 0x0000000500067202 */ /* 0x000fc60000000f00 */
[----:B0-----:R-:W-:Y:S02]  /*0770*/  IMAD R4, R7, UR4, R2 ;  /* 0x0000000407047c24 */ /* 0x001fe4000f8e0202 */
[----:B------:R-:W-:-:S07]  /*0780*/  IMAD.MOV.U32 R7, RZ, RZ, R8 ;  /* 0x000000ffff077224 */ /* 0x000fce00078e0008 */
.L_x_112:
[----:B------:R-:W-:Y:S05]  /*0790*/  BSYNC.RECONVERGENT B0 ;  /* 0x0000000000007941 */ /* 0x000fea0003800200 */
.L_x_110:
        /* <DEDUP_REMOVED lines=25> */
.L_x_114:
[----:B------:R-:W0:Y:S01]  /*0930*/  LDCU.64 UR4, c[0x0][0x3a8] ;  /* 0x00007500ff0477ac */ /* 0x000e220008000a00 */
[----:B------:R-:W-:Y:S02]  /*0940*/  MOV R5, R7 ;  /* 0x0000000700057202 */ /* 0x000fe40000000f00 */
[----:B------:R-:W-:Y:S01]  /*0950*/  MOV R8, 0x990 ;  /* 0x0000099000087802 */ /* 0x000fe20000000f00 */
[----:B0-----:R-:W-:Y:S02]  /*0960*/  IMAD.U32 R10, RZ, RZ, UR4 ;  /* 0x00000004ff0a7e24 */ /* 0x001fe4000f8e00ff */
[----:B------:R-:W-:-:S07]  /*0970*/  IMAD.U32 R11, RZ, RZ, UR5 ;  /* 0x00000005ff0b7e24 */ /* 0x000fce000f8e00ff */
[----:B------:R-:W-:Y:S05]  /*0980*/  CALL.REL.NOINC `($__internal_14_$__cuda_sm20_rem_u64) ;  /* 0x0000001400d47944 */ /* 0x000fea0003c00000 */
.L_x_115:
[----:B------:R-:W-:Y:S05]  /*0990*/  BSYNC.RECONVERGENT B0 ;  /* 0x0000000000007941 */ /* 0x000fea0003800200 */
.L_x_113:
        /* <DEDUP_REMOVED lines=32> */
.L_x_128:
[----:B------:R-:W-:Y:S01]  /*0ba0*/  ISETP.GE.AND P0, PT, R5, R8, PT ;  /* 0x000000080500720c */ /* 0x000fe20003f06270 */
[----:B------:R-:W0:Y:S01]  /*0bb0*/  LDCU.64 UR10, c[0x0][0x3a0] ;  /* 0x00007400ff0a77ac */ /* 0x000e220008000a00 */
[----:B------:R-:W-:Y:S01]  /*0bc0*/  BSSY.RECONVERGENT B1, `(.L_x_116) ;  /* 0x00000a3000017945 */ /* 0x000fe20003800200 */
[----:B------:R-:W-:Y:S01]  /*0bd0*/  CS2R R16, SRZ ;  /* 0x0000000000107805 */ /* 0x000fe2000001ff00 */
[----:B------:R-:W1:Y:S09]  /*0be0*/  LDCU.64 UR6, c[0x0][0x380] ;  /* 0x00007000ff0677ac */ /* 0x000e720008000a00 */
[----:B------:R-:W-:Y:S05]  /*0bf0*/  @P0 BRA `(.L_x_117) ;  /* 0x00000008007c0947 */ /* 0x000fea0003800000 */
[----:B------:R-:W2:Y:S01]  /*0c00*/  LDC.64 R12, c[0x0][0x390] ;  /* 0x0000e400ff0c7b82 */ /* 0x000ea20000000a00 */
[----:B------:R-:W-:Y:S01]  /*0c10*/  MOV R10, R0 ;  /* 0x00000000000a7202 */ /* 0x000fe20000000f00 */
[----:B------:R-:W-:Y:S01]  /*0c20*/  IMAD.MOV.U32 R11, RZ, RZ, R9 ;  /* 0x000000ffff0b7224 */ /* 0x000fe200078e0009 */
[----:B------:R-:W-:Y:S01]  /*0c30*/  CS2R R16, SRZ ;  /* 0x0000000000107805 */ /* 0x000fe2000001ff00 */
[----:B------:R-:W-:Y:S02]  /*0c40*/  IMAD.MOV.U32 R25, RZ, RZ, R22 ;  /* 0x000000ffff197224 */ /* 0x000fe400078e0016 */
[C---:B--2---:R-:W-:Y:S02]  /*0c50*/  IMAD R14, R12.reuse, UR5, RZ ;  /* 0x000000050c0e7c24 */ /* 0x044fe4000f8e02ff */
[----:B------:R-:W-:-:S04]  /*0c60*/  IMAD.WIDE.U32 R10, R12, UR4, R10 ;  /* 0x000000040c0a7c25 */ /* 0x000fc8000f8e000a */
[----:B------:R-:W-:-:S05]  /*0c70*/  IMAD R13, R13, UR4, R14 ;  /* 0x000000040d0d7c24 */ /* 0x000fca000f8e020e */
[----:B------:R-:W-:-:S07]  /*0c80*/  IADD3 R27, PT, PT, R11, R13, RZ ;  /* 0x0000000d0b1b7210 */ /* 0x000fce0007ffe0ff */
.L_x_127:
[----:B------:R-:W-:Y:S01]  /*0c90*/  ISETP.GE.AND P0, PT, R4, R7, PT ;  /* 0x000000070400720c */ /* 0x000fe20003f06270 */
[----:B------:R-:W-:-:S12]  /*0ca0*/  BSSY.RECONVERGENT B0, `(.L_x_118) ;  /* 0x0000091000007945 */ /* 0x000fd80003800200 */
[----:B------:R-:W-:Y:S05]  /*0cb0*/  @P0 BRA `(.L_x_119) ;  /* 0x00000008003c0947 */ /* 0x000fea0003800000 */
[----:B------:R-:W2:Y:S01]  /*0cc0*/  LDCU.64 UR8, c[0x0][0x398] ;  /* 0x00007300ff0877ac */ /* 0x000ea20008000a00 */
[----:B------:R-:W-:Y:S01]  /*0cd0*/  IMAD.IADD R12, R6, 0x1, -R7 ;  /* 0x00000001060c7824 */ /* 0x000fe200078e0a07 */
[--C-:B------:R-:W-:Y:S01]  /*0ce0*/  SHF.R.S32.HI R13, RZ, 0x1f, R25.reuse ;  /* 0x0000001fff0d7819 */ /* 0x100fe20000011419 */
[----:B------:R-:W-:Y:S01]  /*0cf0*/  BSSY.RECONVERGENT B2, `(.L_x_120) ;  /* 0x000003a000027945 */ /* 0x000fe20003800200 */
[----:B------:R-:W-:Y:S02]  /*0d00*/  ISETP.NE.AND P1, PT, R23, RZ, PT ;  /* 0x000000ff1700720c */ /* 0x000fe40003f25270 */
        /* <DEDUP_REMOVED lines=8> */
[----:B------:R-:W-:Y:S01]  /*0d90*/  IMAD.IADD R20, R7, 0x1, -R6 ;  /* 0x0000000107147824 */ /* 0x000fe200078e0a06 */
[----:B------:R-:W-:-:S04]  /*0da0*/  MOV R26, R6 ;  /* 0x00000006001a7202 */ /* 0x000fc80000000f00 */
[----:B------:R-:W-:-:S05]  /*0db0*/  LOP3.LUT R20, R20, 0xfffffff0, RZ, 0xc0, !PT ;  /* 0xfffffff014147812 */ /* 0x000fca00078ec0ff */
[----:B------:R-:W-:-:S07]  /*0dc0*/  IMAD.MOV R20, RZ, RZ, -R20 ;  /* 0x000000ffff147224 */ /* 0x000fce00078e0a14 */
.L_x_122:
        /* <DEDUP_REMOVED lines=8> */
[----:B------:R-:W2:Y:S02]  /*0e50*/  LDG.E.64 R14, desc[UR14][R18.64] ;  /* 0x0000000e120e7981 */ /* 0x000ea4000c1e1b00 */
[----:B--2---:R-:W-:Y:S02]  /*0e60*/  DADD R14, R14, R16 ;  /* 0x000000000e0e7229 */ /* 0x004fe40000000010 */
[----:B------:R-:W2:Y:S06]  /*0e70*/  LDG.E.64 R16, desc[UR14][R18.64+0x8] ;  /* 0x0000080e12107981 */ /* 0x000eac000c1e1b00 */
[----:B--2---:R-:W-:-:S02]  /*0e80*/  DADD R16, R14, R16 ;  /* 0x000000000e107229 */ /* 0x004fc40000000010 */
[----:B------:R-:W2:Y:S06]  /*0e90*/  LDG.E.64 R14, desc[UR14][R18.64+0x10] ;  /* 0x0000100e120e7981 */ /* 0x000eac000c1e1b00 */
        /* <DEDUP_REMOVED lines=23> */
[----:B------:R-:W2:Y:S01]  /*1010*/  LDG.E.64 R14, desc[UR14][R18.64+0x70] ;  /* 0x0000700e120e7981 */ /* 0x000ea2000c1e1b00 */
[----:B------:R-:W-:-:S05]  /*1020*/  VIADD R20, R20, 0x10 ;  /* 0x0000001014147836 */ /* 0x000fca0000000000 */
[----:B------:R-:W-:Y:S01]  /*1030*/  ISETP.NE.AND P0, PT, R20, RZ, PT ;  /* 0x000000ff1400720c */ /* 0x000fe20003f05270 */
[----:B--2---:R-:W-:Y:S01]  /*1040*/  DADD R16, R16, R14 ;  /* 0x0000000010107229 */ /* 0x004fe2000000000e */
[----:B------:R-:W2:Y:S01]  /*1050*/  LDG.E.64 R14, desc[UR14][R18.64+0x78] ;  /* 0x0000780e120e7981 */ /* 0x000ea2000c1e1b00 */
[----:B------:R-:W-:-:S06]  /*1060*/  VIADD R26, R26, 0x10 ;  /* 0x000000101a1a7836 */ /* 0x000fcc0000000000 */
[----:B--2---:R-:W-:-:S04]  /*1070*/  DADD R16, R16, R14 ;  /* 0x0000000010107229 */ /* 0x004fc8000000000e */
[----:B------:R-:W-:Y:S07]  /*1080*/  @P0 BRA `(.L_x_122) ;  /* 0xfffffffc00500947 */ /* 0x000fee000383ffff */
.L_x_121:
[----:B01----:R-:W-:Y:S05]  /*1090*/  BSYNC.RECONVERGENT B2 ;  /* 0x0000000000027941 */ /* 0x003fea0003800200 */
.L_x_120:
        /* <DEDUP_REMOVED lines=13> */
[----:B-1----:R-:W-:-:S03]  /*1170*/  LEA R14, P0, R18, UR12, 0x3 ;  /* 0x0000000c120e7c11 */ /* 0x002fc6000f8018ff */
[----:B------:R-:W-:-:S05]  /*1180*/  IMAD.IADD R15, R15, 0x1, R19 ;  /* 0x000000010f0f7824 */ /* 0x000fca00078e0213 */
[----:B------:R-:W-:-:S05]  /*1190*/  LEA.HI.X R15, R18, UR13, R15, 0x3, P0 ;  /* 0x0000000d120f7c11 */ /* 0x000fca00080f1c0f */
[----:B------:R-:W2:Y:S04]  /*11a0*/  LDG.E.64 R20, desc[UR14][R14.64] ;  /* 0x0000000e0e147981 */ /* 0x000ea8000c1e1b00 */
[----:B------:R-:W3:Y:S01]  /*11b0*/  LDG.E.64 R18, desc[UR14][R14.64+0x10] ;  /* 0x0000100e0e127981 */ /* 0x000ee2000c1e1b00 */
[----:B--2---:R-:W-:-:S03]  /*11c0*/  DADD R20, R16, R20 ;  /* 0x0000000010147229 */ /* 0x004fc60000000014 */
[----:B------:R-:W2:Y:S05]  /*11d0*/  LDG.E.64 R16, desc[UR14][R14.64+0x8] ;  /* 0x0000080e0e107981 */ /* 0x000eaa000c1e1b00 */
[----:B--2---:R-:W-:Y:S02]  /*11e0*/  DADD R16, R20, R16 ;  /* 0x0000000014107229 */ /* 0x004fe40000000010 */
[----:B------:R-:W2:Y:S06]  /*11f0*/  LDG.E.64 R20, desc[UR14][R14.64+0x20] ;  /* 0x0000200e0e147981 */ /* 0x000eac000c1e1b00 */
[----:B---3--:R-:W-:-:S02]  /*1200*/  DADD R18, R16, R18 ;  /* 0x0000000010127229 */ /* 0x008fc40000000012 */
[----:B------:R-:W3:Y:S06]  /*1210*/  LDG.E.64 R16, desc[UR14][R14.64+0x18] ;  /* 0x0000180e0e107981 */ /* 0x000eec000c1e1b00 */
[----:B---3--:R-:W-:Y:S02]  /*1220*/  DADD R16, R18, R16 ;  /* 0x0000000012107229 */ /* 0x008fe40000000010 */
[----:B------:R-:W3:Y:S06]  /*1230*/  LDG.E.64 R18, desc[UR14][R14.64+0x28] ;  /* 0x0000280e0e127981 */ /* 0x000eec000c1e1b00 */
[----:B--2---:R-:W-:-:S02]  /*1240*/  DADD R20, R16, R20 ;  /* 0x0000000010147229 */ /* 0x004fc40000000014 */
[----:B------:R-:W2:Y:S04]  /*1250*/  LDG.E.64 R16, desc[UR14][R14.64+0x30] ;  /* 0x0000300e0e107981 */ /* 0x000ea8000c1e1b00 */
[----:B------:R-:W4:Y:S01]  /*1260*/  LDG.E.64 R14, desc[UR14][R14.64+0x38] ;  /* 0x0000380e0e0e7981 */ /* 0x000f22000c1e1b00 */
[----:B------:R-:W-:Y:S01]  /*1270*/  IADD3 R26, PT, PT, R26, 0x8, RZ ;  /* 0x000000081a1a7810 */ /* 0x000fe20007ffe0ff */
[----:B---3--:R-:W-:-:S08]  /*1280*/  DADD R18, R20, R18 ;  /* 0x0000000014127229 */ /* 0x008fd00000000012 */
[----:B--2---:R-:W-:-:S08]  /*1290*/  DADD R16, R18, R16 ;  /* 0x0000000012107229 */ /* 0x004fd00000000010 */
[----:B----4-:R-:W-:-:S11]  /*12a0*/  DADD R16, R16, R14 ;  /* 0x0000000010107229 */ /* 0x010fd6000000000e */
.L_x_124:
[----:B------:R-:W-:Y:S05]  /*12b0*/  BSYNC.RECONVERGENT B2 ;  /* 0x0000000000027941 */ /* 0x000fea0003800200 */
.L_x_123:
[----:B------:R-:W-:Y:S05]  /*12c0*/  @!P1 BRA `(.L_x_119) ;  /* 0x0000000000b89947 */ /* 0x000fea0003800000 */
[----:B------:R-:W-:Y:S01]  /*12d0*/  VIADD R14, R24, 0xffffffff ;  /* 0xffffffff180e7836 */ /* 0x000fe20000000000 */
[----:B------:R-:W-:Y:S04]  /*12e0*/  BSSY.RECONVERGENT B2, `(.L_x_125) ;  /* 0x0000016000027945 */ /* 0x000fe80003800200 */
        /* <DEDUP_REMOVED lines=12> */
[----:B------:R-:W2:Y:S04]  /*13b0*/  LDG.E.64 R14, desc[UR14][R20.64] ;  /* 0x0000000e140e7981 */ /* 0x000ea8000c1e1b00 */
[----:B------:R-:W3:Y:S01]  /*13c0*/  LDG.E.64 R18, desc[UR14][R20.64+0x10] ;  /* 0x0000100e14127981 */ /* 0x000ee2000c1e1b00 */
[----:B--2---:R-:W-:-:S03]  /*13d0*/  DADD R14, R16, R14 ;  /* 0x00000000100e7229 */ /* 0x004fc6000000000e */
[----:B------:R-:W2:Y:S04]  /*13e0*/  LDG.E.64 R16, desc[UR14][R20.64+0x8] ;  /* 0x0000080e14107981 */ /* 0x000ea8000c1e1b00 */
[----:B------:R-:W4:Y:S01]  /*13f0*/  LDG.E.64 R20, desc[UR14][R20.64+0x18] ;  /* 0x0000180e14147981 */ /* 0x000f22000c1e1b00 */
[----:B------:R-:W-:Y:S01]  /*1400*/  VIADD R26, R26, 0x4 ;  /* 0x000000041a1a7836 */ /* 0x000fe20000000000 */
[----:B--2---:R-:W-:-:S08]  /*1410*/  DADD R14, R14, R16 ;  /* 0x000000000e0e7229 */ /* 0x004fd00000000010 */
[----:B---3--:R-:W-:-:S08]  /*1420*/  DADD R14, R14, R18 ;  /* 0x000000000e0e7229 */ /* 0x008fd00000000012 */
[----:B----4-:R-:W-:-:S11]  /*1430*/  DADD R16, R14, R20 ;  /* 0x000000000e107229 */ /* 0x010fd60000000014 */
.L_x_126:
[----:B------:R-:W-:Y:S05]  /*1440*/  BSYNC.RECONVERGENT B2 ;  /* 0x0000000000027941 */ /* 0x000fea0003800200 */
.L_x_125:
        /* <DEDUP_REMOVED lines=13> */
[----:B------:R-:W2:Y:S01]  /*1520*/  LDG.E.64 R14, desc[UR14][R12.64] ;  /* 0x0000000e0c0e7981 */ /* 0x000ea2000c1e1b00 */
[----:B------:R-:W-:Y:S01]  /*1530*/  ISETP.NE.AND P0, PT, R18, 0x1, PT ;  /* 0x000000011200780c */ /* 0x000fe20003f05270 */
[----:B--2---:R-:W-:-:S12]  /*1540*/  DADD R16, R16, R14 ;  /* 0x0000000010107229 */ /* 0x004fd8000000000e */
[----:B------:R-:W-:Y:S05]  /*1550*/  @!P0 BRA `(.L_x_119) ;  /* 0x0000000000148947 */ /* 0x000fea0003800000 */
[----:B------:R-:W-:Y:S01]  /*1560*/  ISETP.NE.AND P0, PT, R18, 0x2, PT ;  /* 0x000000021200780c */ /* 0x000fe20003f05270 */
[----:B------:R-:W2:-:S12]  /*1570*/  LDG.E.64 R14, desc[UR14][R12.64+0x8] ;  /* 0x0000080e0c0e7981 */ /* 0x000e98000c1e1b00 */
[----:B------:R-:W3:Y:S01]  /*1580*/  @P0 LDG.E.64 R18, desc[UR14][R12.64+0x10] ;  /* 0x0000100e0c120981 */ /* 0x000ee2000c1e1b00 */
[----:B--2---:R-:W-:-:S08]  /*1590*/  DADD R16, R16, R14 ;  /* 0x0000000010107229 */ /* 0x004fd0000000000e */
[----:B---3--:R-:W-:-:S11]  /*15a0*/  @P0 DADD R16, R16, R18 ;  /* 0x0000000010100229 */ /* 0x008fd60000000012 */
.L_x_119:
[----:B01----:R-:W-:Y:S05]  /*15b0*/  BSYNC.RECONVERGENT B0 ;  /* 0x0000000000007941 */ /* 0x003fea0003800200 */
.L_x_118:
[----:B------:R-:W-:-:S05]  /*15c0*/  VIADD R25, R25, 0x1 ;  /* 0x0000000119197836 */ /* 0x000fca0000000000 */
[----:B------:R-:W-:-:S13]  /*15d0*/  ISETP.NE.AND P0, PT, R25, R8, PT ;  /* 0x000000081900720c */ /* 0x000fda0003f05270 */
[----:B------:R-:W-:Y:S05]  /*15e0*/  @P0 BRA `(.L_x_127) ;  /* 0xfffffff400a80947 */ /* 0x000fea000383ffff */
.L_x_117:
[----:B01----:R-:W-:Y:S05]  /*15f0*/  BSYNC.RECONVERGENT B1 ;  /* 0x0000000000017941 */ /* 0x003fea0003800200 */
.L_x_116:
[----:B------:R-:W0:Y:S01]  /*1600*/  LDCU.128 UR8, c[0x0][0x3b0] ;  /* 0x00007600ff0877ac */ /* 0x000e220008000c00 */
[----:B------:R-:W1:Y:S01]  /*1610*/  LDC.64 R10, c[0x0][0x390] ;  /* 0x0000e400ff0a7b82 */ /* 0x000e620000000a00 */
[----:B------:R-:W2:Y:S01]  /*1620*/  LDCU.64 UR12, c[0x0][0x3a8] ;  /* 0x00007500ff0c77ac */ /* 0x000ea20008000a00 */
[----:B------:R-:W3:Y:S01]  /*1630*/  LDCU.64 UR16, c[0x0][0x388] ;  /* 0x00007100ff1077ac */ /* 0x000ee20008000a00 */
[----:B------:R-:W-:-:S04]  /*1640*/  UIADD3 UR4, UP0, UPT, UR4, 0x1, URZ ;  /* 0x0000000104047890 */ /* 0x000fc8000ff1e0ff */
[----:B------:R-:W-:Y:S01]  /*1650*/  UIADD3.X UR5, UPT, UPT, URZ, UR5, URZ, UP0, !UPT ;  /* 0x00000005ff057290 */ /* 0x000fe200087fe4ff */
[----:B0-----:R-:W-:-:S04]  /*1660*/  LEA R12, P0, R2, UR10, 0x3 ;  /* 0x0000000a020c7c11 */ /* 0x001fc8000f8018ff */
[--C-:B------:R-:W-:Y:S01]  /*1670*/  LEA.HI.X R13, R2, UR11, R3.reuse, 0x3, P0 ;  /* 0x0000000b020d7c11 */ /* 0x100fe200080f1c03 */
[----:B--2---:R-:W-:Y:S02]  /*1680*/  UIMAD UR9, UR9, UR12, URZ ;  /* 0x0000000c090972a4 */ /* 0x004fe4000f8e02ff */
[----:B------:R-:W-:Y:S02]  /*1690*/  UIMAD.WIDE.U32 UR6, UR8, UR12, URZ ;  /* 0x0000000c080672a5 */ /* 0x000fe4000f8e00ff */
[----:B------:R0:W-:Y:S01]  /*16a0*/  STG.E.64 desc[UR14][R12.64], R16 ;  /* 0x000000100c007986 */ /* 0x0001e2000c101b0e */
        /* <DEDUP_REMOVED lines=10> */
        .weak           $__internal_12_$__cuda_sm20_div_s64
        .type           $__internal_12_$__cuda_sm20_div_s64,@function
        .size           $__internal_12_$__cuda_sm20_div_s64,($__internal_13_$__cuda_sm20_div_u64 - $__internal_12_$__cuda_sm20_div_s64)
$__internal_12_$__cuda_sm20_div_s64:
        /* <DEDUP_REMOVED lines=83> */
[----:B------:R-:W-:Y:S06]  /*1c80*/  RET.REL.NODEC R4 `(_ZN2at6native53_GLOBAL__N__3bfe7fd5_20_UpSampleNearest2d_cu_198c5ce237upsample_nearest2d_backward_out_frameIddXadL_ZNS0_46nearest_neighbor_exact_bw_compute_source_indexEfiiEEEEvPKT_mmmmmmPS3_ff) ;  /* 0xffffffe004dc7950 */ /* 0x000fec0003c3ffff */
        .weak           $__internal_13_$__cuda_sm20_div_u64
        .type           $__internal_13_$__cuda_sm20_div_u64,@function
        .size           $__internal_13_$__cuda_sm20_div_u64,($__internal_14_$__cuda_sm20_rem_u64 - $__internal_13_$__cuda_sm20_div_u64)
$__internal_13_$__cuda_sm20_div_u64:
        /* <DEDUP_REMOVED lines=68> */
[----:B------:R-:W-:Y:S06]  /*20d0*/  RET.REL.NODEC R6 `(_ZN2at6native53_GLOBAL__N__3bfe7fd5_20_UpSampleNearest2d_cu_198c5ce237upsample_nearest2d_backward_out_frameIddXadL_ZNS0_46nearest_neighbor_exact_bw_compute_source_indexEfiiEEEEvPKT_mmmmmmPS3_ff) ;  /* 0xffffffdc06c87950 */ /* 0x000fec0003c3ffff */
        .weak           $__internal_14_$__cuda_sm20_rem_u64
        .type           $__internal_14_$__cuda_sm20_rem_u64,@function
        .size           $__internal_14_$__cuda_sm20_rem_u64,(.L_x_651 - $__internal_14_$__cuda_sm20_rem_u64)
$__internal_14_$__cuda_sm20_rem_u64:
        /* <DEDUP_REMOVED lines=59> */
[----:B------:R-:W-:Y:S06]  /*2490*/  RET.REL.NODEC R8 `(_ZN2at6native53_GLOBAL__N__3bfe7fd5_20_UpSampleNearest2d_cu_198c5ce237upsample_nearest2d_backward_out_frameIddXadL_ZNS0_46nearest_neighbor_exact_bw_compute_source_indexEfiiEEEEvPKT_mmmmmmPS3_ff) ;  /* 0xffffffd808d87950 */ /* 0x000fec0003c3ffff */
.L_x_129:
        /* <DEDUP_REMOVED lines=14> */
.L_x_651:


//--------------------- .text._ZN2at6native53_GLOBAL__N__3bfe7fd5_20_UpSampleNearest2d_cu_198c5ce242upsample_nearest2d_backward_nhwc_out_frameIhlXadL_ZNS0_46nearest_neighbor_exact_bw_compute_source_indexEfiiEEEEvPKT_PS3_mmmmmffm --------------------------
	.section	.text._ZN2at6native53_GLOBAL__N__3bfe7fd5_20_UpSampleNearest2d_cu_198c5ce242upsample_nearest2d_backward_nhwc_out_frameIhlXadL_ZNS0_46nearest_neighbor_exact_bw_compute_source_indexEfiiEEEEvPKT_PS3_mmmmmffm,"ax",@progbits
	.align	128
.text._ZN2at6native53_GLOBAL__N__3bfe7fd5_20_UpSampleNearest2d_cu_198c5ce242upsample_nearest2d_backward_nhwc_out_frameIhlXadL_ZNS0_46nearest_neighbor_exact_bw_compute_source_indexEfiiEEEEvPKT_PS3_mmmmmffm:
        .type           _ZN2at6native53_GLOBAL__N__3bfe7fd5_20_UpSampleNearest2d_cu_198c5ce242upsample_nearest2d_backward_nhwc_out_frameIhlXadL_ZNS0_46nearest_neighbor_exact_bw_compute_source_indexEfiiEEEEvPKT_PS3_mmmmmffm,@function
        .size           _ZN2at6native53_GLOBAL__N__3bfe7fd5_20_UpSampleNearest2d_cu_198c5ce242upsample_nearest2d_backward_nhwc_out_frameIhlXadL_ZNS0_46nearest_neighbor_exact_bw_compute_source_indexEfiiEEEEvPKT_PS3_mmmmmffm,(.L_x_655 - _ZN2at6native53_GLOBAL__N__3bfe7fd5_20_UpSampleNearest2d_cu_198c5ce242upsample_nearest2d_backward_nhwc_out_frameIhlXadL_ZNS0_46nearest_neighbor_exact_bw_compute_source_indexEfiiEEEEvPKT_PS3_mmmmmffm)
        .other          _ZN2at6native53_GLOBAL__N__3bfe7fd5_20_UpSampleNearest2d_cu_198c5ce242upsample_nearest2d_backward_nhwc_out_frameIhlXadL_ZNS0_46nearest_neighbor_exact_bw_compute_source_indexEfiiEEEEvPKT_PS3_mmmmmffm,@"STO_CUDA_ENTRY STV_DEFAULT"
_ZN2at6native53_GLOBAL__N__3bfe7fd5_20_UpSampleNearest2d_cu_198c5ce242upsample_nearest2d_backward_nhwc_out_frameIhlXadL_ZNS0_46nearest_neighbor_exact_bw_compute_source_indexEfiiEEEEvPKT_PS3_mmmmmffm:
[----:B------:R-:W-:Y:S01]  /*0000*/  LDC R1, c[0x0][0x37c] ;  /* 0x0000df00ff017b82 */ /* 0x000fe20000000800 */
[----:B------:R-:W0:Y:S07]  /*0010*/  S2R R10, SR_TID.X ;  /* 0x00000000000a7919 */ /* 0x000e2e0000002100 */
[----:B------:R-:W0:Y:S01]  /*0020*/  S2UR UR4, SR_CTAID.X ;  /* 0x00000000000479c3 */ /* 0x000e220000002500 */
[----:B------:R-:W1:Y:S01]  /*0030*/  LDCU.64 UR6, c[0x0][0x3c0] ;  /* 0x00007800ff0677ac */ /* 0x000e620008000a00 */
[----:B------:R-:W-:-:S06]  /*0040*/  IMAD.MOV.U32 R11, RZ, RZ, RZ ;  /* 0x000000ffff0b7224 */ /* 0x000fcc00078e00ff */
[----:B------:R-:W0:Y:S02]  /*0050*/  LDC R3, c[0x0][0x360] ;  /* 0x0000d800ff037b82 */ /* 0x000e240000000800 */
[----:B0-----:R-:W-:-:S03]  /*0060*/  IMAD.WIDE.U32 R10, R3, UR4, R10 ;  /* 0x00000004030a7c25 */ /* 0x001fc6000f8e000a */
[----:B-1----:R-:W-:-:S04]  /*0070*/  ISETP.GE.U32.AND P0, PT, R10, UR6, PT ;  /* 0x000000060a007c0c */ /* 0x002fc8000bf06070 */
[----:B------:R-:W-:-:S13]  /*0080*/  ISETP.GE.U32.AND.EX P0, PT, R11, UR7, PT, P0 ;  /* 0x000000070b007c0c */ /* 0x000fda000bf06100 */
[----:B------:R-:W-:Y:S05]  /*0090*/  @P0 EXIT ;  /* 0x000000000000094d */ /* 0x000fea0003800000 */
        /* <DEDUP_REMOVED lines=22> */
[----:B------:R-:W-:Y:S01]  /*0200*/  @P1 VIADD R2, R2, 0x1 ;  /* 0x0000000102021836 */ /* 0x000fe20000000000 */
[----:B------:R-:W-:-:S04]  /*0210*/  @!P2 LOP3.LUT R2, RZ, UR4, RZ, 0x33, !PT ;  /* 0x00000004ff02ac12 */ /* 0x000fc8000f8e33ff */
[----:B------:R-:W-:-:S05]  /*0220*/  IADD3 R3, PT, PT, -R2, RZ, RZ ;  /* 0x000000ff02037210 */ /* 0x000fca0007ffe1ff */
[----:B------:R-:W-:Y:S02]  /*0230*/  IMAD R0, R3, UR4, R10 ;  /* 0x0000000403007c24 */ /* 0x000fe4000f8e020a */
[----:B------:R-:W-:Y:S01]  /*0240*/  IMAD.MOV.U32 R3, RZ, RZ, RZ ;  /* 0x000000ffff037224 */ /* 0x000fe200078e00ff */
[----:B------:R-:W-:Y:S06]  /*0250*/  BRA `(.L_x_132) ;  /* 0x0000000000307947 */ /* 0x000fec0003800000 */
.L_x_131:
[----:B------:R-:W0:Y:S01]  /*0260*/  LDCU.64 UR4, c[0x0][0x3b0] ;  /* 0x00007600ff0477ac */ /* 0x000e220008000a00 */
[----:B------:R-:W-:Y:S01]  /*0270*/  IMAD.MOV.U32 R14, RZ, RZ, R10 ;  /* 0x000000ffff0e7224 */ /* 0x000fe200078e000a */
[----:B------:R-:W-:Y:S01]  /*0280*/  MOV R12, 0x2d0 ;  /* 0x000002d0000c7802 */ /* 0x000fe20000000f00 */
[----:B------:R-:W-:Y:S01]  /*0290*/  IMAD.MOV.U32 R15, RZ, RZ, R11 ;  /* 0x000000ffff0f7224 */ /* 0x000fe200078e000b */
[----:B0-----:R-:W-:Y:S01]  /*02a0*/  MOV R13, UR4 ;  /* 0x00000004000d7c02 */ /* 0x001fe20008000f00 */
[----:B------:R-:W-:-:S07]  /*02b0*/  IMAD.U32 R9, RZ, RZ, UR5 ;  /* 0x00000005ff097e24 */ /* 0x000fce000f8e00ff */
[----:B------:R-:W-:Y:S05]  /*02c0*/  CALL.REL.NOINC `($__internal_15_$__cuda_sm20_div_u64) ;  /* 0x0000001400a07944 */ /* 0x000fea0003c00000 */
[----:B------:R-:W0:Y:S01]  /*02d0*/  LDCU UR4, c[0x0][0x3b0] ;  /* 0x00007600ff0477ac */ /* 0x000e220008000800 */
[----:B------:R-:W-:Y:S01]  /*02e0*/  IADD3 R3, PT, PT, -R6, RZ, RZ ;  /* 0x000000ff06037210 */ /* 0x000fe20007ffe1ff */
[----:B------:R-:W-:-:S04]  /*02f0*/  IMAD.MOV.U32 R2, RZ, RZ, R6 ;  /* 0x000000ffff027224 */ /* 0x000fc800078e0006 */
[----:B0-----:R-:W-:Y:S02]  /*0300*/  IMAD R0, R3, UR4, R10 ;  /* 0x0000000403007c24 */ /* 0x001fe4000f8e020a */
[----:B------:R-:W-:-:S07]  /*0310*/  IMAD.MOV.U32 R3, RZ, RZ, R7 ;  /* 0x000000ffff037224 */ /* 0x000fce00078e0007 */
.L_x_132:
[----:B------:R-:W-:Y:S05]  /*0320*/  BSYNC.RECONVERGENT B0 ;  /* 0x0000000000007941 */ /* 0x000fea0003800200 */
.L_x_130:
        /* <DEDUP_REMOVED lines=21> */
[----:B------:R-:W-:Y:S02]  /*0480*/  ISETP.GE.U32.AND P1, PT, R5, UR4, PT ;  /* 0x0000000405007c0c */ /* 0x000fe4000bf26070 */
[----:B------:R-:W-:-:S11]  /*0490*/  MOV R5, RZ ;  /* 0x000000ff00057202 */ /* 0x000fd60000000f00 */
[----:B------:R-:W-:Y:S02]  /*04a0*/  @P1 IADD3 R4, PT, PT, R4, 0x1, RZ ;  /* 0x0000000104041810 */ /* 0x000fe40007ffe0ff */
[----:B------:R-:W-:-:S05]  /*04b0*/  @!P2 LOP3.LUT R4, RZ, UR4, RZ, 0x33, !PT ;  /* 0x00000004ff04ac12 */ /* 0x000fca000f8e33ff */
[----:B------:R-:W-:-:S04]  /*04c0*/  IMAD.MOV R3, RZ, RZ, -R4 ;  /* 0x000000ffff037224 */ /* 0x000fc800078e0a04 */
[----:B------:R-:W-:Y:S01]  /*04d0*/  IMAD R8, R3, UR4, R2 ;  /* 0x0000000403087c24 */ /* 0x000fe2000f8e0202 */
[----:B------:R-:W-:Y:S06]  /*04e0*/  BRA `(.L_x_135) ;  /* 0x0000000000307947 */ /* 0x000fec0003800000 */
.L_x_134:
[----:B------:R-:W0:Y:S01]  /*04f0*/  LDCU.64 UR4, c[0x0][0x3a8] ;  /* 0x00007500ff0477ac */ /* 0x000e220008000a00 */
[----:B------:R-:W-:Y:S01]  /*0500*/  IMAD.MOV.U32 R14, RZ, RZ, R2 ;  /* 0x000000ffff0e7224 */ /* 0x000fe200078e0002 */
[----:B------:R-:W-:Y:S02]  /*0510*/  MOV R15, R3 ;  /* 0x00000003000f7202 */ /* 0x000fe40000000f00 */
[----:B------:R-:W-:Y:S02]  /*0520*/  MOV R12, 0x560 ;  /* 0x00000560000c7802 */ /* 0x000fe40000000f00 */
[----:B0-----:R-:W-:Y:S01]  /*0530*/  MOV R13, UR4 ;  /* 0x00000004000d7c02 */ /* 0x001fe20008000f00 */
[----:B------:R-:W-:-:S07]  /*0540*/  IMAD.U32 R9, RZ, RZ, UR5 ;  /* 0x00000005ff097e24 */ /* 0x000fce000f8e00ff */
[----:B------:R-:W-:Y:S05]  /*0550*/  CALL.REL.NOINC `($__internal_15_$__cuda_sm20_div_u64) ;  /* 0x0000001000fc7944 */ /* 0x000fea0003c00000 */
[----:B------:R-:W0:Y:S01]  /*0560*/  LDCU UR4, c[0x0][0x3a8] ;  /* 0x00007500ff0477ac */ /* 0x000e220008000800 */
[----:B------:R-:W-:Y:S01]  /*0570*/  IMAD.MOV R3, RZ, RZ, -R6 ;  /* 0x000000ffff037224 */ /* 0x000fe200078e0a06 */
[----:B------:R-:W-:Y:S01]  /*0580*/  MOV R4, R6 ;  /* 0x0000000600047202 */ /* 0x000fe20000000f00 */
[----:B------:R-:W-:Y:S02]  /*0590*/  IMAD.MOV.U32 R5, RZ, RZ, R7 ;  /* 0x000000ffff057224 */ /* 0x000fe400078e0007 */
[----:B0-----:R-:W-:-:S07]  /*05a0*/  IMAD R8, R3, UR4, R2 ;  /* 0x0000000403087c24 */ /* 0x001fce000f8e0202 */
.L_x_135:
[----:B------:R-:W-:Y:S05]  /*05b0*/  BSYNC.RECONVERGENT B0 ;  /* 0x0000000000007941 */ /* 0x000fea0003800200 */
.L_x_133:
        /* <DEDUP_REMOVED lines=23> */
[----:B------:R-:W-:-:S05]  /*0730*/  @!P2 LOP3.LUT R2, RZ, UR4, RZ, 0x33, !PT ;  /* 0x00000004ff02ac12 */ /* 0x000fca000f8e33ff */
[----:B------:R-:W-:-:S04]  /*0740*/  IMAD.MOV R7, RZ, RZ, -R2 ;  /* 0x000000ffff077224 */ /* 0x000fc800078e0a02 */
[----:B------:R-:W-:Y:S01]  /*0750*/  IMAD R7, R7, UR4, R4 ;  /* 0x0000000407077c24 */ /* 0x000fe2000f8e0204 */
[----:B------:R-:W-:Y:S06]  /*0760*/  BRA `(.L_x_138) ;  /* 0x00000000002c7947 */ /* 0x000fec0003800000 */
.L_x_137:
[----:B------:R-:W0:Y:S01]  /*0770*/  LDCU.64 UR4, c[0x0][0x3a0] ;  /* 0x00007400ff0477ac */ /* 0x000e220008000a00 */
[----:B------:R-:W-:Y:S01]  /*0780*/  MOV R14, R4 ;  /* 0x00000004000e7202 */ /* 0x000fe20000000f00 */
[----:B------:R-:W-:Y:S01]  /*0790*/  IMAD.MOV.U32 R15, RZ, RZ, R5 ;  /* 0x000000ffff0f7224 */ /* 0x000fe200078e0005 */
[----:B------:R-:W-:Y:S01]  /*07a0*/  MOV R12, 0x7e0 ;  /* 0x000007e0000c7802 */ /* 0x000fe20000000f00 */
[----:B0-----:R-:W-:Y:S01]  /*07b0*/  IMAD.U32 R13, RZ, RZ, UR4 ;  /* 0x00000004ff0d7e24 */ /* 0x001fe2000f8e00ff */
[----:B------:R-:W-:-:S07]  /*07c0*/  MOV R9, UR5 ;  /* 0x0000000500097c02 */ /* 0x000fce0008000f00 */
[----:B------:R-:W-:Y:S05]  /*07d0*/  CALL.REL.NOINC `($__internal_15_$__cuda_sm20_div_u64) ;  /* 0x00000010005c7944 */ /* 0x000fea0003c00000 */
[----:B------:R-:W0:Y:S01]  /*07e0*/  LDCU UR4, c[0x0][0x3a0] ;  /* 0x00007400ff0477ac */ /* 0x000e220008000800 */
[----:B------:R-:W-:Y:S01]  /*07f0*/  IADD3 R7, PT, PT, -R6, RZ, RZ ;  /* 0x000000ff06077210 */ /* 0x000fe20007ffe1ff */
[----:B------:R-:W-:-:S04]  /*0800*/  IMAD.MOV.U32 R2, RZ, RZ, R6 ;  /* 0x000000ffff027224 */ /* 0x000fc800078e0006 */
[----:B0-----:R-:W-:-:S07]  /*0810*/  IMAD R7, R7, UR4, R4 ;  /* 0x0000000407077c24 */ /* 0x001fce000f8e0204 */
.L_x_138:
[----:B------:R-:W-:Y:S05]  /*0820*/  BSYNC.RECONVERGENT B0 ;  /* 0x0000000000007941 */ /* 0x000fea0003800200 */
.L_x_136:
[----:B------:R-:W0:Y:S01]  /*0830*/  LDC.64 R4, c[0x0][0x3b8] ;  /* 0x0000ee00ff047b82 */ /* 0x000e220000000a00 */
[----:B------:R-:W-:Y:S01]  /*0840*/  IADD3 R3, PT, PT, R7, 0x1, RZ ;  /* 0x0000000107037810 */ /* 0x000fe20007ffe0ff */
[----:B------:R-:W1:Y:S01]  /*0850*/  LDCU UR6, c[0x0][0x390] ;  /* 0x00007200ff0677ac */ /* 0x000e620008000800 */
[----:B------:R-:W-:Y:S01]  /*0860*/  BSSY.RECONVERGENT B2, `(.L_x_139) ;  /* 0x0000109000027945 */ /* 0x000fe20003800200 */
[----:B------:R-:W-:Y:S02]  /*0870*/  PRMT R19, RZ, 0x7610, R19 ;  /* 0x00007610ff137816 */ /* 0x000fe40000000013 */
[----:B------:R-:W-:Y:S01]  /*0880*/  I2FP.F32.S32 R3, R3 ;  /* 0x0000000300037245 */ /* 0x000fe20000201400 */
[----:B------:R-:W2:Y:S01]  /*0890*/  LDCU UR7, c[0x0][0x398] ;  /* 0x00007300ff0777ac */ /* 0x000ea20008000800 */
[----:B------:R-:W3:Y:S01]  /*08a0*/  LDCU.64 UR4, c[0x0][0x358] ;  /* 0x00006b00ff0477ac */ /* 0x000ee20008000a00 */
[----:B------:R-:W4:Y:S01]  /*08b0*/  LDCU.64 UR12, c[0x0][0x398] ;  /* 0x00007300ff0c77ac */ /* 0x000f220008000a00 */
[----:B------:R-:W0:Y:S01]  /*08c0*/  LDCU.64 UR14, c[0x0][0x3b0] ;  /* 0x00007600ff0e77ac */ /* 0x000e220008000a00 */
[----:B------:R-:W0:Y:S02]  /*08d0*/  LDCU.64 UR8, c[0x0][0x380] ;  /* 0x00007000ff0877ac */ /* 0x000e240008000a00 */
[----:B0-----:R-:W-:Y:S01]  /*08e0*/  FFMA.FTZ R6, R3, R4, -0.5 ;  /* 0xbf00000003067423 */ /* 0x001fe20000010004 */
[----:B------:R-:W-:Y:S01]  /*08f0*/  I2FP.F32.S32 R3, R7 ;  /* 0x0000000700037245 */ /* 0x000fe20000201400 */
[----:B------:R-:W-:Y:S01]  /*0900*/  VIADD R7, R8, 0x1 ;  /* 0x0000000108077836 */ /* 0x000fe20000000000 */
[----:B------:R-:W-:-:S03]  /*0910*/  I2FP.F32.S32 R8, R8 ;  /* 0x0000000800087245 */ /* 0x000fc60000201400 */
[----:B------:R-:W-:Y:S01]  /*0920*/  FFMA.FTZ R4, R3, R4, -0.5 ;  /* 0xbf00000003047423 */ /* 0x000fe20000010004 */
[----:B------:R-:W1:Y:S01]  /*0930*/  F2I.FTZ.CEIL.NTZ R6, R6 ;  /* 0x0000000600067305 */ /* 0x000e62000021b100 */
[----:B------:R-:W-:-:S05]  /*0940*/  I2FP.F32.S32 R12, R7 ;  /* 0x00000007000c7245 */ /* 0x000fca0000201400 */
[-C--:B------:R-:W-:Y:S01]  /*0950*/  FFMA.FTZ R12, R12, R5.reuse, -0.5 ;  /* 0xbf0000000c0c7423 */ /* 0x080fe20000010005 */
[----:B------:R-:W-:Y:S01]  /*0960*/  FFMA.FTZ R5, R8, R5, -0.5 ;  /* 0xbf00000008057423 */ /* 0x000fe20000010005 */
[----:B------:R-:W0:Y:S01]  /*0970*/  F2I.FTZ.CEIL.NTZ R4, R4 ;  /* 0x0000000400047305 */ /* 0x000e22000021b100 */
[----:B-1----:R-:W-:-:S07]  /*0980*/  VIMNMX R3, PT, PT, R6, UR6, PT ;  /* 0x0000000606037c48 */ /* 0x002fce000bfe0100 */
[----:B------:R-:W2:Y:S01]  /*0990*/  F2I.FTZ.CEIL.NTZ R12, R12 ;  /* 0x0000000c000c7305 */ /* 0x000ea2000021b100 */
[C---:B0-----:R-:W-:Y:S02]  /*09a0*/  ISETP.GE.AND P0, PT, R4.reuse, R3, PT ;  /* 0x000000030400720c */ /* 0x041fe40003f06270 */
[----:B------:R-:W-:Y:S02]  /*09b0*/  VIMNMX R6, PT, PT, R4, UR6, PT ;  /* 0x0000000604067c48 */ /* 0x000fe4000bfe0100 */
[----:B--2---:R-:W-:-:S09]  /*09c0*/  VIMNMX R4, PT, PT, R12, UR7, PT ;  /* 0x000000070c047c48 */ /* 0x004fd2000bfe0100 */
[----:B---34-:R-:W-:Y:S05]  /*09d0*/  @P0 BRA `(.L_x_140) ;  /* 0x0000000c00c40947 */ /* 0x018fea0003800000 */
[----:B------:R-:W0:Y:S01]  /*09e0*/  F2I.FTZ.CEIL.NTZ R5, R5 ;  /* 0x0000000500057305 */ /* 0x000e22000021b100 */
[----:B------:R-:W-:Y:S01]  /*09f0*/  HFMA2 R19, -RZ, RZ, 0, 0 ;  /* 0x00000000ff137431 */ /* 0x000fe200000001ff */
[----:B------:R-:W-:Y:S01]  /*0a00*/  BSSY.RECONVERGENT B1, `(.L_x_140) ;  /* 0x00000ee000017945 */ /* 0x000fe20003800200 */
[----:B------:R-:W-:Y:S02]  /*0a10*/  SHF.R.S32.HI R7, RZ, 0x1f, R0 ;  /* 0x0000001fff077819 */ /* 0x000fe40000011400 */
[----:B0-----:R-:W-:-:S07]  /*0a20*/  VIMNMX R9, PT, PT, R5, UR7, PT ;  /* 0x0000000705097c48 */ /* 0x001fce000bfe0100 */
.L_x_151:
[----:B------:R-:W-:Y:S01]  /*0a30*/  ISETP.GE.AND P0, PT, R5, R4, PT ;  /* 0x000000040500720c */ /* 0x000fe20003f06270 */
[----:B------:R-:W-:-:S12]  /*0a40*/  BSSY.RECONVERGENT B0, `(.L_x_141) ;  /* 0x00000e6000007945 */ /* 0x000fd80003800200 */
[----:B------:R-:W-:Y:S05]  /*0a50*/  @P0 BRA `(.L_x_142) ;  /* 0x0000000c00900947 */ /* 0x000fea0003800000 */
[----:B------:R-:W0:Y:S01]  /*0a60*/  LDCU.64 UR10, c[0x0][0x390] ;  /* 0x00007200ff0a77ac */ /* 0x000e220008000a00 */
[----:B------:R-:W-:Y:S01]  /*0a70*/  IMAD.IADD R8, R9, 0x1, -R4 ;  /* 0x0000000109087824 */ /* 0x000fe200078e0a04 */
[----:B------:R-:W-:Y:S01]  /*0a80*/  SHF.R.S32.HI R15, RZ, 0x1f, R2 ;  /* 0x0000001fff0f7819 */ /* 0x000fe20000011402 */
[----:B------:R-:W-:Y:S01]  /*0a90*/  BSSY.RECONVERGENT B3, `(.L_x_143) ;  /* 0x000006c000037945 */ /* 0x000fe20003800200 */
[----:B------:R-:W-:Y:S02]  /*0aa0*/  SHF.R.S32.HI R13, RZ, 0x1f, R6 ;  /* 0x0000001fff0d7819 */ /* 0x000fe40000011406 */
[----:B------:R-:W-:Y:S01]  /*0ab0*/  ISETP.GT.U32.AND P0, PT, R8, -0x8, PT ;  /* 0xfffffff80800780c */ /* 0x000fe20003f04070 */
[----:B------:R-:W-:Y:S01]  /*0ac0*/  IMAD.MOV.U32 R8, RZ, RZ, R9 ;  /* 0x000000ffff087224 */ /* 0x000fe200078e0009 */
[----:B------:R-:W-:Y:S01]  /*0ad0*/  MOV R12, R6 ;  /* 0x00000006000c7202 */ /* 0x000fe20000000f00 */
[----:B0-----:R-:W-:-:S04]  /*0ae0*/  IMAD R15, R15, UR10, RZ ;  /* 0x0000000a0f0f7c24 */ /* 0x001fc8000f8e02ff */
[----:B------:R-:W-:-:S04]  /*0af0*/  IMAD.WIDE.U32 R12, R2, UR10, R12 ;  /* 0x0000000a020c7c25 */ /* 0x000fc8000f8e000c */
[----:B------:R-:W-:-:S05]  /*0b00*/  IMAD R15, R2, UR11, R15 ;  /* 0x0000000b020f7c24 */ /* 0x000fca000f8e020f */
[----:B------:R-:W-:Y:S01]  /*0b10*/  IADD3 R20, PT, PT, R13, R15, RZ ;  /* 0x0000000f0d147210 */ /* 0x000fe20007ffe0ff */
[----:B------:R-:W-:Y:S06]  /*0b20*/  @P0 BRA `(.L_x_144) ;  /* 0x0000000400880947 */ /* 0x000fec0003800000 */
[----:B------:R-:W-:Y:S01]  /*0b30*/  IMAD.IADD R8, R4, 0x1, -R9 ;  /* 0x0000000104087824 */ /* 0x000fe200078e0a09 */
[----:B------:R-:W-:Y:S01]  /*0b40*/  BSSY.RECONVERGENT B4, `(.L_x_145) ;  /* 0x000005f000047945 */ /* 0x000fe20003800200 */
[----:B------:R-:W-:-:S03]  /*0b50*/  IADD3 R22, PT, PT, R9, 0x3, RZ ;  /* 0x0000000309167810 */ /* 0x000fc60007ffe0ff */
[----:B------:R-:W-:-:S05]  /*0b60*/  LOP3.LUT R8, R8, 0xfffffff8, RZ, 0xc0, !PT ;  /* 0xfffffff808087812 */ /* 0x000fca00078ec0ff */
[----:B------:R-:W-:-:S07]  /*0b70*/  IMAD.MOV R21, RZ, RZ, -R8 ;  /* 0x000000ffff157224 */ /* 0x000fce00078e0a08 */
.L_x_146:
[----:B------:R-:W-:Y:S01]  /*0b80*/  IADD3 R16, PT, PT, R22, -0x3, RZ ;  /* 0xfffffffd16107810 */ /* 0x000fe20007ffe0ff */
[----:B------:R-:W-:Y:S02]  /*0b90*/  IMAD R15, R20, UR12, RZ ;  /* 0x0000000c140f7c24 */ /* 0x000fe4000f8e02ff */
[----:B------:R-:W-:Y:S01]  /*0ba0*/  VIADD R24, R22, 0xfffffffe ;  /* 0xfffffffe16187836 */ /* 0x000fe20000000000 */
[----:B------:R-:W-:Y:S01]  /*0bb0*/  SHF.R.S32.HI R17, RZ, 0x1f, R16 ;  /* 0x0000001fff117819 */ /* 0x000fe20000011410 */
[C---:B------:R-:W-:Y:S01]  /*0bc0*/  IMAD R8, R12.reuse, UR13, R15 ;  /* 0x0000000d0c087c24 */ /* 0x040fe2000f8e020f */
[----:B------:R-:W-:Y:S02]  /*0bd0*/  MOV R15, R7 ;  /* 0x00000007000f7202 */ /* 0x000fe40000000f00 */
[----:B------:R-:W-:Y:S01]  /*0be0*/  SHF.R.S32.HI R25, RZ, 0x1f, R24 ;  /* 0x0000001fff197819 */ /* 0x000fe20000011418 */
[----:B------:R-:W-:-:S04]  /*0bf0*/  IMAD.WIDE.U32 R16, R12, UR12, R16 ;  /* 0x0000000c0c107c25 */ /* 0x000fc8000f8e0010 */
[----:B------:R-:W-:Y:S01]  /*0c00*/  IMAD.WIDE.U32 R24, R12, UR12, R24 ;  /* 0x0000000c0c187c25 */ /* 0x000fe2000f8e0018 */
[----:B------:R-:W-:-:S03]  /*0c10*/  IADD3 R14, PT, PT, R17, R8, RZ ;  /* 0x00000008110e7210 */ /* 0x000fc60007ffe0ff */
[----:B------:R-:W-:Y:S02]  /*0c20*/  IMAD.IADD R18, R8, 0x1, R25 ;  /* 0x0000000108127824 */ /* 0x000fe400078e0219 */
[----:B------:R-:W-:Y:S02]  /*0c30*/  IMAD R17, R14, UR14, RZ ;  /* 0x0000000e0e117c24 */ /* 0x000fe4000f8e02ff */
[----:B------:R-:W-:Y:S02]  /*0c40*/  IMAD.MOV.U32 R14, RZ, RZ, R0 ;  /* 0x000000ffff0e7224 */ /* 0x000fe400078e0000 */
[C---:B------:R-:W-:Y:S02]  /*0c50*/  IMAD R23, R16.reuse, UR15, R17 ;  /* 0x0000000f10177c24 */ /* 0x040fe4000f8e0211 */
[----:B------:R-:W-:-:S03]  /*0c60*/  IMAD.WIDE.U32 R16, R16, UR14, R14 ;  /* 0x0000000e10107c25 */ /* 0x000fc6000f8e000e */
[----:B------:R-:W-:-:S04]  /*0c70*/  IADD3 R26, P0, PT, R16, UR8, RZ ;  /* 0x00000008101a7c10 */ /* 0x000fc8000ff1e0ff */
[----:B------:R-:W-:Y:S01]  /*0c80*/  IADD3.X R27, PT, PT, R17, UR9, R23, P0, !PT ;  /* 0x00000009111b7c10 */ /* 0x000fe200087fe417 */
[----:B------:R-:W-:Y:S02]  /*0c90*/  IMAD R23, R18, UR14, RZ ;  /* 0x0000000e12177c24 */ /* 0x000fe4000f8e02ff */
[C---:B------:R-:W-:Y:S02]  /*0ca0*/  IMAD.WIDE.U32 R16, R24.reuse, UR14, R14 ;  /* 0x0000000e18107c25 */ /* 0x040fe4000f8e000e */
[----:B------:R0:W2:Y:S02]  /*0cb0*/  LDG.E.U8 R18, desc[UR4][R26.64] ;  /* 0x000000041a127981 */ /* 0x0000a4000c1e1100 */
[----:B------:R-:W-:Y:S01]  /*0cc0*/  IMAD R23, R24, UR15, R23 ;  /* 0x0000000f18177c24 */ /* 0x000fe2000f8e0217 */
[----:B------:R-:W-:-:S04]  /*0cd0*/  IADD3 R28, P0, PT, R16, UR8, RZ ;  /* 0x00000008101c7c10 */ /* 0x000fc8000ff1e0ff */
[----:B------:R-:W-:-:S05]  /*0ce0*/  IADD3.X R29, PT, PT, R17, UR9, R23, P0, !PT ;  /* 0x00000009111d7c10 */ /* 0x000fca00087fe417 */
[----:B------:R-:W2:Y:S01]  /*0cf0*/  LDG.E.U8 R24, desc[UR4][R28.64] ;  /* 0x000000041c187981 */ /* 0x000ea2000c1e1100 */
[----:B------:R-:W-:-:S04]  /*0d00*/  IADD3 R16, PT, PT, R22, -0x1, RZ ;  /* 0xffffffff16107810 */ /* 0x000fc80007ffe0ff */
[----:B------:R-:W-:-:S03]  /*0d10*/  SHF.R.S32.HI R17, RZ, 0x1f, R16 ;  /* 0x0000001fff117819 */ /* 0x000fc60000011410 */
[----:B------:R-:W-:-:S04]  /*0d20*/  IMAD.WIDE.U32 R16, R12, UR12, R16 ;  /* 0x0000000c0c107c25 */ /* 0x000fc8000f8e0010 */
[----:B------:R-:W-:-:S04]  /*0d30*/  IMAD.IADD R17, R8, 0x1, R17 ;  /* 0x0000000108117824 */ /* 0x000fc800078e0211 */
[----:B------:R-:W-:-:S04]  /*0d40*/  IMAD R17, R17, UR14, RZ ;  /* 0x0000000e11117c24 */ /* 0x000fc8000f8e02ff */
[C---:B------:R-:W-:Y:S02]  /*0d50*/  IMAD R25, R16.reuse, UR15, R17 ;  /* 0x0000000f10197c24 */ /* 0x040fe4000f8e0211 */
[----:B------:R-:W-:Y:S01]  /*0d60*/  IMAD.WIDE.U32 R16, R16, UR14, R14 ;  /* 0x0000000e10107c25 */ /* 0x000fe2000f8e000e */
[----:B------:R-:W-:Y:S02]  /*0d70*/  SHF.R.S32.HI R23, RZ, 0x1f, R22 ;  /* 0x0000001fff177819 */ /* 0x000fe40000011416 */
[----:B0-----:R-:W-:-:S04]  /*0d80*/  IADD3 R26, P0, PT, R16, UR8, RZ ;  /* 0x00000008101a7c10 */ /* 0x001fc8000ff1e0ff */
[----:B------:R-:W-:Y:S01]  /*0d90*/  IADD3.X R27, PT, PT, R17, UR9, R25, P0, !PT ;  /* 0x00000009111b7c10 */ /* 0x000fe200087fe419 */
[----:B------:R-:W-:-:S05]  /*0da0*/  IMAD.WIDE.U32 R16, R12, UR12, R22 ;  /* 0x0000000c0c107c25 */ /* 0x000fca000f8e0016 */
[----:B------:R-:W-:-:S05]  /*0db0*/  IADD3 R17, PT, PT, R8, R17, RZ ;  /* 0x0000001108117210 */ /* 0x000fca0007ffe0ff */
[----:B------:R-:W-:-:S04]  /*0dc0*/  IMAD R17, R17, UR14, RZ ;  /* 0x0000000e11117c24 */ /* 0x000fc8000f8e02ff */
[----:B------:R-:W-:Y:S01]  /*0dd0*/  IMAD R17, R16, UR15, R17 ;  /* 0x0000000f10117c24 */ /* 0x000fe2000f8e0211 */
[----:B--2---:R-:W-:Y:S01]  /*0de0*/  IADD3 R23, PT, PT, R24, R19, R18 ;  /* 0x0000001318177210 */ /* 0x004fe20007ffe012 */
[----:B------:R-:W-:-:S03]  /*0df0*/  IMAD.WIDE.U32 R18, R16, UR14, R14 ;  /* 0x0000000e10127c25 */ /* 0x000fc6000f8e000e */
[----:B------:R-:W-:-:S03]  /*0e00*/  IADD3 R16, P0, PT, R18, UR8, RZ ;  /* 0x0000000812107c10 */ /* 0x000fc6000ff1e0ff */
[----:B------:R-:W2:Y:S01]  /*0e10*/  LDG.E.U8 R18, desc[UR4][R26.64] ;  /* 0x000000041a127981 */ /* 0x000ea2000c1e1100 */
[----:B------:R-:W-:-:S05]  /*0e20*/  IADD3.X R17, PT, PT, R19, UR9, R17, P0, !PT ;  /* 0x0000000913117c10 */ /* 0x000fca00087fe411 */
[----:B------:R0:W2:Y:S01]  /*0e30*/  LDG.E.U8 R19, desc[UR4][R16.64] ;  /* 0x0000000410137981 */ /* 0x0000a2000c1e1100 */
[----:B------:R-:W-:-:S05]  /*0e40*/  VIADD R24, R22, 0x1 ;  /* 0x0000000116187836 */ /* 0x000fca0000000000 */
[----:B------:R-:W-:-:S03]  /*0e50*/  SHF.R.S32.HI R25, RZ, 0x1f, R24 ;  /* 0x0000001fff197819 */ /* 0x000fc60000011418 */
[----:B------:R-:W-:-:S05]  /*0e60*/  IMAD.WIDE.U32 R24, R12, UR12, R24 ;  /* 0x0000000c0c187c25 */ /* 0x000fca000f8e0018 */
[----:B------:R-:W-:Y:S01]  /*0e70*/  IADD3 R25, PT, PT, R8, R25, RZ ;  /* 0x0000001908197210 */ /* 0x000fe20007ffe0ff */
[----:B0-----:R-:W-:-:S04]  /*0e80*/  IMAD.WIDE.U32 R16, R24, UR14, R14 ;  /* 0x0000000e18107c25 */ /* 0x001fc8000f8e000e */
[----:B------:R-:W-:Y:S01]  /*0e90*/  IMAD R25, R25, UR14, RZ ;  /* 0x0000000e19197c24 */ /* 0x000fe2000f8e02ff */
[----:B------:R-:W-:Y:S01]  /*0ea0*/  IADD3 R28, P0, PT, R16, UR8, RZ ;  /* 0x00000008101c7c10 */ /* 0x000fe2000ff1e0ff */
[----:B------:R-:W-:Y:S02]  /*0eb0*/  VIADD R16, R22, 0x2 ;  /* 0x0000000216107836 */ /* 0x000fe40000000000 */
[----:B------:R-:W-:-:S05]  /*0ec0*/  IMAD R25, R24, UR15, R25 ;  /* 0x0000000f18197c24 */ /* 0x000fca000f8e0219 */
[----:B------:R-:W-:Y:S02]  /*0ed0*/  IADD3.X R29, PT, PT, R17, UR9, R25, P0, !PT ;  /* 0x00000009111d7c10 */ /* 0x000fe400087fe419 */
[----:B------:R-:W-:-:S03]  /*0ee0*/  SHF.R.S32.HI R17, RZ, 0x1f, R16 ;  /* 0x0000001fff117819 */ /* 0x000fc60000011410 */
[----:B------:R-:W3:Y:S01]  /*0ef0*/  LDG.E.U8 R24, desc[UR4][R28.64] ;  /* 0x000000041c187981 */ /* 0x000ee2000c1e1100 */
[----:B------:R-:W-:-:S05]  /*0f00*/  IMAD.WIDE.U32 R16, R12, UR12, R16 ;  /* 0x0000000c0c107c25 */ /* 0x000fca000f8e0010 */
[----:B------:R-:W-:-:S05]  /*0f10*/  IADD3 R17, PT, PT, R8, R17, RZ ;  /* 0x0000001108117210 */ /* 0x000fca0007ffe0ff */
[----:B------:R-:W-:-:S04]  /*0f20*/  IMAD R17, R17, UR14, RZ ;  /* 0x0000000e11117c24 */ /* 0x000fc8000f8e02ff */
[C---:B------:R-:W-:Y:S01]  /*0f30*/  IMAD R17, R16.reuse, UR15, R17 ;  /* 0x0000000f10117c24 */ /* 0x040fe2000f8e0211 */
[----:B--2---:R-:W-:Y:S01]  /*0f40*/  IADD3 R23, PT, PT, R19, R23, R18 ;  /* 0x0000001713177210 */ /* 0x004fe20007ffe012 */
[----:B------:R-:W-:-:S03]  /*0f50*/  IMAD.WIDE.U32 R18, R16, UR14, R14 ;  /* 0x0000000e10127c25 */ /* 0x000fc6000f8e000e */
[----:B------:R-:W-:Y:S01]  /*0f60*/  IADD3 R26, P0, PT, R18, UR8, RZ ;  /* 0x00000008121a7c10 */ /* 0x000fe2000ff1e0ff */
[----:B------:R-:W-:-:S03]  /*0f70*/  VIADD R18, R22, 0x3 ;  /* 0x0000000316127836 */ /* 0x000fc60000000000 */
[----:B------:R-:W-:Y:S02]  /*0f80*/  IADD3.X R27, PT, PT, R19, UR9, R17, P0, !PT ;  /* 0x00000009131b7c10 */ /* 0x000fe400087fe411 */
[----:B------:R-:W-:-:S03]  /*0f90*/  SHF.R.S32.HI R19, RZ, 0x1f, R18 ;  /* 0x0000001fff137819 */ /* 0x000fc60000011412 */
[----:B------:R-:W3:Y:S01]  /*0fa0*/  LDG.E.U8 R25, desc[UR4][R26.64] ;  /* 0x000000041a197981 */ /* 0x000ee2000c1e1100 */
[----:B------:R-:W-:-:S05]  /*0fb0*/  IMAD.WIDE.U32 R18, R12, UR12, R18 ;  /* 0x0000000c0c127c25 */ /* 0x000fca000f8e0012 */
[----:B------:R-:W-:-:S05]  /*0fc0*/  IADD3 R16, PT, PT, R8, R19, RZ ;  /* 0x0000001308107210 */ /* 0x000fca0007ffe0ff */
[----:B------:R-:W-:Y:S02]  /*0fd0*/  IMAD R19, R16, UR14, RZ ;  /* 0x0000000e10137c24 */ /* 0x000fe4000f8e02ff */
[----:B------:R-:W-:-:S04]  /*0fe0*/  IMAD.WIDE.U32 R16, R18, UR14, R14 ;  /* 0x0000000e12107c25 */ /* 0x000fc8000f8e000e */
[----:B------:R-:W-:Y:S01]  /*0ff0*/  IMAD R19, R18, UR15, R19 ;  /* 0x0000000f12137c24 */ /* 0x000fe2000f8e0213 */
[----:B------:R-:W-:Y:S01]  /*1000*/  IADD3 R16, P0, PT, R16, UR8, RZ ;  /* 0x0000000810107c10 */ /* 0x000fe2000ff1e0ff */
[----:B------:R-:W-:-:S03]  /*1010*/  VIADD R18, R22, 0x4 ;  /* 0x0000000416127836 */ /* 0x000fc60000000000 */
[----:B------:R-:W-:Y:S02]  /*1020*/  IADD3.X R17, PT, PT, R17, UR9, R19, P0, !PT ;  /* 0x0000000911117c10 */ /* 0x000fe400087fe413 */
[----:B------:R-:W-:-:S03]  /*1030*/  SHF.R.S32.HI R19, RZ, 0x1f, R18 ;  /* 0x0000001fff137819 */ /* 0x000fc60000011412 */
[----:B------:R-:W2:Y:S01]  /*1040*/  LDG.E.U8 R16, desc[UR4][R16.64] ;  /* 0x0000000410107981 */ /* 0x000ea2000c1e1100 */
[----:B------:R-:W-:-:S05]  /*1050*/  IMAD.WIDE.U32 R18, R12, UR12, R18 ;  /* 0x0000000c0c127c25 */ /* 0x000fca000f8e0012 */
[----:B------:R-:W-:Y:S01]  /*1060*/  IADD3 R8, PT, PT, R8, R19, RZ ;  /* 0x0000001308087210 */ /* 0x000fe20007ffe0ff */
[----:B------:R-:W-:-:S04]  /*1070*/  IMAD.WIDE.U32 R14, R18, UR14, R14 ;  /* 0x0000000e120e7c25 */ /* 0x000fc8000f8e000e */
[----:B------:R-:W-:Y:S01]  /*1080*/  IMAD R19, R8, UR14, RZ ;  /* 0x0000000e08137c24 */ /* 0x000fe2000f8e02ff */
[----:B------:R-:W-:-:S03]  /*1090*/  IADD3 R14, P0, PT, R14, UR8, RZ ;  /* 0x000000080e0e7c10 */ /* 0x000fc6000ff1e0ff */
[----:B------:R-:W-:-:S05]  /*10a0*/  IMAD R19, R18, UR15, R19 ;  /* 0x0000000f12137c24 */ /* 0x000fca000f8e0213 */
[----:B------:R-:W-:-:S06]  /*10b0*/  IADD3.X R15, PT, PT, R15, UR9, R19, P0, !PT ;  /* 0x000000090f0f7c10 */ /* 0x000fcc00087fe413 */
[----:B------:R-:W2:Y:S01]  /*10c0*/  LDG.E.U8 R15, desc[UR4][R14.64] ;  /* 0x000000040e0f7981 */ /* 0x000ea2000c1e1100 */
[----:B------:R-:W-:-:S05]  /*10d0*/  VIADD R21, R21, 0x8 ;  /* 0x0000000815157836 */ /* 0x000fca0000000000 */
[----:B------:R-:W-:Y:S02]  /*10e0*/  ISETP.NE.AND P0, PT, R21, RZ, PT ;  /* 0x000000ff1500720c */ /* 0x000fe40003f05270 */
[----:B------:R-:W-:Y:S02]  /*10f0*/  IADD3 R22, PT, PT, R22, 0x8, RZ ;  /* 0x0000000816167810 */ /* 0x000fe40007ffe0ff */
[----:B---3--:R-:W-:-:S04]  /*1100*/  IADD3 R23, PT, PT, R25, R23, R24 ;  /* 0x0000001719177210 */ /* 0x008fc80007ffe018 */
[----:B--2---:R-:W-:-:S05]  /*1110*/  IADD3 R19, PT, PT, R15, R23, R16 ;  /* 0x000000170f137210 */ /* 0x004fca0007ffe010 */
[----:B------:R-:W-:Y:S05]  /*1120*/  @P0 BRA `(.L_x_146) ;  /* 0xfffffff800940947 */ /* 0x000fea000383ffff */
[----:B------:R-:W-:Y:S05]  /*1130*/  BSYNC.RECONVERGENT B4 ;  /* 0x0000000000047941 */ /* 0x000fea0003800200 */
.L_x_145:
[----:B------:R-:W-:-:S07]  /*1140*/  VIADD R8, R22, 0xfffffffd ;  /* 0xfffffffd16087836 */ /* 0x000fce0000000000 */
.L_x_144:
[----:B------:R-:W-:Y:S05]  /*1150*/  BSYNC.RECONVERGENT B3 ;  /* 0x0000000000037941 */ /* 0x000fea0003800200 */
.L_x_143:
[----:B------:R-:W-:-:S04]  /*1160*/  IADD3 R14, PT, PT, -R9, R4, RZ ;  /* 0x00000004090e7210 */ /* 0x000fc80007ffe1ff */
[----:B------:R-:W-:-:S04]  /*1170*/  LOP3.LUT R14, R14, 0x7, RZ, 0xc0, !PT ;  /* 0x000000070e0e7812 */ /* 0x000fc800078ec0ff */
[----:B------:R-:W-:-:S13]  /*1180*/  ISETP.NE.AND P0, PT, R14, RZ, PT ;  /* 0x000000ff0e00720c */ /* 0x000fda0003f05270 */
        /* <DEDUP_REMOVED lines=8> */
[----:B------:R-:W-:Y:S01]  /*1210*/  IADD3 R16, PT, PT, R8, 0x1, RZ ;  /* 0x0000000108107810 */ /* 0x000fe20007ffe0ff */
[----:B------:R-:W1:Y:S03]  /*1220*/  LDCU.64 UR16, c[0x0][0x3b0] ;  /* 0x00007600ff1077ac */ /* 0x000e660008000a00 */
[----:B------:R-:W-:Y:S01]  /*1230*/  SHF.R.S32.HI R17, RZ, 0x1f, R16 ;  /* 0x0000001fff117819 */ /* 0x000fe20000011410 */
[----:B------:R-:W2:Y:S01]  /*1240*/  LDCU.64 UR18, c[0x0][0x380] ;  /* 0x00007000ff1277ac */ /* 0x000ea20008000a00 */
[----:B0-----:R-:W-:Y:S02]  /*1250*/  IMAD R21, R20, UR10, RZ ;  /* 0x0000000a14157c24 */ /* 0x001fe4000f8e02ff */
[----:B------:R-:W-:Y:S01]  /*1260*/  IMAD.WIDE.U32 R24, R12, UR10, R14 ;  /* 0x0000000a0c187c25 */ /* 0x000fe2000f8e000e */
[----:B------:R-:W-:-:S03]  /*1270*/  MOV R15, R7 ;  /* 0x00000007000f7202 */ /* 0x000fc60000000f00 */
[C---:B------:R-:W-:Y:S02]  /*1280*/  IMAD R21, R12.reuse, UR11, R21 ;  /* 0x0000000b0c157c24 */ /* 0x040fe4000f8e0215 */
[----:B------:R-:W-:Y:S02]  /*1290*/  IMAD.MOV.U32 R14, RZ, RZ, R0 ;  /* 0x000000ffff0e7224 */ /* 0x000fe400078e0000 */
[----:B------:R-:W-:Y:S01]  /*12a0*/  IMAD.WIDE.U32 R16, R12, UR10, R16 ;  /* 0x0000000a0c107c25 */ /* 0x000fe2000f8e0010 */
[----:B------:R-:W-:-:S03]  /*12b0*/  IADD3 R18, PT, PT, R21, R25, RZ ;  /* 0x0000001915127210 */ /* 0x000fc60007ffe0ff */
[----:B-1----:R-:W-:-:S04]  /*12c0*/  IMAD.WIDE.U32 R22, R24, UR16, R14 ;  /* 0x0000001018167c25 */ /* 0x002fc8000f8e000e */
[----:B------:R-:W-:Y:S01]  /*12d0*/  IMAD R25, R18, UR16, RZ ;  /* 0x0000001012197c24 */ /* 0x000fe2000f8e02ff */
[----:B--2---:R-:W-:Y:S01]  /*12e0*/  IADD3 R26, P0, PT, R22, UR18, RZ ;  /* 0x00000012161a7c10 */ /* 0x004fe2000ff1e0ff */
[----:B------:R-:W-:Y:S01]  /*12f0*/  IMAD.IADD R17, R21, 0x1, R17 ;  /* 0x0000000115117824 */ /* 0x000fe200078e0211 */
[----:B------:R-:W-:Y:S01]  /*1300*/  IADD3 R22, PT, PT, R8, 0x2, RZ ;  /* 0x0000000208167810 */ /* 0x000fe20007ffe0ff */
[----:B------:R-:W-:Y:S02]  /*1310*/  IMAD R25, R24, UR17, R25 ;  /* 0x0000001118197c24 */ /* 0x000fe4000f8e0219 */
[----:B------:R-:W-:-:S03]  /*1320*/  IMAD R17, R17, UR16, RZ ;  /* 0x0000001011117c24 */ /* 0x000fc6000f8e02ff */
[----:B------:R-:W-:Y:S01]  /*1330*/  IADD3.X R27, PT, PT, R23, UR19, R25, P0, !PT ;  /* 0x00000013171b7c10 */ /* 0x000fe200087fe419 */
[C---:B------:R-:W-:Y:S01]  /*1340*/  IMAD R25, R16.reuse, UR17, R17 ;  /* 0x0000001110197c24 */ /* 0x040fe2000f8e0211 */
[----:B------:R-:W-:Y:S01]  /*1350*/  SHF.R.S32.HI R23, RZ, 0x1f, R22 ;  /* 0x0000001fff177819 */ /* 0x000fe20000011416 */
[----:B------:R-:W-:Y:S02]  /*1360*/  IMAD.WIDE.U32 R16, R16, UR16, R14 ;  /* 0x0000001010107c25 */ /* 0x000fe4000f8e000e */
[----:B------:R-:W2:Y:S02]  /*1370*/  LDG.E.U8 R18, desc[UR4][R26.64] ;  /* 0x000000041a127981 */ /* 0x000ea4000c1e1100 */
[----:B------:R-:W-:Y:S01]  /*1380*/  IMAD.WIDE.U32 R22, R12, UR10, R22 ;  /* 0x0000000a0c167c25 */ /* 0x000fe2000f8e0016 */
[----:B------:R-:W-:-:S03]  /*1390*/  IADD3 R24, P0, PT, R16, UR18, RZ ;  /* 0x0000001210187c10 */ /* 0x000fc6000ff1e0ff */
[----:B------:R-:W-:Y:S01]  /*13a0*/  IMAD.IADD R16, R21, 0x1, R23 ;  /* 0x0000000115107824 */ /* 0x000fe200078e0217 */
[----:B------:R-:W-:-:S03]  /*13b0*/  IADD3.X R25, PT, PT, R17, UR19, R25, P0, !PT ;  /* 0x0000001311197c10 */ /* 0x000fc600087fe419 */
[----:B------:R-:W-:Y:S02]  /*13c0*/  IMAD R23, R16, UR16, RZ ;  /* 0x0000001010177c24 */ /* 0x000fe4000f8e02ff */
[C---:B------:R-:W-:Y:S01]  /*13d0*/  IMAD.WIDE.U32 R16, R22.reuse, UR16, R14 ;  /* 0x0000001016107c25 */ /* 0x040fe2000f8e000e */
[----:B------:R-:W2:Y:S03]  /*13e0*/  LDG.E.U8 R24, desc[UR4][R24.64] ;  /* 0x0000000418187981 */ /* 0x000ea6000c1e1100 */
[----:B------:R-:W-:Y:S01]  /*13f0*/  IMAD R23, R22, UR17, R23 ;  /* 0x0000001116177c24 */ /* 0x000fe2000f8e0217 */
[----:B------:R-:W-:Y:S02]  /*1400*/  IADD3 R22, P0, PT, R16, UR18, RZ ;  /* 0x0000001210167c10 */ /* 0x000fe4000ff1e0ff */
[----:B------:R-:W-:Y:S02]  /*1410*/  IADD3 R16, PT, PT, R8, 0x3, RZ ;  /* 0x0000000308107810 */ /* 0x000fe40007ffe0ff */
[----:B------:R-:W-:-:S02]  /*1420*/  IADD3.X R23, PT, PT, R17, UR19, R23, P0, !PT ;  /* 0x0000001311177c10 */ /* 0x000fc400087fe417 */
[----:B------:R-:W-:-:S03]  /*1430*/  SHF.R.S32.HI R17, RZ, 0x1f, R16 ;  /* 0x0000001fff117819 */ /* 0x000fc60000011410 */
[----:B------:R-:W3:Y:S01]  /*1440*/  LDG.E.U8 R22, desc[UR4][R22.64] ;  /* 0x0000000416167981 */ /* 0x000ee2000c1e1100 */
[----:B------:R-:W-:-:S04]  /*1450*/  IMAD.WIDE.U32 R16, R12, UR10, R16 ;  /* 0x0000000a0c107c25 */ /* 0x000fc8000f8e0010 */
[----:B------:R-:W-:Y:S02]  /*1460*/  IMAD.IADD R21, R21, 0x1, R17 ;  /* 0x0000000115157824 */ /* 0x000fe400078e0211 */
[----:B------:R-:W-:-:S04]  /*1470*/  IMAD.WIDE.U32 R14, R16, UR16, R14 ;  /* 0x00000010100e7c25 */ /* 0x000fc8000f8e000e */
[----:B------:R-:W-:Y:S01]  /*1480*/  IMAD R21, R21, UR16, RZ ;  /* 0x0000001015157c24 */ /* 0x000fe2000f8e02ff */
[----:B------:R-:W-:-:S03]  /*1490*/  IADD3 R14, P0, PT, R14, UR18, RZ ;  /* 0x000000120e0e7c10 */ /* 0x000fc6000ff1e0ff */
[----:B------:R-:W-:-:S05]  /*14a0*/  IMAD R21, R16, UR17, R21 ;  /* 0x0000001110157c24 */ /* 0x000fca000f8e0215 */
[----:B------:R-:W-:-:S06]  /*14b0*/  IADD3.X R15, PT, PT, R15, UR19, R21, P0, !PT ;  /* 0x000000130f0f7c10 */ /* 0x000fcc00087fe415 */
[----:B------:R-:W3:Y:S01]  /*14c0*/  LDG.E.U8 R15, desc[UR4][R14.64] ;  /* 0x000000040e0f7981 */ /* 0x000ee2000c1e1100 */
[----:B------:R-:W-:Y:S02]  /*14d0*/  IADD3 R8, PT, PT, R8, 0x4, RZ ;  /* 0x0000000408087810 */ /* 0x000fe40007ffe0ff */
[----:B--2---:R-:W-:-:S04]  /*14e0*/  IADD3 R18, PT, PT, R24, R19, R18 ;  /* 0x0000001318127210 */ /* 0x004fc80007ffe012 */
[----:B---3--:R-:W-:-:S07]  /*14f0*/  IADD3 R19, PT, PT, R15, R18, R22 ;  /* 0x000000120f137210 */ /* 0x008fce0007ffe016 */
.L_x_148:
[----:B------:R-:W-:Y:S05]  /*1500*/  BSYNC.RECONVERGENT B3 ;  /* 0x0000000000037941 */ /* 0x000fea0003800200 */
.L_x_147:
[----:B------:R-:W-:-:S05]  /*1510*/  IMAD.IADD R14, R4, 0x1, -R9 ;  /* 0x00000001040e7824 */ /* 0x000fca00078e0a09 */
[----:B------:R-:W-:-:S13]  /*1520*/  LOP3.LUT P0, R15, R14, 0x3, RZ, 0xc0, !PT ;  /* 0x000000030e0f7812 */ /* 0x000fda000780c0ff */
[----:B------:R-:W-:Y:S05]  /*1530*/  @!P0 BRA `(.L_x_142) ;  /* 0x0000000000d88947 */ /* 0x000fea0003800000 */
[----:B------:R-:W-:Y:S01]  /*1540*/  ISETP.NE.AND P1, PT, R15, 0x1, PT ;  /* 0x000000010f00780c */ /* 0x000fe20003f25270 */
[----:B------:R-:W-:Y:S01]  /*1550*/  BSSY.RECONVERGENT B3, `(.L_x_149) ;  /* 0x0000021000037945 */ /* 0x000fe20003800200 */
[----:B------:R-:W-:-:S04]  /*1560*/  LOP3.LUT R14, R14, 0x1, RZ, 0xc0, !PT ;  /* 0x000000010e0e7812 */ /* 0x000fc800078ec0ff */
[----:B------:R-:W-:-:S07]  /*1570*/  ISETP.NE.U32.AND P0, PT, R14, 0x1, PT ;  /* 0x000000010e00780c */ /* 0x000fce0003f05070 */
[----:B------:R-:W-:Y:S06]  /*1580*/  @!P1 BRA `(.L_x_150) ;  /* 0x0000000000749947 */ /* 0x000fec0003800000 */
[----:B------:R-:W0:Y:S01]  /*1590*/  LDCU.64 UR10, c[0x0][0x398] ;  /* 0x00007300ff0a77ac */ /* 0x000e220008000a00 */
[----:B------:R-:W-:Y:S01]  /*15a0*/  IADD3 R16, PT, PT, R8, 0x1, RZ ;  /* 0x0000000108107810 */ /* 0x000fe20007ffe0ff */
[--C-:B------:R-:W-:Y:S01]  /*15b0*/  IMAD.MOV.U32 R14, RZ, RZ, R8.reuse ;  /* 0x000000ffff0e7224 */ /* 0x100fe200078e0008 */
[----:B------:R-:W-:Y:S01]  /*15c0*/  SHF.R.S32.HI R15, RZ, 0x1f, R8 ;  /* 0x0000001fff0f7819 */ /* 0x000fe20000011408 */
[----:B------:R-:W1:Y:S01]  /*15d0*/  LDCU.64 UR16, c[0x0][0x3b0] ;  /* 0x00007600ff1077ac */ /* 0x000e620008000a00 */
[----:B------:R-:W-:Y:S01]  /*15e0*/  SHF.R.S32.HI R17, RZ, 0x1f, R16 ;  /* 0x0000001fff117819 */ /* 0x000fe20000011410 */
[----:B------:R-:W2:Y:S01]  /*15f0*/  LDCU.64 UR18, c[0x0][0x380] ;  /* 0x00007000ff1277ac */ /* 0x000ea20008000a00 */
[----:B0-----:R-:W-:Y:S02]  /*1600*/  IMAD R21, R20, UR10, RZ ;  /* 0x0000000a14157c24 */ /* 0x001fe4000f8e02ff */
[----:B------:R-:W-:Y:S01]  /*1610*/  IMAD.WIDE.U32 R24, R12, UR10, R14 ;  /* 0x0000000a0c187c25 */ /* 0x000fe2000f8e000e */
[----:B------:R-:W-:-:S03]  /*1620*/  MOV R14, R0 ;  /* 0x00000000000e7202 */ /* 0x000fc60000000f00 */
[C---:B------:R-:W-:Y:S02]  /*1630*/  IMAD R21, R12.reuse, UR11, R21 ;  /* 0x0000000b0c157c24 */ /* 0x040fe4000f8e0215 */
[----:B------:R-:W-:-:S03]  /*1640*/  IMAD.WIDE.U32 R16, R12, UR10, R16 ;  /* 0x0000000a0c107c25 */ /* 0x000fc6000f8e0010 */
[C---:B------:R-:W-:Y:S01]  /*1650*/  IADD3 R18, PT, PT, R21.reuse, R25, RZ ;  /* 0x0000001915127210 */ /* 0x040fe20007ffe0ff */
[----:B------:R-:W-:Y:S02]  /*1660*/  IMAD.MOV.U32 R15, RZ, RZ, R7 ;  /* 0x000000ffff0f7224 */ /* 0x000fe400078e0007 */
[----:B------:R-:W-:Y:S02]  /*1670*/  IMAD.IADD R21, R21, 0x1, R17 ;  /* 0x0000000115157824 */ /* 0x000fe400078e0211 */
[----:B-1----:R-:W-:-:S04]  /*1680*/  IMAD.WIDE.U32 R22, R24, UR16, R14 ;  /* 0x0000001018167c25 */ /* 0x002fc8000f8e000e */
[----:B------:R-:W-:Y:S01]  /*1690*/  IMAD R17, R18, UR16, RZ ;  /* 0x0000001012117c24 */ /* 0x000fe2000f8e02ff */
[----:B--2---:R-:W-:Y:S01]  /*16a0*/  IADD3 R22, P1, PT, R22, UR18, RZ ;  /* 0x0000001216167c10 */ /* 0x004fe2000ff3e0ff */
[----:B------:R-:W-:-:S04]  /*16b0*/  IMAD.WIDE.U32 R14, R16, UR16, R14 ;  /* 0x00000010100e7c25 */ /* 0x000fc8000f8e000e */
[----:B------:R-:W-:Y:S01]  /*16c0*/  IMAD R21, R21, UR16, RZ ;  /* 0x0000001015157c24 */ /* 0x000fe2000f8e02ff */
[----:B------:R-:W-:Y:S01]  /*16d0*/  IADD3 R14, P2, PT, R14, UR18, RZ ;  /* 0x000000120e0e7c10 */ /* 0x000fe2000ff5e0ff */
[----:B------:R-:W-:Y:S02]  /*16e0*/  IMAD R17, R24, UR17, R17 ;  /* 0x0000001118117c24 */ /* 0x000fe4000f8e0211 */
[----:B------:R-:W-:-:S03]  /*16f0*/  IMAD R21, R16, UR17, R21 ;  /* 0x0000001110157c24 */ /* 0x000fc6000f8e0215 */
[----:B------:R-:W-:Y:S02]  /*1700*/  IADD3.X R23, PT, PT, R23, UR19, R17, P1, !PT ;  /* 0x0000001317177c10 */ /* 0x000fe40008ffe411 */
[----:B------:R-:W-:-:S03]  /*1710*/  IADD3.X R15, PT, PT, R15, UR19, R21, P2, !PT ;  /* 0x000000130f0f7c10 */ /* 0x000fc600097fe415 */
[----:B------:R-:W2:Y:S04]  /*1720*/  LDG.E.U8 R22, desc[UR4][R22.64] ;  /* 0x0000000416167981 */ /* 0x000ea8000c1e1100 */
[----:B------:R-:W2:Y:S01]  /*1730*/  LDG.E.U8 R14, desc[UR4][R14.64] ;  /* 0x000000040e0e7981 */ /* 0x000ea2000c1e1100 */
[----:B------:R-:W-:Y:S02]  /*1740*/  IADD3 R8, PT, PT, R8, 0x2, RZ ;  /* 0x0000000208087810 */ /* 0x000fe40007ffe0ff */
[----:B--2---:R-:W-:-:S07]  /*1750*/  IADD3 R19, PT, PT, R14, R19, R22 ;  /* 0x000000130e137210 */ /* 0x004fce0007ffe016 */
.L_x_150:
[----:B------:R-:W-:Y:S05]  /*1760*/  BSYNC.RECONVERGENT B3 ;  /* 0x0000000000037941 */ /* 0x000fea0003800200 */
.L_x_149:
[----:B------:R-:W-:Y:S05]  /*1770*/  @P0 BRA `(.L_x_142) ;  /* 0x0000000000480947 */ /* 0x000fea0003800000 */
[----:B------:R-:W0:Y:S01]  /*1780*/  LDCU.64 UR10, c[0x0][0x398] ;  /* 0x00007300ff0a77ac */ /* 0x000e220008000a00 */
[--C-:B------:R-:W-:Y:S01]  /*1790*/  SHF.R.S32.HI R15, RZ, 0x1f, R8.reuse ;  /* 0x0000001fff0f7819 */ /* 0x100fe20000011408 */
[----:B------:R-:W-:Y:S01]  /*17a0*/  IMAD.MOV.U32 R14, RZ, RZ, R8 ;  /* 0x000000ffff0e7224 */ /* 0x000fe200078e0008 */
[----:B------:R-:W1:Y:S01]  /*17b0*/  LDCU.64 UR16, c[0x0][0x3b0] ;  /* 0x00007600ff1077ac */ /* 0x000e620008000a00 */
[----:B------:R-:W2:Y:S01]  /*17c0*/  LDCU.64 UR18, c[0x0][0x380] ;  /* 0x00007000ff1277ac */ /* 0x000ea20008000a00 */
[----:B0-----:R-:W-:Y:S02]  /*17d0*/  IMAD R13, R20, UR10, RZ ;  /* 0x0000000a140d7c24 */ /* 0x001fe4000f8e02ff */
[----:B------:R-:W-:-:S04]  /*17e0*/  IMAD.WIDE.U32 R14, R12, UR10, R14 ;  /* 0x0000000a0c0e7c25 */ /* 0x000fc8000f8e000e */
[----:B------:R-:W-:Y:S02]  /*17f0*/  IMAD R13, R12, UR11, R13 ;  /* 0x0000000b0c0d7c24 */ /* 0x000fe4000f8e020d */
[----:B------:R-:W-:-:S03]  /*1800*/  IMAD.MOV.U32 R12, RZ, RZ, R0 ;  /* 0x000000ffff0c7224 */ /* 0x000fc600078e0000 */
[----:B------:R-:W-:Y:S02]  /*1810*/  IADD3 R8, PT, PT, R13, R15, RZ ;  /* 0x0000000f0d087210 */ /* 0x000fe40007ffe0ff */
[----:B------:R-:W-:-:S03]  /*1820*/  MOV R13, R7 ;  /* 0x00000007000d7202 */ /* 0x000fc60000000f00 */
[----:B-1----:R-:W-:Y:S02]  /*1830*/  IMAD R15, R8, UR16, RZ ;  /* 0x00000010080f7c24 */ /* 0x002fe4000f8e02ff */
[----:B------:R-:W-:-:S04]  /*1840*/  IMAD.WIDE.U32 R12, R14, UR16, R12 ;  /* 0x000000100e0c7c25 */ /* 0x000fc8000f8e000c */
[----:B------:R-:W-:Y:S01]  /*1850*/  IMAD R15, R14, UR17, R15 ;  /* 0x000000110e0f7c24 */ /* 0x000fe2000f8e020f */
[----:B--2---:R-:W-:-:S04]  /*1860*/  IADD3 R12, P0, PT, R12, UR18, RZ ;  /* 0x000000120c0c7c10 */ /* 0x004fc8000ff1e0ff */
[----:B------:R-:W-:-:S05]  /*1870*/  IADD3.X R13, PT, PT, R13, UR19, R15, P0, !PT ;  /* 0x000000130d0d7c10 */ /* 0x000fca00087fe40f */
[----:B------:R-:W2:Y:S02]  /*1880*/  LDG.E.U8 R12, desc[UR4][R12.64] ;  /* 0x000000040c0c7981 */ /* 0x000ea4000c1e1100 */
[----:B--2---:R-:W-:-:S07]  /*1890*/  IMAD.IADD R19, R12, 0x1, R19 ;  /* 0x000000010c137824 */ /* 0x004fce00078e0213 */
.L_x_142:
[----:B------:R-:W-:Y:S05]  /*18a0*/  BSYNC.RECONVERGENT B0 ;  /* 0x0000000000007941 */ /* 0x000fea0003800200 */
.L_x_141:
[----:B------:R-:W-:-:S04]  /*18b0*/  IADD3 R6, PT, PT, R6, 0x1, RZ ;  /* 0x0000000106067810 */ /* 0x000fc80007ffe0ff */
[----:B------:R-:W-:-:S13]  /*18c0*/  ISETP.NE.AND P0, PT, R6, R3, PT ;  /* 0x000000030600720c */ /* 0x000fda0003f05270 */
[----:B------:R-:W-:Y:S05]  /*18d0*/  @P0 BRA `(.L_x_151) ;  /* 0xfffffff000540947 */ /* 0x000fea000383ffff */
[----:B------:R-:W-:Y:S05]  /*18e0*/  BSYNC.RECONVERGENT B1 ;  /* 0x0000000000017941 */ /* 0x000fea0003800200 */
.L_x_140:
[----:B------:R-:W-:Y:S05]  /*18f0*/  BSYNC.RECONVERGENT B2 ;  /* 0x0000000000027941 */ /* 0x000fea0003800200 */
.L_x_139:
[----:B------:R-:W0:Y:S02]  /*1900*/  LDCU.64 UR10, c[0x0][0x388] ;  /* 0x00007100ff0a77ac */ /* 0x000e240008000a00 */
[----:B0-----:R-:W-:-:S04]  /*1910*/  IADD3 R2, P0, PT, R10, UR10, RZ ;  /* 0x0000000a0a027c10 */ /* 0x001fc8000ff1e0ff */
[----:B------:R-:W-:-:S05]  /*1920*/  IADD3.X R3, PT, PT, R11, UR11, RZ, P0, !PT ;  /* 0x0000000b0b037c10 */ /* 0x000fca00087fe4ff */
[----:B------:R-:W-:Y:S01]  /*1930*/  STG.E.U8 desc[UR4][R2.64], R19 ;  /* 0x0000001302007986 */ /* 0x000fe2000c101104 */
[----:B------:R-:W-:Y:S05]  /*1940*/  EXIT ;  /* 0x000000000000794d */ /* 0x000fea0003800000 */
        .weak           $__internal_15_$__cuda_sm20_div_u64
        .type           $__internal_15_$__cuda_sm20_div_u64,@function
        .size           $__internal_15_$__cuda_sm20_div_u64,(.L_x_655 - $__internal_15_$__cuda_sm20_div_u64)
$__internal_15_$__cuda_sm20_div_u64:
[----:B------:R-:W-:Y:S01]  /*1950*/  IMAD.MOV.U32 R18, RZ, RZ, R13 ;  /* 0x000000ffff127224 */ /* 0x000fe200078e000d */
[----:B------:R-:W-:-:S05]  /*1960*/  MOV R19, R9 ;  /* 0x0000000900137202 */ /* 0x000fca0000000f00 */
[----:B------:R-:W0:Y:S08]  /*1970*/  I2F.U64.RP R18, R18 ;  /* 0x0000001200127312 */ /* 0x000e300000309000 */
[----:B0-----:R-:W0:Y:S02]  /*1980*/  MUFU.RCP R6, R18 ;  /* 0x0000001200067308 */ /* 0x001e240000001000 */
[----:B0-----:R-:W-:-:S06]  /*1990*/  VIADD R6, R6, 0x1ffffffe ;  /* 0x1ffffffe06067836 */ /* 0x001fcc0000000000 */
[----:B------:R-:W0:Y:S02]  /*19a0*/  F2I.U64.TRUNC R6, R6 ;  /* 0x0000000600067311 */ /* 0x000e24000020d800 */
[----:B0-----:R-:W-:-:S04]  /*19b0*/  IMAD.WIDE.U32 R16, R6, R13, RZ ;  /* 0x0000000d06107225 */ /* 0x001fc800078e00ff */
        /* <DEDUP_REMOVED lines=27> */
[----:B------:R-:W-:Y:S02]  /*1b70*/  IMAD.MOV.U32 R7, RZ, RZ, RZ ;  /* 0x000000ffff077224 */ /* 0x000fe400078e00ff */
[----:B------:R-:W-:-:S04]  /*1b80*/  IMAD.WIDE.U32 R6, R17, R15, R6 ;  /* 0x0000000f11067225 */ /* 0x000fc800078e0006 */
[C---:B------:R-:W-:Y:S02]  /*1b90*/  IMAD R17, R18.reuse, R15, RZ ;  /* 0x0000000f12117224 */ /* 0x040fe400078e02ff */
[----:B------:R-:W-:-:S04]  /*1ba0*/  IMAD.HI.U32 R6, P0, R18, R14, R6 ;  /* 0x0000000e12067227 */ /* 0x000fc80007800006 */
[----:B------:R-:W-:Y:S01]  /*1bb0*/  IMAD.HI.U32 R16, R18, R15, RZ ;  /* 0x0000000f12107227 */ /* 0x000fe200078e00ff */
[----:B------:R-:W-:-:S04]  /*1bc0*/  IADD3 R18, P1, PT, R17, R6, RZ ;  /* 0x0000000611127210 */ /* 0x000fc80007f3e0ff */
[----:B------:R-:W-:Y:S01]  /*1bd0*/  IADD3.X R16, PT, PT, R16, RZ, RZ, P0, !PT ;  /* 0x000000ff10107210 */ /* 0x000fe200007fe4ff */
[----:B------:R-:W-:-:S04]  /*1be0*/  IMAD.WIDE.U32 R6, R18, R13, RZ ;  /* 0x0000000d12067225 */ /* 0x000fc800078e00ff */
[----:B------:R-:W-:Y:S01]  /*1bf0*/  IMAD.X R16, RZ, RZ, R16, P1 ;  /* 0x000000ffff107224 */ /* 0x000fe200008e0610 */
[----:B------:R-:W-:Y:S01]  /*1c00*/  IADD3 R20, P1, PT, -R6, R14, RZ ;  /* 0x0000000e06147210 */ /* 0x000fe20007f3e1ff */
[----:B------:R-:W-:-:S03]  /*1c10*/  IMAD R7, R18, R9, R7 ;  /* 0x0000000912077224 */ /* 0x000fc600078e0207 */
[-C--:B------:R-:W-:Y:S01]  /*1c20*/  ISETP.GE.U32.AND P0, PT, R20, R13.reuse, PT ;  /* 0x0000000d1400720c */ /* 0x080fe20003f06070 */
[----:B------:R-:W-:-:S05]  /*1c30*/  IMAD R6, R16, R13, R7 ;  /* 0x0000000d10067224 */ /* 0x000fca00078e0207 */
[----:B------:R-:W-:Y:S02]  /*1c40*/  IADD3.X R22, PT, PT, ~R6, R15, RZ, P1, !PT ;  /* 0x0000000f06167210 */ /* 0x000fe40000ffe5ff */
[----:B------:R-:W-:Y:S02]  /*1c50*/  IADD3 R6, P2, PT, -R13, R20, RZ ;  /* 0x000000140d067210 */ /* 0x000fe40007f5e1ff */
[----:B------:R-:W-:Y:S02]  /*1c60*/  IADD3 R15, P1, PT, R18, 0x1, RZ ;  /* 0x00000001120f7810 */ /* 0x000fe40007f3e0ff */
[C---:B------:R-:W-:Y:S01]  /*1c70*/  ISETP.GE.U32.AND.EX P0, PT, R22.reuse, R9, PT, P0 ;  /* 0x000000091600720c */ /* 0x040fe20003f06100 */
[----:B------:R-:W-:Y:S01]  /*1c80*/  IMAD.X R14, R22, 0x1, ~R9, P2 ;  /* 0x00000001160e7824 */ /* 0x000fe200010e0e09 */
[----:B------:R-:W-:Y:S02]  /*1c90*/  IADD3.X R7, PT, PT, RZ, R16, RZ, P1, !PT ;  /* 0x00000010ff077210 */ /* 0x000fe40000ffe4ff */
[----:B------:R-:W-:-:S02]  /*1ca0*/  SEL R6, R6, R20, P0 ;  /* 0x0000001406067207 */ /* 0x000fc40000000000 */
[----:B------:R-:W-:Y:S02]  /*1cb0*/  SEL R15, R15, R18, P0 ;  /* 0x000000120f0f7207 */ /* 0x000fe40000000000 */
[----:B------:R-:W-:Y:S02]  /*1cc0*/  SEL R14, R14, R22, P0 ;  /* 0x000000160e0e7207 */ /* 0x000fe40000000000 */
[----:B------:R-:W-:Y:S02]  /*1cd0*/  SEL R16, R7, R16, P0 ;  /* 0x0000001007107207 */ /* 0x000fe40000000000 */
[----:B------:R-:W-:Y:S02]  /*1ce0*/  ISETP.GE.U32.AND P0, PT, R6, R13, PT ;  /* 0x0000000d0600720c */ /* 0x000fe40003f06070 */
[----:B------:R-:W-:Y:S02]  /*1cf0*/  IADD3 R6, P2, PT, R15, 0x1, RZ ;  /* 0x000000010f067810 */ /* 0x000fe40007f5e0ff */
[----:B------:R-:W-:Y:S01]  /*1d00*/  ISETP.NE.U32.AND P1, PT, R13, RZ, PT ;  /* 0x000000ff0d00720c */ /* 0x000fe20003f25070 */
[----:B------:R-:W-:Y:S01]  /*1d10*/  HFMA2 R13, -RZ, RZ, 0, 0 ;  /* 0x00000000ff0d7431 */ /* 0x000fe200000001ff */
[----:B------:R-:W-:Y:S01]  /*1d20*/  ISETP.GE.U32.AND.EX P0, PT, R14, R9, PT, P0 ;  /* 0x000000090e00720c */ /* 0x000fe20003f06100 */
[----:B------:R-:W-:Y:S01]  /*1d30*/  IMAD.X R7, RZ, RZ, R16, P2 ;  /* 0x000000ffff077224 */ /* 0x000fe200010e0610 */
[----:B------:R-:W-:-:S02]  /*1d40*/  ISETP.NE.AND.EX P1, PT, R9, RZ, PT, P1 ;  /* 0x000000ff0900720c */ /* 0x000fc40003f25310 */
[----:B------:R-:W-:Y:S02]  /*1d50*/  SEL R6, R6, R15, P0 ;  /* 0x0000000f06067207 */ /* 0x000fe40000000000 */
[----:B------:R-:W-:Y:S02]  /*1d60*/  SEL R7, R7, R16, P0 ;  /* 0x0000001007077207 */ /* 0x000fe40000000000 */
[----:B------:R-:W-:Y:S02]  /*1d70*/  SEL R6, R6, 0xffffffff, P1 ;  /* 0xffffffff06067807 */ /* 0x000fe40000800000 */
[----:B------:R-:W-:Y:S01]  /*1d80*/  SEL R7, R7, 0xffffffff, P1 ;  /* 0xffffffff07077807 */ /* 0x000fe20000800000 */
[----:B------:R-:W-:Y:S06]  /*1d90*/  RET.REL.NODEC R12 `(_ZN2at6native53_GLOBAL__N__3bfe7fd5_20_UpSampleNearest2d_cu_198c5ce242upsample_nearest2d_backward_nhwc_out_frameIhlXadL_ZNS0_46nearest_neighbor_exact_bw_compute_source_indexEfiiEEEEvPKT_PS3_mmmmmffm) ;  /* 0xffffffe00c987950 */ /* 0x000fec0003c3ffff */
.L_x_152:
        /* <DEDUP_REMOVED lines=14> */
.L_x_655:


//--------------------- .text._ZN2at6native53_GLOBAL__N__3bfe7fd5_20_UpSampleNearest2d_cu_198c5ce242upsample_nearest2d_backward_nhwc_out_frameIN3c108BFloat16EfXadL_ZNS0_46nearest_neighbor_exact_bw_compute_source_indexEfiiEEEEvPKT_PS5_mmmmmffm --------------------------
	.section	.text._ZN2at6native53_GLOBAL__N__3bfe7fd5_20_UpSampleNearest2d_cu_198c5ce242upsample_nearest2d_backward_nhwc_out_frameIN3c108BFloat16EfXadL_ZNS0_46nearest_neighbor_exact_bw_compute_source_indexEfiiEEEEvPKT_PS5_mmmmmffm,"ax",@progbits
	.align	128
.text._ZN2at6native53_GLOBAL__N__3bfe7fd5_20_UpSampleNearest2d_cu_198c5ce242upsample_nearest2d_backward_nhwc_out_frameIN3c108BFloat16EfXadL_ZNS0_46nearest_neighbor_exact_bw_compute_source_indexEfiiEEEEvPKT_PS5_mmmmmffm:
        .type           _ZN2at6native53_GLOBAL__N__3bfe7fd5_20_UpSampleNearest2d_cu_198c5ce242upsample_nearest2d_backward_nhwc_out_frameIN3c108BFloat16EfXadL_ZNS0_46nearest_neighbor_exact_bw_compute_source_indexEfiiEEEEvPKT_PS5_mmmmmffm,@function
        .size           _ZN2at6native53_GLOBAL__N__3bfe7fd5_20_UpSampleNearest2d_cu_198c5ce242upsample_nearest2d_backward_nhwc_out_frameIN3c108BFloat16EfXadL_ZNS0_46nearest_neighbor_exact_bw_compute_source_indexEfiiEEEEvPKT_PS5_mmmmmffm,(.L_x_657 - _ZN2at6native53_GLOBAL__N__3bfe7fd5_20_UpSampleNearest2d_cu_198c5ce242upsample_nearest2d_backward_nhwc_out_frameIN3c108BFloat16EfXadL_ZNS0_46nearest_neighbor_exact_bw_compute_source_indexEfiiEEEEvPKT_PS5_mmmmmffm)
        .other          _ZN2at6native53_GLOBAL__N__3bfe7fd5_20_UpSampleNearest2d_cu_198c5ce242upsample_nearest2d_backward_nhwc_out_frameIN3c108BFloat16EfXadL_ZNS0_46nearest_neighbor_exact_bw_compute_source_indexEfiiEEEEvPKT_PS5_mmmmmffm,@"STO_CUDA_ENTRY STV_DEFAULT"
_ZN2at6native53_GLOBAL__N__3bfe7fd5_20_UpSampleNearest2d_cu_198c5ce242upsample_nearest2d_backward_nhwc_out_frameIN3c108BFloat16EfXadL_ZNS0_46nearest_neighbor_exact_bw_compute_source_indexEfiiEEEEvPKT_PS5_mmmmmffm:
[----:B------:R-:W-:Y:S01]  /*0000*/  LDC R1, c[0x0][0x37c] ;  /* 0x0000df00ff017b82 */ /* 0x000fe20000000800 */
[----:B------:R-:W0:Y:S07]  /*0010*/  S2R R8, SR_TID.X ;  /* 0x0000000000087919 */ /* 0x000e2e0000002100 */
[----:B------:R-:W0:Y:S01]  /*0020*/  S2UR UR4, SR_CTAID.X ;  /* 0x00000000000479c3 */ /* 0x000e220000002500 */
[----:B------:R-:W1:Y:S01]  /*0030*/  LDCU.64 UR6, c[0x0][0x3c0] ;  /* 0x00007800ff0677ac */ /* 0x000e620008000a00 */
[----:B------:R-:W-:-:S06]  /*0040*/  HFMA2 R9, -RZ, RZ, 0, 0 ;  /* 0x00000000ff097431 */ /* 0x000fcc00000001ff */
        /* <DEDUP_REMOVED lines=29> */
[----:B------:R-:W-:-:S05]  /*0220*/  IADD3 R3, PT, PT, -R2, RZ, RZ ;  /* 0x000000ff02037210 */ /* 0x000fca0007ffe1ff */
[----:B------:R-:W-:Y:S02]  /*0230*/  IMAD R0, R3, UR4, R8 ;  /* 0x0000000403007c24 */ /* 0x000fe4000f8e0208 */
[----:B------:R-:W-:Y:S01]  /*0240*/  IMAD.MOV.U32 R3, RZ, RZ, RZ ;  /* 0x000000ffff037224 */ /* 0x000fe200078e00ff */
[----:B------:R-:W-:Y:S06]  /*0250*/  BRA `(.L_x_155) ;  /* 0x0000000000307947 */ /* 0x000fec0003800000 */
.L_x_154:
[----:B------:R-:W0:Y:S01]  /*0260*/  LDCU.64 UR4, c[0x0][0x3b0] ;  /* 0x00007600ff0477ac */ /* 0x000e220008000a00 */
[----:B------:R-:W-:Y:S01]  /*0270*/  MOV R14, R8 ;  /* 0x00000008000e7202 */ /* 0x000fe20000000f00 */
[----:B------:R-:W-:Y:S01]  /*0280*/  IMAD.MOV.U32 R15, RZ, RZ, R9 ;  /* 0x000000ffff0f7224 */ /* 0x000fe200078e0009 */
[----:B------:R-:W-:Y:S01]  /*0290*/  MOV R12, 0x2d0 ;  /* 0x000002d0000c7802 */ /* 0x000fe20000000f00 */
[----:B0-----:R-:W-:Y:S01]  /*02a0*/  IMAD.U32 R13, RZ, RZ, UR4 ;  /* 0x00000004ff0d7e24 */ /* 0x001fe2000f8e00ff */
[----:B------:R-:W-:-:S07]  /*02b0*/  MOV R11, UR5 ;  /* 0x00000005000b7c02 */ /* 0x000fce0008000f00 */
[----:B------:R-:W-:Y:S05]  /*02c0*/  CALL.REL.NOINC `($__internal_16_$__cuda_sm20_div_u64) ;  /* 0x00000024006c7944 */ /* 0x000fea0003c00000 */
[----:B------:R-:W0:Y:S01]  /*02d0*/  LDCU UR4, c[0x0][0x3b0] ;  /* 0x00007600ff0477ac */ /* 0x000e220008000800 */
[----:B------:R-:W-:Y:S01]  /*02e0*/  IADD3 R3, PT, PT, -R6, RZ, RZ ;  /* 0x000000ff06037210 */ /* 0x000fe20007ffe1ff */
[----:B------:R-:W-:-:S04]  /*02f0*/  IMAD.MOV.U32 R2, RZ, RZ, R6 ;  /* 0x000000ffff027224 */ /* 0x000fc800078e0006 */
[----:B0-----:R-:W-:Y:S01]  /*0300*/  IMAD R0, R3, UR4, R8 ;  /* 0x0000000403007c24 */ /* 0x001fe2000f8e0208 */
[----:B------:R-:W-:-:S07]  /*0310*/  MOV R3, R7 ;  /* 0x0000000700037202 */ /* 0x000fce0000000f00 */
.L_x_155:
[----:B------:R-:W-:Y:S05]  /*0320*/  BSYNC.RECONVERGENT B0 ;  /* 0x0000000000007941 */ /* 0x000fea0003800200 */
.L_x_153:
        /* <DEDUP_REMOVED lines=22> */
[----:B------:R-:W-:-:S12]  /*0490*/  IMAD.MOV.U32 R5, RZ, RZ, RZ ;  /* 0x000000ffff057224 */ /* 0x000fd800078e00ff */
[----:B------:R-:W-:Y:S01]  /*04a0*/  @P1 VIADD R4, R4, 0x1 ;  /* 0x0000000104041836 */ /* 0x000fe20000000000 */
[----:B------:R-:W-:-:S04]  /*04b0*/  @!P2 LOP3.LUT R4, RZ, UR4, RZ, 0x33, !PT ;  /* 0x00000004ff04ac12 */ /* 0x000fc8000f8e33ff */
[----:B------:R-:W-:-:S05]  /*04c0*/  IADD3 R3, PT, PT, -R4, RZ, RZ ;  /* 0x000000ff04037210 */ /* 0x000fca0007ffe1ff */
[----:B------:R-:W-:Y:S01]  /*04d0*/  IMAD R10, R3, UR4, R2 ;  /* 0x00000004030a7c24 */ /* 0x000fe2000f8e0202 */
[----:B------:R-:W-:Y:S06]  /*04e0*/  BRA `(.L_x_158) ;  /* 0x0000000000307947 */ /* 0x000fec0003800000 */
.L_x_157:
        /* <DEDUP_REMOVED lines=9> */
[----:B------:R-:W-:Y:S01]  /*0580*/  IMAD.MOV.U32 R4, RZ, RZ, R6 ;  /* 0x000000ffff047224 */ /* 0x000fe200078e0006 */
[----:B------:R-:W-:-:S03]  /*0590*/  MOV R5, R7 ;  /* 0x0000000700057202 */ /* 0x000fc60000000f00 */
[----:B0-----:R-:W-:-:S07]  /*05a0*/  IMAD R10, R3, UR4, R2 ;  /* 0x00000004030a7c24 */ /* 0x001fce000f8e0202 */
.L_x_158:
[----:B------:R-:W-:Y:S05]  /*05b0*/  BSYNC.RECONVERGENT B0 ;  /* 0x0000000000007941 */ /* 0x000fea0003800200 */
.L_x_156:
        /* <DEDUP_REMOVED lines=25> */
[----:B------:R-:W-:Y:S01]  /*0750*/  IMAD R7, R7, UR4, R4 ;  /* 0x0000000407077c24 */ /* 0x000fe2000f8e0204 */
[----:B------:R-:W-:Y:S06]  /*0760*/  BRA `(.L_x_161) ;  /* 0x00000000002c7947 */ /* 0x000fec0003800000 */
.L_x_160:
[----:B------:R-:W0:Y:S01]  /*0770*/  LDCU.64 UR4, c[0x0][0x3a0] ;  /* 0x00007400ff0477ac */ /* 0x000e220008000a00 */
[----:B------:R-:W-:Y:S01]  /*0780*/  IMAD.MOV.U32 R14, RZ, RZ, R4 ;  /* 0x000000ffff0e7224 */ /* 0x000fe200078e0004 */
[----:B------:R-:W-:Y:S02]  /*0790*/  MOV R15, R5 ;  /* 0x00000005000f7202 */ /* 0x000fe40000000f00 */
[----:B------:R-:W-:Y:S02]  /*07a0*/  MOV R12, 0x7e0 ;  /* 0x000007e0000c7802 */ /* 0x000fe40000000f00 */
[----:B0-----:R-:W-:Y:S01]  /*07b0*/  MOV R13, UR4 ;  /* 0x00000004000d7c02 */ /* 0x001fe20008000f00 */
[----:B------:R-:W-:-:S07]  /*07c0*/  IMAD.U32 R11, RZ, RZ, UR5 ;  /* 0x00000005ff0b7e24 */ /* 0x000fce000f8e00ff */
[----:B------:R-:W-:Y:S05]  /*07d0*/  CALL.REL.NOINC `($__internal_16_$__cuda_sm20_div_u64) ;  /* 0x0000002000287944 */ /* 0x000fea0003c00000 */
[----:B------:R-:W0:Y:S01]  /*07e0*/  LDCU UR4, c[0x0][0x3a0] ;  /* 0x00007400ff0477ac */ /* 0x000e220008000800 */
[----:B------:R-:W-:Y:S01]  /*07f0*/  IMAD.MOV R7, RZ, RZ, -R6 ;  /* 0x000000ffff077224 */ /* 0x000fe200078e0a06 */
[----:B------:R-:W-:-:S03]  /*0800*/  MOV R2, R6 ;  /* 0x0000000600027202 */ /* 0x000fc60000000f00 */
[----:B0-----:R-:W-:-:S07]  /*0810*/  IMAD R7, R7, UR4, R4 ;  /* 0x0000000407077c24 */ /* 0x001fce000f8e0204 */
.L_x_161:
[----:B------:R-:W-:Y:S05]  /*0820*/  BSYNC.RECONVERGENT B0 ;  /* 0x0000000000007941 */ /* 0x000fea0003800200 */
.L_x_159:
[----:B------:R-:W0:Y:S01]  /*0830*/  LDC.64 R4, c[0x0][0x3b8] ;  /* 0x0000ee00ff047b82 */ /* 0x000e220000000a00 */
[----:B------:R-:W-:Y:S01]  /*0840*/  VIADD R3, R7, 0x1 ;  /* 0x0000000107037836 */ /* 0x000fe20000000000 */
[----:B------:R-:W1:Y:S01]  /*0850*/  LDCU UR6, c[0x0][0x390] ;  /* 0x00007200ff0677ac */ /* 0x000e620008000800 */
[----:B------:R-:W-:Y:S01]  /*0860*/  BSSY.RECONVERGENT B1, `(.L_x_162) ;  /* 0x00001fb000017945 */ /* 0x000fe20003800200 */
[----:B------:R-:W-:Y:S02]  /*0870*/  IMAD.MOV.U32 R27, RZ, RZ, RZ ;  /* 0x000000ffff1b7224 */ /* 0x000fe400078e00ff */
[----:B------:R-:W-:Y:S01]  /*0880*/  I2FP.F32.S32 R3, R3 ;  /* 0x0000000300037245 */ /* 0x000fe20000201400 */
[----:B------:R-:W2:Y:S01]  /*0890*/  LDCU UR7, c[0x0][0x398] ;  /* 0x00007300ff0777ac */ /* 0x000ea20008000800 */
[----:B------:R-:W3:Y:S01]  /*08a0*/  LDCU.64 UR4, c[0x0][0x358] ;  /* 0x00006b00ff0477ac */ /* 0x000ee20008000a00 */
[----:B------:R-:W4:Y:S01]  /*08b0*/  LDCU.64 UR12, c[0x0][0x398] ;  /* 0x00007300ff0c77ac */ /* 0x000f220008000a00 */
[----:B------:R-:W0:Y:S01]  /*08c0*/  LDCU.64 UR14, c[0x0][0x3b0] ;  /* 0x00007600ff0e77ac */ /* 0x000e220008000a00 */
[----:B------:R-:W0:Y:S02]  /*08d0*/  LDCU.64 UR8, c[0x0][0x380] ;  /* 0x00007000ff0877ac */ /* 0x000e240008000a00 */
[----:B0-----:R-:W-:Y:S01]  /*08e0*/  FFMA.FTZ R6, R3, R4, -0.5 ;  /* 0xbf00000003067423 */ /* 0x001fe20000010004 */
[----:B------:R-:W-:-:S02]  /*08f0*/  I2FP.F32.S32 R3, R7 ;  /* 0x0000000700037245 */ /* 0x000fc40000201400 */
[----:B------:R-:W-:Y:S02]  /*0900*/  IADD3 R7, PT, PT, R10, 0x1, RZ ;  /* 0x000000010a077810 */ /* 0x000fe40007ffe0ff */
[----:B------:R-:W-:Y:S01]  /*0910*/  I2FP.F32.S32 R10, R10 ;  /* 0x0000000a000a7245 */ /* 0x000fe20000201400 */
        /* <DEDUP_REMOVED lines=14> */
[----:B------:R-:W-:Y:S02]  /*0a00*/  SHF.R.S32.HI R17, RZ, 0x1f, R0 ;  /* 0x0000001fff117819 */ /* 0x000fe40000011400 */
[----:B0-----:R-:W-:-:S05]  /*0a10*/  VIMNMX R7, PT, PT, R5, UR7, PT ;  /* 0x0000000705077c48 */ /* 0x001fca000bfe0100 */
[----:B------:R-:W-:-:S07]  /*0a20*/  IMAD.IADD R24, R4, 0x1, -R7 ;  /* 0x0000000104187824 */ /* 0x000fce00078e0a07 */
.L_x_174:
[----:B------:R-:W-:Y:S01]  /*0a30*/  ISETP.GE.AND P0, PT, R5, R4, PT ;  /* 0x000000040500720c */ /* 0x000fe20003f06270 */
[----:B------:R-:W-:-:S12]  /*0a40*/  BSSY.RECONVERGENT B0, `(.L_x_164) ;  /* 0x00001d9000007945 */ /* 0x000fd80003800200 */
[----:B------:R-:W-:Y:S05]  /*0a50*/  @P0 BRA `(.L_x_165) ;  /* 0x0000001c005c0947 */ /* 0x000fea0003800000 */
[----:B------:R-:W0:Y:S01]  /*0a60*/  LDCU.64 UR10, c[0x0][0x390] ;  /* 0x00007200ff0a77ac */ /* 0x000e220008000a00 */
[----:B------:R-:W-:Y:S01]  /*0a70*/  IADD3 R10, PT, PT, R7, -R4, RZ ;  /* 0x80000004070a7210 */ /* 0x000fe20007ffe0ff */
[----:B------:R-:W-:Y:S01]  /*0a80*/  BSSY.RECONVERGENT B2, `(.L_x_166) ;  /* 0x00000e7000027945 */ /* 0x000fe20003800200 */
[----:B------:R-:W-:Y:S02]  /*0a90*/  SHF.R.S32.HI R13, RZ, 0x1f, R2 ;  /* 0x0000001fff0d7819 */ /* 0x000fe40000011402 */
[----:B------:R-:W-:Y:S01]  /*0aa0*/  ISETP.GT.U32.AND P0, PT, R10, -0x10, PT ;  /* 0xfffffff00a00780c */ /* 0x000fe20003f04070 */
[--C-:B------:R-:W-:Y:S01]  /*0ab0*/  IMAD.MOV.U32 R10, RZ, RZ, R6.reuse ;  /* 0x000000ffff0a7224 */ /* 0x100fe200078e0006 */
[----:B------:R-:W-:Y:S02]  /*0ac0*/  SHF.R.S32.HI R11, RZ, 0x1f, R6 ;  /* 0x0000001fff0b7819 */ /* 0x000fe40000011406 */
[----:B------:R-:W-:Y:S01]  /*0ad0*/  MOV R26, R7 ;  /* 0x00000007001a7202 */ /* 0x000fe20000000f00 */
[----:B0-----:R-:W-:-:S02]  /*0ae0*/  IMAD R13, R13, UR10, RZ ;  /* 0x0000000a0d0d7c24 */ /* 0x001fc4000f8e02ff */
[----:B------:R-:W-:-:S04]  /*0af0*/  IMAD.WIDE.U32 R10, R2, UR10, R10 ;  /* 0x0000000a020a7c25 */ /* 0x000fc8000f8e000a */
[----:B------:R-:W-:-:S04]  /*0b00*/  IMAD R13, R2, UR11, R13 ;  /* 0x0000000b020d7c24 */ /* 0x000fc8000f8e020d */
[----:B------:R-:W-:Y:S01]  /*0b10*/  IMAD.IADD R21, R11, 0x1, R13 ;  /* 0x000000010b157824 */ /* 0x000fe200078e020d */
[----:B------:R-:W-:Y:S06]  /*0b20*/  @P0 BRA `(.L_x_167) ;  /* 0x0000000c00700947 */ /* 0x000fec0003800000 */
[----:B------:R-:W-:Y:S01]  /*0b30*/  LOP3.LUT R18, R24, 0xfffffff0, RZ, 0xc0, !PT ;  /* 0xfffffff018127812 */ /* 0x000fe200078ec0ff */
[----:B------:R-:W-:Y:S01]  /*0b40*/  BSSY.RECONVERGENT B3, `(.L_x_168) ;  /* 0x00000d9000037945 */ /* 0x000fe20003800200 */
[----:B------:R-:W-:-:S03]  /*0b50*/  IADD3 R26, PT, PT, R7, 0x7, RZ ;  /* 0x00000007071a7810 */ /* 0x000fc60007ffe0ff */
[----:B------:R-:W-:-:S07]  /*0b60*/  IMAD.MOV R18, RZ, RZ, -R18 ;  /* 0x000000ffff127224 */ /* 0x000fce00078e0a12 */
.L_x_169:
[----:B------:R-:W-:Y:S01]  /*0b70*/  IADD3 R12, PT, PT, R26, -0x7, RZ ;  /* 0xfffffff91a0c7810 */ /* 0x000fe20007ffe0ff */
[----:B------:R-:W-:Y:S01]  /*0b80*/  IMAD R19, R21, UR12, RZ ;  /* 0x0000000c15137c24 */ /* 0x000fe2000f8e02ff */
[----:B------:R-:W-:Y:S02]  /*0b90*/  MOV R16, R0 ;  /* 0x0000000000107202 */ /* 0x000fe40000000f00 */
[--C-:B------:R-:W-:Y:S01]  /*0ba0*/  SHF.R.S32.HI R13, RZ, 0x1f, R12.reuse ;  /* 0x0000001fff0d7819 */ /* 0x100fe2000001140c */
[C---:B------:R-:W-:Y:S02]  /*0bb0*/  IMAD R19, R10.reuse, UR13, R19 ;  /* 0x0000000d0a137c24 */ /* 0x040fe4000f8e0213 */
[----:B------:R-:W-:-:S04]  /*0bc0*/  IMAD.WIDE.U32 R12, R10, UR12, R12 ;  /* 0x0000000c0a0c7c25 */ /* 0x000fc8000f8e000c */
[----:B------:R-:W-:-:S04]  /*0bd0*/  IMAD.IADD R13, R13, 0x1, R19 ;  /* 0x000000010d0d7824 */ /* 0x000fc800078e0213 */
[----:B------:R-:W-:-:S04]  /*0be0*/  IMAD R13, R13, UR14, RZ ;  /* 0x0000000e0d0d7c24 */ /* 0x000fc8000f8e02ff */
[C---:B------:R-:W-:Y:S02]  /*0bf0*/  IMAD R15, R12.reuse, UR15, R13 ;  /* 0x0000000f0c0f7c24 */ /* 0x040fe4000f8e020d */
[----:B------:R-:W-:-:S04]  /*0c00*/  IMAD.WIDE.U32 R12, R12, UR14, R16 ;  /* 0x0000000e0c0c7c25 */ /* 0x000fc8000f8e0010 */
[----:B------:R-:W-:Y:S01]  /*0c10*/  IMAD.IADD R13, R13, 0x1, R15 ;  /* 0x000000010d0d7824 */ /* 0x000fe200078e020f */
[----:B------:R-:W-:-:S04]  /*0c20*/  LEA R14, P0, R12, UR8, 0x1 ;  /* 0x000000080c0e7c11 */ /* 0x000fc8000f8008ff */
[----:B------:R-:W-:-:S05]  /*0c30*/  LEA.HI.X R15, R12, UR9, R13, 0x1, P0 ;  /* 0x000000090c0f7c11 */ /* 0x000fca00080f0c0d */
[----:B------:R0:W2:Y:S01]  /*0c40*/  LDG.E.U16 R14, desc[UR4][R14.64] ;  /* 0x000000040e0e7981 */ /* 0x0000a2000c1e1500 */
[----:B------:R-:W-:-:S04]  /*0c50*/  IADD3 R12, PT, PT, R26, -0x6, RZ ;  /* 0xfffffffa1a0c7810 */ /* 0x000fc80007ffe0ff */
[----:B------:R-:W-:-:S03]  /*0c60*/  SHF.R.S32.HI R13, RZ, 0x1f, R12 ;  /* 0x0000001fff0d7819 */ /* 0x000fc6000001140c */
[----:B------:R-:W-:-:S04]  /*0c70*/  IMAD.WIDE.U32 R12, R10, UR12, R12 ;  /* 0x0000000c0a0c7c25 */ /* 0x000fc8000f8e000c */
[----:B------:R-:W-:-:S04]  /*0c80*/  IMAD.IADD R13, R19, 0x1, R13 ;  /* 0x00000001130d7824 */ /* 0x000fc800078e020d */
[----:B------:R-:W-:-:S04]  /*0c90*/  IMAD R13, R13, UR14, RZ ;  /* 0x0000000e0d0d7c24 */ /* 0x000fc8000f8e02ff */
[C---:B------:R-:W-:Y:S02]  /*0ca0*/  IMAD R23, R12.reuse, UR15, R13 ;  /* 0x0000000f0c177c24 */ /* 0x040fe4000f8e020d */
[----:B------:R-:W-:-:S05]  /*0cb0*/  IMAD.WIDE.U32 R12, R12, UR14, R16 ;  /* 0x0000000e0c0c7c25 */ /* 0x000fca000f8e0010 */
[----:B------:R-:W-:Y:S02]  /*0cc0*/  IADD3 R13, PT, PT, R13, R23, RZ ;  /* 0x000000170d0d7210 */ /* 0x000fe40007ffe0ff */
[----:B------:R-:W-:-:S04]  /*0cd0*/  LEA R28, P0, R12, UR8, 0x1 ;  /* 0x000000080c1c7c11 */ /* 0x000fc8000f8008ff */
[----:B------:R-:W-:Y:S01]  /*0ce0*/  LEA.HI.X R29, R12, UR9, R13, 0x1, P0 ;  /* 0x000000090c1d7c11 */ /* 0x000fe200080f0c0d */
[----:B------:R-:W-:-:S04]  /*0cf0*/  VIADD R12, R26, 0xfffffffb ;  /* 0xfffffffb1a0c7836 */ /* 0x000fc80000000000 */
[----:B------:R-:W3:Y:S01]  /*0d00*/  LDG.E.U16 R20, desc[UR4][R28.64] ;  /* 0x000000041c147981 */ /* 0x000ee2000c1e1500 */
[----:B------:R-:W-:-:S03]  /*0d10*/  SHF.R.S32.HI R13, RZ, 0x1f, R12 ;  /* 0x0000001fff0d7819 */ /* 0x000fc6000001140c */
[----:B------:R-:W-:-:S05]  /*0d20*/  IMAD.WIDE.U32 R12, R10, UR12, R12 ;  /* 0x0000000c0a0c7c25 */ /* 0x000fca000f8e000c */
[----:B------:R-:W-:-:S05]  /*0d30*/  IADD3 R13, PT, PT, R19, R13, RZ ;  /* 0x0000000d130d7210 */ /* 0x000fca0007ffe0ff */
[----:B------:R-:W-:-:S04]  /*0d40*/  IMAD R13, R13, UR14, RZ ;  /* 0x0000000e0d0d7c24 */ /* 0x000fc8000f8e02ff */
[C---:B0-----:R-:W-:Y:S02]  /*0d50*/  IMAD R15, R12.reuse, UR15, R13 ;  /* 0x0000000f0c0f7c24 */ /* 0x041fe4000f8e020d */
[----:B------:R-:W-:-:S05]  /*0d60*/  IMAD.WIDE.U32 R12, R12, UR14, R16 ;  /* 0x0000000e0c0c7c25 */ /* 0x000fca000f8e0010 */
[----:B------:R-:W-:Y:S01]  /*0d70*/  IADD3 R13, PT, PT, R13, R15, RZ ;  /* 0x0000000f0d0d7210 */ /* 0x000fe20007ffe0ff */
[----:B--2---:R-:W-:-:S04]  /*0d80*/  IMAD.U32 R14, R14, 0x10000, RZ ;  /* 0x000100000e0e7824 */ /* 0x004fc800078e00ff */
[----:B------:R-:W-:Y:S01]  /*0d90*/  FADD.FTZ R22, R14, R27 ;  /* 0x0000001b0e167221 */ /* 0x000fe20000010000 */
[----:B------:R-:W-:-:S04]  /*0da0*/  LEA R14, P0, R12, UR8, 0x1 ;  /* 0x000000080c0e7c11 */ /* 0x000fc8000f8008ff */
[----:B------:R-:W-:-:S05]  /*0db0*/  LEA.HI.X R15, R12, UR9, R13, 0x1, P0 ;  /* 0x000000090c0f7c11 */ /* 0x000fca00080f0c0d */
[----:B------:R0:W2:Y:S01]  /*0dc0*/  LDG.E.U16 R14, desc[UR4][R14.64] ;  /* 0x000000040e0e7981 */ /* 0x0000a2000c1e1500 */
[----:B------:R-:W-:-:S05]  /*0dd0*/  VIADD R12, R26, 0xfffffffc ;  /* 0xfffffffc1a0c7836 */ /* 0x000fca0000000000 */
[----:B------:R-:W-:-:S03]  /*0de0*/  SHF.R.S32.HI R13, RZ, 0x1f, R12 ;  /* 0x0000001fff0d7819 */ /* 0x000fc6000001140c */
[----:B------:R-:W-:-:S05]  /*0df0*/  IMAD.WIDE.U32 R12, R10, UR12, R12 ;  /* 0x0000000c0a0c7c25 */ /* 0x000fca000f8e000c */
[----:B------:R-:W-:-:S05]  /*0e00*/  IADD3 R23, PT, PT, R19, R13, RZ ;  /* 0x0000000d13177210 */ /* 0x000fca0007ffe0ff */
[----:B------:R-:W-:-:S04]  /*0e10*/  IMAD R23, R23, UR14, RZ ;  /* 0x0000000e17177c24 */ /* 0x000fc8000f8e02ff */
[----:B------:R-:W-:Y:S02]  /*0e20*/  IMAD R23, R12, UR15, R23 ;  /* 0x0000000f0c177c24 */ /* 0x000fe4000f8e0217 */
[----:B---3--:R-:W-:-:S04]  /*0e30*/  IMAD.U32 R13, R20, 0x10000, RZ ;  /* 0x00010000140d7824 */ /* 0x008fc800078e00ff */
[----:B------:R-:W-:Y:S01]  /*0e40*/  FADD.FTZ R22, R22, R13 ;  /* 0x0000000d16167221 */ /* 0x000fe20000010000 */
        /* <DEDUP_REMOVED lines=8> */
[----:B0-----:R-:W-:-:S05]  /*0ed0*/  IADD3 R15, PT, PT, R19, R13, RZ ;  /* 0x0000000d130f7210 */ /* 0x001fca0007ffe0ff */
[----:B------:R-:W-:-:S04]  /*0ee0*/  IMAD R15, R15, UR14, RZ ;  /* 0x0000000e0f0f7c24 */ /* 0x000fc8000f8e02ff */
[----:B------:R-:W-:Y:S02]  /*0ef0*/  IMAD R15, R12, UR15, R15 ;  /* 0x0000000f0c0f7c24 */ /* 0x000fe4000f8e020f */
[----:B--2---:R-:W-:-:S04]  /*0f00*/  IMAD.U32 R13, R14, 0x10000, RZ ;  /* 0x000100000e0d7824 */ /* 0x004fc800078e00ff */
[----:B------:R-:W-:Y:S01]  /*0f10*/  FADD.FTZ R22, R22, R13 ;  /* 0x0000000d16167221 */ /* 0x000fe20000010000 */
[----:B------:R-:W-:-:S05]  /*0f20*/  IMAD.WIDE.U32 R12, R12, UR14, R16 ;  /* 0x0000000e0c0c7c25 */ /* 0x000fca000f8e0010 */
[----:B------:R-:W-:Y:S02]  /*0f30*/  IADD3 R13, PT, PT, R13, R15, RZ ;  /* 0x0000000f0d0d7210 */ /* 0x000fe40007ffe0ff */
        /* <DEDUP_REMOVED lines=39> */
[----:B------:R-:W-:Y:S02]  /*11b0*/  LEA.HI.X R29, R12, UR9, R13, 0x1, P0 ;  /* 0x000000090c1d7c11 */ /* 0x000fe400080f0c0d */
[----:B------:R-:W-:-:S03]  /*11c0*/  IADD3 R12, PT, PT, R26, 0x1, RZ ;  /* 0x000000011a0c7810 */ /* 0x000fc60007ffe0ff */
[----:B------:R-:W3:Y:S01]  /*11d0*/  LDG.E.U16 R20, desc[UR4][R28.64] ;  /* 0x000000041c147981 */ /* 0x000ee2000c1e1500 */
[----:B------:R-:W-:-:S03]  /*11e0*/  SHF.R.S32.HI R13, RZ, 0x1f, R12 ;  /* 0x0000001fff0d7819 */ /* 0x000fc6000001140c */
[----:B------:R-:W-:-:S04]  /*11f0*/  IMAD.WIDE.U32 R12, R10, UR12, R12 ;  /* 0x0000000c0a0c7c25 */ /* 0x000fc8000f8e000c */
[----:B0-----:R-:W-:-:S04]  /*1200*/  IMAD.IADD R15, R19, 0x1, R13 ;  /* 0x00000001130f7824 */ /* 0x001fc800078e020d */
[----:B------:R-:W-:-:S04]  /*1210*/  IMAD R15, R15, UR14, RZ ;  /* 0x0000000e0f0f7c24 */ /* 0x000fc8000f8e02ff */
[----:B------:R-:W-:Y:S01]  /*1220*/  IMAD R15, R12, UR15, R15 ;  /* 0x0000000f0c0f7c24 */ /* 0x000fe2000f8e020f */
[----:B--2---:R-:W-:-:S05]  /*1230*/  SHF.L.U32 R13, R14, 0x10, RZ ;  /* 0x000000100e0d7819 */ /* 0x004fca00000006ff */
        /* <DEDUP_REMOVED lines=11> */
[----:B------:R-:W-:Y:S01]  /*12f0*/  IMAD R23, R12, UR15, R23 ;  /* 0x0000000f0c177c24 */ /* 0x000fe2000f8e0217 */
[----:B---3--:R-:W-:-:S05]  /*1300*/  SHF.L.U32 R13, R20, 0x10, RZ ;  /* 0x00000010140d7819 */ /* 0x008fca00000006ff */
[----:B------:R-:W-:Y:S01]  /*1310*/  FADD.FTZ R22, R22, R13 ;  /* 0x0000000d16167221 */ /* 0x000fe20000010000 */
[----:B------:R-:W-:-:S04]  /*1320*/  IMAD.WIDE.U32 R12, R12, UR14, R16 ;  /* 0x0000000e0c0c7c25 */ /* 0x000fc8000f8e0010 */
[----:B------:R-:W-:Y:S01]  /*1330*/  IMAD.IADD R13, R13, 0x1, R23 ;  /* 0x000000010d0d7824 */ /* 0x000fe200078e0217 */
[----:B------:R-:W-:-:S04]  /*1340*/  LEA R28, P0, R12, UR8, 0x1 ;  /* 0x000000080c1c7c11 */ /* 0x000fc8000f8008ff */
[----:B------:R-:W-:Y:S02]  /*1350*/  LEA.HI.X R29, R12, UR9, R13, 0x1, P0 ;  /* 0x000000090c1d7c11 */ /* 0x000fe400080f0c0d */
[----:B------:R-:W-:-:S03]  /*1360*/  IADD3 R12, PT, PT, R26, 0x3, RZ ;  /* 0x000000031a0c7810 */ /* 0x000fc60007ffe0ff */
        /* <DEDUP_REMOVED lines=13> */
[----:B------:R-:W-:-:S04]  /*1440*/  IADD3 R12, PT, PT, R26, 0x4, RZ ;  /* 0x000000041a0c7810 */ /* 0x000fc80007ffe0ff */
[----:B------:R-:W-:-:S03]  /*1450*/  SHF.R.S32.HI R13, RZ, 0x1f, R12 ;  /* 0x0000001fff0d7819 */ /* 0x000fc6000001140c */
[----:B------:R-:W-:-:S04]  /*1460*/  IMAD.WIDE.U32 R12, R10, UR12, R12 ;  /* 0x0000000c0a0c7c25 */ /* 0x000fc8000f8e000c */
[----:B------:R-:W-:-:S04]  /*1470*/  IMAD.IADD R23, R19, 0x1, R13 ;  /* 0x0000000113177824 */ /* 0x000fc800078e020d */
[----:B------:R-:W-:-:S04]  /*1480*/  IMAD R23, R23, UR14, RZ ;  /* 0x0000000e17177c24 */ /* 0x000fc8000f8e02ff */
[----:B------:R-:W-:Y:S01]  /*1490*/  IMAD R23, R12, UR15, R23 ;  /* 0x0000000f0c177c24 */ /* 0x000fe2000f8e0217 */
[----:B---3--:R-:W-:-:S05]  /*14a0*/  SHF.L.U32 R13, R20, 0x10, RZ ;  /* 0x00000010140d7819 */ /* 0x008fca00000006ff */
        /* <DEDUP_REMOVED lines=11> */
[----:B------:R-:W-:Y:S01]  /*1560*/  IMAD R15, R12, UR15, R15 ;  /* 0x0000000f0c0f7c24 */ /* 0x000fe2000f8e020f */
[----:B--2---:R-:W-:-:S05]  /*1570*/  SHF.L.U32 R13, R14, 0x10, RZ ;  /* 0x000000100e0d7819 */ /* 0x004fca00000006ff */
[----:B------:R-:W-:Y:S01]  /*1580*/  FADD.FTZ R22, R22, R13 ;  /* 0x0000000d16167221 */ /* 0x000fe20000010000 */
[----:B------:R-:W-:-:S04]  /*1590*/  IMAD.WIDE.U32 R12, R12, UR14, R16 ;  /* 0x0000000e0c0c7c25 */ /* 0x000fc8000f8e0010 */
[----:B------:R-:W-:Y:S01]  /*15a0*/  IMAD.IADD R13, R13, 0x1, R15 ;  /* 0x000000010d0d7824 */ /* 0x000fe200078e020f */
[----:B------:R-:W-:-:S04]  /*15b0*/  LEA R14, P0, R12, UR8, 0x1 ;  /* 0x000000080c0e7c11 */ /* 0x000fc8000f8008ff */
[----:B------:R-:W-:-:S05]  /*15c0*/  LEA.HI.X R15, R12, UR9, R13, 0x1, P0 ;  /* 0x000000090c0f7c11 */ /* 0x000fca00080f0c0d */
[----:B------:R0:W2:Y:S01]  /*15d0*/  LDG.E.U16 R14, desc[UR4][R14.64] ;  /* 0x000000040e0e7981 */ /* 0x0000a2000c1e1500 */
[----:B------:R-:W-:-:S04]  /*15e0*/  IADD3 R12, PT, PT, R26, 0x6, RZ ;  /* 0x000000061a0c7810 */ /* 0x000fc80007ffe0ff */
        /* <DEDUP_REMOVED lines=12> */
[----:B------:R1:W3:Y:S01]  /*16b0*/  LDG.E.U16 R20, desc[UR4][R28.64] ;  /* 0x000000041c147981 */ /* 0x0002e2000c1e1500 */
        /* <DEDUP_REMOVED lines=10> */
[----:B------:R-:W-:Y:S01]  /*1760*/  LEA.HI.X R15, R12, UR9, R13, 0x1, P0 ;  /* 0x000000090c0f7c11 */ /* 0x000fe200080f0c0d */
[----:B------:R-:W-:-:S04]  /*1770*/  VIADD R12, R26, 0x8 ;  /* 0x000000081a0c7836 */ /* 0x000fc80000000000 */
[----:B------:R-:W2:Y:S01]  /*1780*/  LDG.E.U16 R14, desc[UR4][R14.64] ;  /* 0x000000040e0e7981 */ /* 0x000ea2000c1e1500 */
[----:B------:R-:W-:-:S03]  /*1790*/  SHF.R.S32.HI R13, RZ, 0x1f, R12 ;  /* 0x0000001fff0d7819 */ /* 0x000fc6000001140c */
[----:B------:R-:W-:-:S05]  /*17a0*/  IMAD.WIDE.U32 R12, R10, UR12, R12 ;  /* 0x0000000c0a0c7c25 */ /* 0x000fca000f8e000c */
[----:B------:R-:W-:Y:S01]  /*17b0*/  IADD3 R19, PT, PT, R19, R13, RZ ;  /* 0x0000000d13137210 */ /* 0x000fe20007ffe0ff */
[----:B-1----:R-:W-:-:S04]  /*17c0*/  IMAD.WIDE.U32 R28, R12, UR14, R16 ;  /* 0x0000000e0c1c7c25 */ /* 0x002fc8000f8e0010 */
[----:B------:R-:W-:-:S04]  /*17d0*/  IMAD R19, R19, UR14, RZ ;  /* 0x0000000e13137c24 */ /* 0x000fc8000f8e02ff */
[----:B------:R-:W-:Y:S01]  /*17e0*/  IMAD R13, R12, UR15, R19 ;  /* 0x0000000f0c0d7c24 */ /* 0x000fe2000f8e0213 */
[----:B------:R-:W-:-:S04]  /*17f0*/  LEA R12, P0, R28, UR8, 0x1 ;  /* 0x000000081c0c7c11 */ /* 0x000fc8000f8008ff */
[----:B------:R-:W-:-:S04]  /*1800*/  IADD3 R13, PT, PT, R29, R13, RZ ;  /* 0x0000000d1d0d7210 */ /* 0x000fc80007ffe0ff */
[----:B------:R-:W-:-:S05]  /*1810*/  LEA.HI.X R13, R28, UR9, R13, 0x1, P0 ;  /* 0x000000091c0d7c11 */ /* 0x000fca00080f0c0d */
[----:B------:R-:W4:Y:S01]  /*1820*/  LDG.E.U16 R12, desc[UR4][R12.64] ;  /* 0x000000040c0c7981 */ /* 0x000f22000c1e1500 */
[----:B------:R-:W-:Y:S01]  /*1830*/  IADD3 R18, PT, PT, R18, 0x10, RZ ;  /* 0x0000001012127810 */ /* 0x000fe20007ffe0ff */
[----:B---3--:R-:W-:-:S03]  /*1840*/  IMAD.U32 R19, R20, 0x10000, RZ ;  /* 0x0001000014137824 */ /* 0x008fc600078e00ff */
[----:B------:R-:W-:Y:S01]  /*1850*/  ISETP.NE.AND P0, PT, R18, RZ, PT ;  /* 0x000000ff1200720c */ /* 0x000fe20003f05270 */
[----:B------:R-:W-:Y:S01]  /*1860*/  FADD.FTZ R19, R22, R19 ;  /* 0x0000001316137221 */ /* 0x000fe20000010000 */
[----:B------:R-:W-:Y:S02]  /*1870*/  IADD3 R26, PT, PT, R26, 0x10, RZ ;  /* 0x000000101a1a7810 */ /* 0x000fe40007ffe0ff */
[----:B--2---:R-:W-:-:S05]  /*1880*/  SHF.L.U32 R16, R14, 0x10, RZ ;  /* 0x000000100e107819 */ /* 0x004fca00000006ff */
[----:B------:R-:W-:Y:S01]  /*1890*/  FADD.FTZ R16, R19, R16 ;  /* 0x0000001013107221 */ /* 0x000fe20000010000 */
[----:B----4-:R-:W-:-:S04]  /*18a0*/  IMAD.U32 R27, R12, 0x10000, RZ ;  /* 0x000100000c1b7824 */ /* 0x010fc800078e00ff */
[----:B------:R-:W-:Y:S01]  /*18b0*/  FADD.FTZ R27, R16, R27 ;  /* 0x0000001b101b7221 */ /* 0x000fe20000010000 */
[----:B------:R-:W-:Y:S06]  /*18c0*/  @P0 BRA `(.L_x_169) ;  /* 0xfffffff000a80947 */ /* 0x000fec000383ffff */
[----:B------:R-:W-:Y:S05]  /*18d0*/  BSYNC.RECONVERGENT B3 ;  /* 0x0000000000037941 */ /* 0x000fea0003800200 */
.L_x_168:
[----:B------:R-:W-:-:S07]  /*18e0*/  IADD3 R26, PT, PT, R26, -0x7, RZ ;  /* 0xfffffff91a1a7810 */ /* 0x000fce0007ffe0ff */
.L_x_167:
[----:B------:R-:W-:Y:S05]  /*18f0*/  BSYNC.RECONVERGENT B2 ;  /* 0x0000000000027941 */ /* 0x000fea0003800200 */
.L_x_166:
        /* <DEDUP_REMOVED lines=8> */
[----:B------:R-:W-:Y:S01]  /*1980*/  SHF.R.S32.HI R13, RZ, 0x1f, R26 ;  /* 0x0000001fff0d7819 */ /* 0x000fe2000001141a */
[----:B------:R-:W-:Y:S01]  /*1990*/  IMAD.MOV.U32 R16, RZ, RZ, R0 ;  /* 0x000000ffff107224 */ /* 0x000fe200078e0000 */
[----:B------:R-:W-:Y:S01]  /*19a0*/  MOV R12, R26 ;  /* 0x0000001a000c7202 */ /* 0x000fe20000000f00 */
[----:B------:R-:W1:Y:S01]  /*19b0*/  LDCU.64 UR16, c[0x0][0x3b0] ;  /* 0x00007600ff1077ac */ /* 0x000e620008000a00 */
[----:B------:R-:W2:Y:S01]  /*19c0*/  LDCU.64 UR18, c[0x0][0x380] ;  /* 0x00007000ff1277ac */ /* 0x000ea20008000a00 */
[----:B0-----:R-:W-:Y:S02]  /*19d0*/  IMAD R19, R21, UR10, RZ ;  /* 0x0000000a15137c24 */ /* 0x001fe4000f8e02ff */
[----:B------:R-:W-:-:S04]  /*19e0*/  IMAD.WIDE.U32 R14, R10, UR10, R12 ;  /* 0x0000000a0a0e7c25 */ /* 0x000fc8000f8e000c */
[----:B------:R-:W-:-:S05]  /*19f0*/  IMAD R19, R10, UR11, R19 ;  /* 0x0000000b0a137c24 */ /* 0x000fca000f8e0213 */
[----:B------:R-:W-:-:S05]  /*1a00*/  IADD3 R12, PT, PT, R19, R15, RZ ;  /* 0x0000000f130c7210 */ /* 0x000fca0007ffe0ff */
[----:B-1----:R-:W-:Y:S02]  /*1a10*/  IMAD R15, R12, UR16, RZ ;  /* 0x000000100c0f7c24 */ /* 0x002fe4000f8e02ff */
[----:B------:R-:W-:-:S04]  /*1a20*/  IMAD.WIDE.U32 R12, R14, UR16, R16 ;  /* 0x000000100e0c7c25 */ /* 0x000fc8000f8e0010 */
[----:B------:R-:W-:Y:S01]  /*1a30*/  IMAD R15, R14, UR17, R15 ;  /* 0x000000110e0f7c24 */ /* 0x000fe2000f8e020f */
[----:B--2---:R-:W-:-:S04]  /*1a40*/  LEA R14, P0, R12, UR18, 0x1 ;  /* 0x000000120c0e7c11 */ /* 0x004fc8000f8008ff */
[----:B------:R-:W-:-:S04]  /*1a50*/  IADD3 R13, PT, PT, R13, R15, RZ ;  /* 0x0000000f0d0d7210 */ /* 0x000fc80007ffe0ff */
[----:B------:R-:W-:Y:S02]  /*1a60*/  LEA.HI.X R15, R12, UR19, R13, 0x1, P0 ;  /* 0x000000130c0f7c11 */ /* 0x000fe400080f0c0d */
[----:B------:R-:W-:-:S03]  /*1a70*/  IADD3 R12, PT, PT, R26, 0x1, RZ ;  /* 0x000000011a0c7810 */ /* 0x000fc60007ffe0ff */
[----:B------:R0:W2:Y:S01]  /*1a80*/  LDG.E.U16 R20, desc[UR4][R14.64] ;  /* 0x000000040e147981 */ /* 0x0000a2000c1e1500 */
[----:B------:R-:W-:-:S03]  /*1a90*/  SHF.R.S32.HI R13, RZ, 0x1f, R12 ;  /* 0x0000001fff0d7819 */ /* 0x000fc6000001140c */
[----:B------:R-:W-:-:S04]  /*1aa0*/  IMAD.WIDE.U32 R12, R10, UR10, R12 ;  /* 0x0000000a0a0c7c25 */ /* 0x000fc8000f8e000c */
[----:B------:R-:W-:-:S04]  /*1ab0*/  IMAD.IADD R13, R19, 0x1, R13 ;  /* 0x00000001130d7824 */ /* 0x000fc800078e020d */
[----:B------:R-:W-:-:S04]  /*1ac0*/  IMAD R13, R13, UR16, RZ ;  /* 0x000000100d0d7c24 */ /* 0x000fc8000f8e02ff */
[C---:B------:R-:W-:Y:S02]  /*1ad0*/  IMAD R23, R12.reuse, UR17, R13 ;  /* 0x000000110c177c24 */ /* 0x040fe4000f8e020d */
[----:B------:R-:W-:-:S03]  /*1ae0*/  IMAD.WIDE.U32 R12, R12, UR16, R16 ;  /* 0x000000100c0c7c25 */ /* 0x000fc6000f8e0010 */
[----:B------:R-:W-:Y:S02]  /*1af0*/  LEA R22, P0, R12, UR18, 0x1 ;  /* 0x000000120c167c11 */ /* 0x000fe4000f8008ff */
[----:B------:R-:W-:-:S04]  /*1b00*/  IADD3 R13, PT, PT, R13, R23, RZ ;  /* 0x000000170d0d7210 */ /* 0x000fc80007ffe0ff */
[----:B------:R-:W-:Y:S02]  /*1b10*/  LEA.HI.X R23, R12, UR19, R13, 0x1, P0 ;  /* 0x000000130c177c11 */ /* 0x000fe400080f0c0d */
[----:B------:R-:W-:-:S03]  /*1b20*/  IADD3 R12, PT, PT, R26, 0x2, RZ ;  /* 0x000000021a0c7810 */ /* 0x000fc60007ffe0ff */
[----:B------:R1:W3:Y:S01]  /*1b30*/  LDG.E.U16 R18, desc[UR4][R22.64] ;  /* 0x0000000416127981 */ /* 0x0002e2000c1e1500 */
[----:B------:R-:W-:-:S03]  /*1b40*/  SHF.R.S32.HI R13, RZ, 0x1f, R12 ;  /* 0x0000001fff0d7819 */ /* 0x000fc6000001140c */
[----:B------:R-:W-:-:S04]  /*1b50*/  IMAD.WIDE.U32 R12, R10, UR10, R12 ;  /* 0x0000000a0a0c7c25 */ /* 0x000fc8000f8e000c */
[----:B------:R-:W-:-:S04]  /*1b60*/  IMAD.IADD R13, R19, 0x1, R13 ;  /* 0x00000001130d7824 */ /* 0x000fc800078e020d */
[----:B------:R-:W-:-:S04]  /*1b70*/  IMAD R13, R13, UR16, RZ ;  /* 0x000000100d0d7c24 */ /* 0x000fc8000f8e02ff */
[C---:B0-----:R-:W-:Y:S02]  /*1b80*/  IMAD R15, R12.reuse, UR17, R13 ;  /* 0x000000110c0f7c24 */ /* 0x041fe4000f8e020d */
[----:B------:R-:W-:-:S05]  /*1b90*/  IMAD.WIDE.U32 R12, R12, UR16, R16 ;  /* 0x000000100c0c7c25 */ /* 0x000fca000f8e0010 */
[----:B------:R-:W-:Y:S02]  /*1ba0*/  IADD3 R13, PT, PT, R13, R15, RZ ;  /* 0x0000000f0d0d7210 */ /* 0x000fe40007ffe0ff */
[----:B------:R-:W-:-:S04]  /*1bb0*/  LEA R14, P0, R12, UR18, 0x1 ;  /* 0x000000120c0e7c11 */ /* 0x000fc8000f8008ff */
[----:B------:R-:W-:Y:S02]  /*1bc0*/  LEA.HI.X R15, R12, UR19, R13, 0x1, P0 ;  /* 0x000000130c0f7c11 */ /* 0x000fe400080f0c0d */
[----:B------:R-:W-:-:S04]  /*1bd0*/  IADD3 R12, PT, PT, R26, 0x3, RZ ;  /* 0x000000031a0c7810 */ /* 0x000fc80007ffe0ff */
[----:B------:R-:W4:Y:S01]  /*1be0*/  LDG.E.U16 R15, desc[UR4][R14.64] ;  /* 0x000000040e0f7981 */ /* 0x000f22000c1e1500 */
[----:B------:R-:W-:-:S03]  /*1bf0*/  SHF.R.S32.HI R13, RZ, 0x1f, R12 ;  /* 0x0000001fff0d7819 */ /* 0x000fc6000001140c */
[----:B------:R-:W-:-:S04]  /*1c00*/  IMAD.WIDE.U32 R12, R10, UR10, R12 ;  /* 0x0000000a0a0c7c25 */ /* 0x000fc8000f8e000c */
[----:B------:R-:W-:-:S04]  /*1c10*/  IMAD.IADD R13, R19, 0x1, R13 ;  /* 0x00000001130d7824 */ /* 0x000fc800078e020d */
[----:B------:R-:W-:-:S04]  /*1c20*/  IMAD R13, R13, UR16, RZ ;  /* 0x000000100d0d7c24 */ /* 0x000fc8000f8e02ff */
[C---:B-1----:R-:W-:Y:S02]  /*1c30*/  IMAD R23, R12.reuse, UR17, R13 ;  /* 0x000000110c177c24 */ /* 0x042fe4000f8e020d */
[----:B------:R-:W-:-:S05]  /*1c40*/  IMAD.WIDE.U32 R12, R12, UR16, R16 ;  /* 0x000000100c0c7c25 */ /* 0x000fca000f8e0010 */
[----:B------:R-:W-:Y:S02]  /*1c50*/  IADD3 R13, PT, PT, R13, R23, RZ ;  /* 0x000000170d0d7210 */ /* 0x000fe40007ffe0ff */
[----:B------:R-:W-:-:S04]  /*1c60*/  LEA R22, P0, R12, UR18, 0x1 ;  /* 0x000000120c167c11 */ /* 0x000fc8000f8008ff */
[----:B------:R-:W-:-:S05]  /*1c70*/  LEA.HI.X R23, R12, UR19, R13, 0x1, P0 ;  /* 0x000000130c177c11 */ /* 0x000fca00080f0c0d */
[----:B------:R0:W5:Y:S01]  /*1c80*/  LDG.E.U16 R14, desc[UR4][R22.64] ;  /* 0x00000004160e7981 */ /* 0x000162000c1e1500 */
[----:B------:R-:W-:-:S05]  /*1c90*/  VIADD R12, R26, 0x4 ;  /* 0x000000041a0c7836 */ /* 0x000fca0000000000 */
[----:B------:R-:W-:-:S03]  /*1ca0*/  SHF.R.S32.HI R13, RZ, 0x1f, R12 ;  /* 0x0000001fff0d7819 */ /* 0x000fc6000001140c */
[----:B------:R-:W-:-:S05]  /*1cb0*/  IMAD.WIDE.U32 R12, R10, UR10, R12 ;  /* 0x0000000a0a0c7c25 */ /* 0x000fca000f8e000c */
[----:B------:R-:W-:-:S05]  /*1cc0*/  IADD3 R25, PT, PT, R19, R13, RZ ;  /* 0x0000000d13197210 */ /* 0x000fca0007ffe0ff */
[----:B------:R-:W-:-:S04]  /*1cd0*/  IMAD R25, R25, UR16, RZ ;  /* 0x0000001019197c24 */ /* 0x000fc8000f8e02ff */
[----:B------:R-:W-:Y:S01]  /*1ce0*/  IMAD R25, R12, UR17, R25 ;  /* 0x000000110c197c24 */ /* 0x000fe2000f8e0219 */
[----:B--2---:R-:W-:-:S05]  /*1cf0*/  SHF.L.U32 R20, R20, 0x10, RZ ;  /* 0x0000001014147819 */ /* 0x004fca00000006ff */
[----:B------:R-:W-:Y:S01]  /*1d00*/  FADD.FTZ R20, R27, R20 ;  /* 0x000000141b147221 */ /* 0x000fe20000010000 */
[----:B---3--:R-:W-:-:S05]  /*1d10*/  SHF.L.U32 R13, R18, 0x10, RZ ;  /* 0x00000010120d7819 */ /* 0x008fca00000006ff */
[----:B------:R-:W-:Y:S01]  /*1d20*/  FADD.FTZ R20, R20, R13 ;  /* 0x0000000d14147221 */ /* 0x000fe20000010000 */
[----:B------:R-:W-:-:S04]  /*1d30*/  IMAD.WIDE.U32 R12, R12, UR16, R16 ;  /* 0x000000100c0c7c25 */ /* 0x000fc8000f8e0010 */
[----:B------:R-:W-:Y:S01]  /*1d40*/  IMAD.IADD R13, R13, 0x1, R25 ;  /* 0x000000010d0d7824 */ /* 0x000fe200078e0219 */
[----:B0-----:R-:W-:-:S04]  /*1d50*/  LEA R22, P0, R12, UR18, 0x1 ;  /* 0x000000120c167c11 */ /* 0x001fc8000f8008ff */
[----:B------:R-:W-:Y:S02]  /*1d60*/  LEA.HI.X R23, R12, UR19, R13, 0x1, P0 ;  /* 0x000000130c177c11 */ /* 0x000fe400080f0c0d */
[----:B------:R-:W-:-:S03]  /*1d70*/  IADD3 R12, PT, PT, R26, 0x5, RZ ;  /* 0x000000051a0c7810 */ /* 0x000fc60007ffe0ff */
[----:B------:R0:W2:Y:S01]  /*1d80*/  LDG.E.U16 R18, desc[UR4][R22.64] ;  /* 0x0000000416127981 */ /* 0x0000a2000c1e1500 */
[----:B------:R-:W-:-:S03]  /*1d90*/  SHF.R.S32.HI R13, RZ, 0x1f, R12 ;  /* 0x0000001fff0d7819 */ /* 0x000fc6000001140c */
[----:B------:R-:W-:-:S05]  /*1da0*/  IMAD.WIDE.U32 R12, R10, UR10, R12 ;  /* 0x0000000a0a0c7c25 */ /* 0x000fca000f8e000c */
[----:B------:R-:W-:-:S05]  /*1db0*/  IADD3 R13, PT, PT, R19, R13, RZ ;  /* 0x0000000d130d7210 */ /* 0x000fca0007ffe0ff */
[----:B------:R-:W-:Y:S02]  /*1dc0*/  IMAD R13, R13, UR16, RZ ;  /* 0x000000100d0d7c24 */ /* 0x000fe4000f8e02ff */
[----:B----4-:R-:W-:-:S04]  /*1dd0*/  IMAD.U32 R15, R15, 0x10000, RZ ;  /* 0x000100000f0f7824 */ /* 0x010fc800078e00ff */
[----:B0-----:R-:W-:Y:S01]  /*1de0*/  FADD.FTZ R22, R20, R15 ;  /* 0x0000000f14167221 */ /* 0x001fe20000010000 */
[C---:B------:R-:W-:Y:S02]  /*1df0*/  IMAD R15, R12.reuse, UR17, R13 ;  /* 0x000000110c0f7c24 */ /* 0x040fe4000f8e020d */
        /* <DEDUP_REMOVED lines=8> */
[----:B------:R-:W-:Y:S01]  /*1e80*/  IMAD.IADD R15, R19, 0x1, R13 ;  /* 0x00000001130f7824 */ /* 0x000fe200078e020d */
[----:B-----5:R-:W-:-:S03]  /*1e90*/  SHF.L.U32 R13, R14, 0x10, RZ ;  /* 0x000000100e0d7819 */ /* 0x020fc600000006ff */
[----:B------:R-:W-:Y:S02]  /*1ea0*/  IMAD R15, R15, UR16, RZ ;  /* 0x000000100f0f7c24 */ /* 0x000fe4000f8e02ff */
[----:B------:R-:W-:Y:S02]  /*1eb0*/  FADD.FTZ R22, R22, R13 ;  /* 0x0000000d16167221 */ /* 0x000fe40000010000 */
[C---:B------:R-:W-:Y:S02]  /*1ec0*/  IMAD R15, R12.reuse, UR17, R15 ;  /* 0x000000110c0f7c24 */ /* 0x040fe4000f8e020f */
[----:B------:R-:W-:-:S05]  /*1ed0*/  IMAD.WIDE.U32 R12, R12, UR16, R16 ;  /* 0x000000100c0c7c25 */ /* 0x000fca000f8e0010 */
[----:B------:R-:W-:Y:S02]  /*1ee0*/  IADD3 R13, PT, PT, R13, R15, RZ ;  /* 0x0000000f0d0d7210 */ /* 0x000fe40007ffe0ff */
[----:B------:R-:W-:-:S04]  /*1ef0*/  LEA R14, P0, R12, UR18, 0x1 ;  /* 0x000000120c0e7c11 */ /* 0x000fc8000f8008ff */
[----:B------:R-:W-:Y:S01]  /*1f00*/  LEA.HI.X R15, R12, UR19, R13, 0x1, P0 ;  /* 0x000000130c0f7c11 */ /* 0x000fe200080f0c0d */
[----:B------:R-:W-:-:S04]  /*1f10*/  VIADD R12, R26, 0x7 ;  /* 0x000000071a0c7836 */ /* 0x000fc80000000000 */
[----:B------:R-:W4:Y:S01]  /*1f20*/  LDG.E.U16 R14, desc[UR4][R14.64] ;  /* 0x000000040e0e7981 */ /* 0x000f22000c1e1500 */
[----:B------:R-:W-:-:S03]  /*1f30*/  SHF.R.S32.HI R13, RZ, 0x1f, R12 ;  /* 0x0000001fff0d7819 */ /* 0x000fc6000001140c */
[----:B------:R-:W-:-:S05]  /*1f40*/  IMAD.WIDE.U32 R12, R10, UR10, R12 ;  /* 0x0000000a0a0c7c25 */ /* 0x000fca000f8e000c */
[----:B------:R-:W-:Y:S01]  /*1f50*/  IADD3 R19, PT, PT, R19, R13, RZ ;  /* 0x0000000d13137210 */ /* 0x000fe20007ffe0ff */
[----:B0-----:R-:W-:-:S04]  /*1f60*/  IMAD.WIDE.U32 R28, R12, UR16, R16 ;  /* 0x000000100c1c7c25 */ /* 0x001fc8000f8e0010 */
[----:B------:R-:W-:-:S04]  /*1f70*/  IMAD R19, R19, UR16, RZ ;  /* 0x0000001013137c24 */ /* 0x000fc8000f8e02ff */
[----:B------:R-:W-:Y:S01]  /*1f80*/  IMAD R13, R12, UR17, R19 ;  /* 0x000000110c0d7c24 */ /* 0x000fe2000f8e0213 */
[----:B------:R-:W-:-:S04]  /*1f90*/  LEA R12, P0, R28, UR18, 0x1 ;  /* 0x000000121c0c7c11 */ /* 0x000fc8000f8008ff */
[----:B------:R-:W-:-:S04]  /*1fa0*/  IADD3 R13, PT, PT, R29, R13, RZ ;  /* 0x0000000d1d0d7210 */ /* 0x000fc80007ffe0ff */
[----:B------:R-:W-:-:S05]  /*1fb0*/  LEA.HI.X R13, R28, UR19, R13, 0x1, P0 ;  /* 0x000000131c0d7c11 */ /* 0x000fca00080f0c0d */
[----:B------:R-:W5:Y:S01]  /*1fc0*/  LDG.E.U16 R12, desc[UR4][R12.64] ;  /* 0x000000040c0c7981 */ /* 0x000f62000c1e1500 */
[----:B------:R-:W-:Y:S01]  /*1fd0*/  IADD3 R26, PT, PT, R26, 0x8, RZ ;  /* 0x000000081a1a7810 */ /* 0x000fe20007ffe0ff */
[----:B--2---:R-:W-:-:S04]  /*1fe0*/  IMAD.U32 R19, R18, 0x10000, RZ ;  /* 0x0001000012137824 */ /* 0x004fc800078e00ff */
[----:B------:R-:W-:Y:S01]  /*1ff0*/  FADD.FTZ R19, R22, R19 ;  /* 0x0000001316137221 */ /* 0x000fe20000010000 */
[----:B---3--:R-:W-:-:S05]  /*2000*/  SHF.L.U32 R20, R20, 0x10, RZ ;  /* 0x0000001014147819 */ /* 0x008fca00000006ff */
[----:B------:R-:W-:Y:S01]  /*2010*/  FADD.FTZ R19, R19, R20 ;  /* 0x0000001413137221 */ /* 0x000fe20000010000 */
[----:B----4-:R-:W-:-:S05]  /*2020*/  SHF.L.U32 R16, R14, 0x10, RZ ;  /* 0x000000100e107819 */ /* 0x010fca00000006ff */
[----:B------:R-:W-:Y:S01]  /*2030*/  FADD.FTZ R16, R19, R16 ;  /* 0x0000001013107221 */ /* 0x000fe20000010000 */
[----:B-----5:R-:W-:-:S04]  /*2040*/  IMAD.U32 R27, R12, 0x10000, RZ ;  /* 0x000100000c1b7824 */ /* 0x020fc800078e00ff */
[----:B------:R-:W-:-:S07]  /*2050*/  FADD.FTZ R27, R16, R27 ;  /* 0x0000001b101b7221 */ /* 0x000fce0000010000 */
.L_x_171:
[----:B------:R-:W-:Y:S05]  /*2060*/  BSYNC.RECONVERGENT B2 ;  /* 0x0000000000027941 */ /* 0x000fea0003800200 */
.L_x_170:
[----:B------:R-:W-:-:S04]  /*2070*/  LOP3.LUT R12, R24, 0x7, RZ, 0xc0, !PT ;  /* 0x00000007180c7812 */ /* 0x000fc800078ec0ff */
[----:B------:R-:W-:-:S13]  /*2080*/  ISETP.NE.AND P0, PT, R12, RZ, PT ;  /* 0x000000ff0c00720c */ /* 0x000fda0003f05270 */
        /* <DEDUP_REMOVED lines=9> */
[----:B------:R-:W-:Y:S01]  /*2120*/  IMAD.MOV.U32 R16, RZ, RZ, R0 ;  /* 0x000000ffff107224 */ /* 0x000fe200078e0000 */
[----:B------:R-:W2:Y:S01]  /*2130*/  LDCU.64 UR18, c[0x0][0x380] ;  /* 0x00007000ff1277ac */ /* 0x000ea20008000a00 */
[----:B0-----:R-:W-:Y:S02]  /*2140*/  IMAD R15, R21, UR10, RZ ;  /* 0x0000000a150f7c24 */ /* 0x001fe4000f8e02ff */
[----:B------:R-:W-:Y:S01]  /*2150*/  IMAD.WIDE.U32 R18, R10, UR10, R12 ;  /* 0x0000000a0a127c25 */ /* 0x000fe2000f8e000c */
[----:B------:R-:W-:-:S03]  /*2160*/  IADD3 R12, PT, PT, R26, 0x1, RZ ;  /* 0x000000011a0c7810 */ /* 0x000fc60007ffe0ff */
[----:B------:R-:W-:-:S05]  /*2170*/  IMAD R15, R10, UR11, R15 ;  /* 0x0000000b0a0f7c24 */ /* 0x000fca000f8e020f */
[----:B------:R-:W-:-:S05]  /*2180*/  IADD3 R13, PT, PT, R15, R19, RZ ;  /* 0x000000130f0d7210 */ /* 0x000fca0007ffe0ff */
[----:B-1----:R-:W-:Y:S01]  /*2190*/  IMAD R19, R13, UR16, RZ ;  /* 0x000000100d137c24 */ /* 0x002fe2000f8e02ff */
[----:B------:R-:W-:-:S03]  /*21a0*/  SHF.R.S32.HI R13, RZ, 0x1f, R12 ;  /* 0x0000001fff0d7819 */ /* 0x000fc6000001140c */
[----:B------:R-:W-:Y:S02]  /*21b0*/  IMAD R23, R18, UR17, R19 ;  /* 0x0000001112177c24 */ /* 0x000fe4000f8e0213 */
[----:B------:R-:W-:-:S04]  /*21c0*/  IMAD.WIDE.U32 R12, R10, UR10, R12 ;  /* 0x0000000a0a0c7c25 */ /* 0x000fc8000f8e000c */
[----:B------:R-:W-:Y:S01]  /*21d0*/  IMAD.WIDE.U32 R18, R18, UR16, R16 ;  /* 0x0000001012127c25 */ /* 0x000fe2000f8e0010 */
[----:B------:R-:W-:-:S04]  /*21e0*/  IADD3 R13, PT, PT, R15, R13, RZ ;  /* 0x0000000d0f0d7210 */ /* 0x000fc80007ffe0ff */
[----:B------:R-:W-:Y:S01]  /*21f0*/  IADD3 R23, PT, PT, R19, R23, RZ ;  /* 0x0000001713177210 */ /* 0x000fe20007ffe0ff */
[----:B------:R-:W-:Y:S01]  /*2200*/  IMAD R13, R13, UR16, RZ ;  /* 0x000000100d0d7c24 */ /* 0x000fe2000f8e02ff */
[----:B--2---:R-:W-:-:S03]  /*2210*/  LEA R22, P0, R18, UR18, 0x1 ;  /* 0x0000001212167c11 */ /* 0x004fc6000f8008ff */
[----:B------:R-:W-:Y:S01]  /*2220*/  IMAD R19, R12, UR17, R13 ;  /* 0x000000110c137c24 */ /* 0x000fe2000f8e020d */
[----:B------:R-:W-:Y:S01]  /*2230*/  LEA.HI.X R23, R18, UR19, R23, 0x1, P0 ;  /* 0x0000001312177c11 */ /* 0x000fe200080f0c17 */
[----:B------:R-:W-:-:S04]  /*2240*/  IMAD.WIDE.U32 R12, R12, UR16, R16 ;  /* 0x000000100c0c7c25 */ /* 0x000fc8000f8e0010 */
[----:B------:R-:W-:Y:S01]  /*2250*/  IMAD.IADD R19, R13, 0x1, R19 ;  /* 0x000000010d137824 */ /* 0x000fe200078e0213 */
[C---:B------:R-:W-:Y:S01]  /*2260*/  LEA R28, P0, R12.reuse, UR18, 0x1 ;  /* 0x000000120c1c7c11 */ /* 0x040fe2000f8008ff */
[----:B------:R-:W2:Y:S03]  /*2270*/  LDG.E.U16 R22, desc[UR4][R22.64] ;  /* 0x0000000416167981 */ /* 0x000ea6000c1e1500 */
[----:B------:R-:W-:Y:S02]  /*2280*/  LEA.HI.X R29, R12, UR19, R19, 0x1, P0 ;  /* 0x000000130c1d7c11 */ /* 0x000fe400080f0c13 */
[----:B------:R-:W-:-:S03]  /*2290*/  IADD3 R12, PT, PT, R26, 0x2, RZ ;  /* 0x000000021a0c7810 */ /* 0x000fc60007ffe0ff */
[----:B------:R-:W3:Y:S01]  /*22a0*/  LDG.E.U16 R20, desc[UR4][R28.64] ;  /* 0x000000041c147981 */ /* 0x000ee2000c1e1500 */
[----:B------:R-:W-:-:S03]  /*22b0*/  SHF.R.S32.HI R13, RZ, 0x1f, R12 ;  /* 0x0000001fff0d7819 */ /* 0x000fc6000001140c */
[----:B------:R-:W-:-:S05]  /*22c0*/  IMAD.WIDE.U32 R12, R10, UR10, R12 ;  /* 0x0000000a0a0c7c25 */ /* 0x000fca000f8e000c */
[----:B------:R-:W-:-:S05]  /*22d0*/  IADD3 R13, PT, PT, R15, R13, RZ ;  /* 0x0000000d0f0d7210 */ /* 0x000fca0007ffe0ff */
[----:B------:R-:W-:-:S04]  /*22e0*/  IMAD R13, R13, UR16, RZ ;  /* 0x000000100d0d7c24 */ /* 0x000fc8000f8e02ff */
[C---:B------:R-:W-:Y:S02]  /*22f0*/  IMAD R19, R12.reuse, UR17, R13 ;  /* 0x000000110c137c24 */ /* 0x040fe4000f8e020d */
[----:B------:R-:W-:-:S04]  /*2300*/  IMAD.WIDE.U32 R12, R12, UR16, R16 ;  /* 0x000000100c0c7c25 */ /* 0x000fc8000f8e0010 */
[----:B------:R-:W-:Y:S01]  /*2310*/  IMAD.IADD R19, R13, 0x1, R19 ;  /* 0x000000010d137824 */ /* 0x000fe200078e0213 */
[----:B------:R-:W-:-:S04]  /*2320*/  LEA R18, P0, R12, UR18, 0x1 ;  /* 0x000000120c127c11 */ /* 0x000fc8000f8008ff */
[----:B------:R-:W-:Y:S02]  /*2330*/  LEA.HI.X R19, R12, UR19, R19, 0x1, P0 ;  /* 0x000000130c137c11 */ /* 0x000fe400080f0c13 */
[----:B------:R-:W-:-:S03]  /*2340*/  IADD3 R12, PT, PT, R26, 0x3, RZ ;  /* 0x000000031a0c7810 */ /* 0x000fc60007ffe0ff */
[----:B------:R-:W4:Y:S01]  /*2350*/  LDG.E.U16 R18, desc[UR4][R18.64] ;  /* 0x0000000412127981 */ /* 0x000f22000c1e1500 */
[----:B------:R-:W-:-:S03]  /*2360*/  SHF.R.S32.HI R13, RZ, 0x1f, R12 ;  /* 0x0000001fff0d7819 */ /* 0x000fc6000001140c */
[----:B------:R-:W-:-:S05]  /*2370*/  IMAD.WIDE.U32 R12, R10, UR10, R12 ;  /* 0x0000000a0a0c7c25 */ /* 0x000fca000f8e000c */
[----:B------:R-:W-:-:S05]  /*2380*/  IADD3 R15, PT, PT, R15, R13, RZ ;  /* 0x0000000d0f0f7210 */ /* 0x000fca0007ffe0ff */
[----:B------:R-:W-:Y:S02]  /*2390*/  IMAD R13, R15, UR16, RZ ;  /* 0x000000100f0d7c24 */ /* 0x000fe4000f8e02ff */
[----:B------:R-:W-:-:S04]  /*23a0*/  IMAD.WIDE.U32 R14, R12, UR16, R16 ;  /* 0x000000100c0e7c25 */ /* 0x000fc8000f8e0010 */
[----:B------:R-:W-:Y:S01]  /*23b0*/  IMAD R13, R12, UR17, R13 ;  /* 0x000000110c0d7c24 */ /* 0x000fe2000f8e020d */
[----:B------:R-:W-:-:S03]  /*23c0*/  LEA R12, P0, R14, UR18, 0x1 ;  /* 0x000000120e0c7c11 */ /* 0x000fc6000f8008ff */
[----:B------:R-:W-:-:S05]  /*23d0*/  IMAD.IADD R13, R15, 0x1, R13 ;  /* 0x000000010f0d7824 */ /* 0x000fca00078e020d */
[----:B------:R-:W-:-:S05]  /*23e0*/  LEA.HI.X R13, R14, UR19, R13, 0x1, P0 ;  /* 0x000000130e0d7c11 */ /* 0x000fca00080f0c0d */
[----:B------:R-:W5:Y:S01]  /*23f0*/  LDG.E.U16 R12, desc[UR4][R12.64] ;  /* 0x000000040c0c7981 */ /* 0x000f62000c1e1500 */
[----:B------:R-:W-:Y:S02]  /*2400*/  IADD3 R26, PT, PT, R26, 0x4, RZ ;  /* 0x000000041a1a7810 */ /* 0x000fe40007ffe0ff */
[----:B--2---:R-:W-:-:S05]  /*2410*/  SHF.L.U32 R22, R22, 0x10, RZ ;  /* 0x0000001016167819 */ /* 0x004fca00000006ff */
[----:B------:R-:W-:Y:S01]  /*2420*/  FADD.FTZ R22, R27, R22 ;  /* 0x000000161b167221 */ /* 0x000fe20000010000 */
[----:B---3--:R-:W-:-:S05]  /*2430*/  SHF.L.U32 R15, R20, 0x10, RZ ;  /* 0x00000010140f7819 */ /* 0x008fca00000006ff */
[----:B------:R-:W-:Y:S01]  /*2440*/  FADD.FTZ R15, R22, R15 ;  /* 0x0000000f160f7221 */ /* 0x000fe20000010000 */
[----:B----4-:R-:W-:-:S04]  /*2450*/  IMAD.U32 R14, R18, 0x10000, RZ ;  /* 0x00010000120e7824 */ /* 0x010fc800078e00ff */
[----:B------:R-:W-:Y:S01]  /*2460*/  FADD.FTZ R14, R15, R14 ;  /* 0x0000000e0f0e7221 */ /* 0x000fe20000010000 */
[----:B-----5:R-:W-:-:S05]  /*2470*/  SHF.L.U32 R27, R12, 0x10, RZ ;  /* 0x000000100c1b7819 */ /* 0x020fca00000006ff */
[----:B------:R-:W-:-:S07]  /*2480*/  FADD.FTZ R27, R14, R27 ;  /* 0x0000001b0e1b7221 */ /* 0x000fce0000010000 */
.L_x_173:
[----:B------:R-:W-:Y:S05]  /*2490*/  BSYNC.RECONVERGENT B2 ;  /* 0x0000000000027941 */ /* 0x000fea0003800200 */
.L_x_172:
[----:B------:R-:W-:-:S04]  /*24a0*/  LOP3.LUT R25, R24, 0x3, RZ, 0xc0, !PT ;  /* 0x0000000318197812 */ /* 0x000fc800078ec0ff */
[----:B------:R-:W-:-:S13]  /*24b0*/  ISETP.NE.AND P0, PT, R25, RZ, PT ;  /* 0x000000ff1900720c */ /* 0x000fda0003f05270 */
[----:B------:R-:W-:Y:S05]  /*24c0*/  @!P0 BRA `(.L_x_165) ;  /* 0x0000000000c08947 */ /* 0x000fea0003800000 */
[----:B------:R-:W0:Y:S01]  /*24d0*/  LDC.64 R18, c[0x0][0x398] ;  /* 0x0000e600ff127b82 */ /* 0x000e220000000a00 */
[----:B------:R-:W-:Y:S01]  /*24e0*/  IMAD.MOV.U32 R20, RZ, RZ, R26 ;  /* 0x000000ffff147224 */ /* 0x000fe200078e001a */
[----:B------:R-:W-:-:S06]  /*24f0*/  MOV R16, R0 ;  /* 0x0000000000107202 */ /* 0x000fcc0000000f00 */
[----:B------:R-:W1:Y:S01]  /*2500*/  LDC.64 R12, c[0x0][0x3b0] ;  /* 0x0000ec00ff0c7b82 */ /* 0x000e620000000a00 */
[----:B0-----:R-:W-:Y:S01]  /*2510*/  IMAD R14, R21, R18, RZ ;  /* 0x00000012150e7224 */ /* 0x001fe200078e02ff */
[----:B------:R-:W-:-:S03]  /*2520*/  SHF.R.S32.HI R21, RZ, 0x1f, R26 ;  /* 0x0000001fff157819 */ /* 0x000fc6000001141a */
[----:B------:R-:W-:-:S03]  /*2530*/  IMAD R19, R10, R19, R14 ;  /* 0x000000130a137224 */ /* 0x000fc600078e020e */
[----:B------:R-:W0:Y:S01]  /*2540*/  LDC.64 R14, c[0x0][0x380] ;  /* 0x0000e000ff0e7b82 */ /* 0x000e220000000a00 */
[----:B------:R-:W-:-:S05]  /*2550*/  IMAD.WIDE.U32 R20, R10, R18, R20 ;  /* 0x000000120a147225 */ /* 0x000fca00078e0014 */
[----:B------:R-:W-:-:S05]  /*2560*/  IADD3 R21, PT, PT, R19, R21, RZ ;  /* 0x0000001513157210 */ /* 0x000fca0007ffe0ff */
[----:B-1----:R-:W-:-:S04]  /*2570*/  IMAD R21, R21, R12, RZ ;  /* 0x0000000c15157224 */ /* 0x002fc800078e02ff */
[C---:B------:R-:W-:Y:S02]  /*2580*/  IMAD R23, R20.reuse, R13, R21 ;  /* 0x0000000d14177224 */ /* 0x040fe400078e0215 */
[----:B------:R-:W-:-:S04]  /*2590*/  IMAD.WIDE.U32 R20, R20, R12, R16 ;  /* 0x0000000c14147225 */ /* 0x000fc800078e0010 */
[----:B------:R-:W-:Y:S01]  /*25a0*/  IMAD.IADD R21, R21, 0x1, R23 ;  /* 0x0000000115157824 */ /* 0x000fe200078e0217 */
[----:B0-----:R-:W-:-:S04]  /*25b0*/  LEA R22, P0, R20, R14, 0x1 ;  /* 0x0000000e14167211 */ /* 0x001fc800078008ff */
[----:B------:R-:W-:-:S05]  /*25c0*/  LEA.HI.X R23, R20, R15, R21, 0x1, P0 ;  /* 0x0000000f14177211 */ /* 0x000fca00000f0c15 */
[----:B------:R-:W2:Y:S01]  /*25d0*/  LDG.E.U16 R22, desc[UR4][R22.64] ;  /* 0x0000000416167981 */ /* 0x000ea2000c1e1500 */
[----:B------:R-:W-:Y:S02]  /*25e0*/  ISETP.NE.AND P0, PT, R25, 0x1, PT ;  /* 0x000000011900780c */ /* 0x000fe40003f05270 */
[----:B--2---:R-:W-:-:S05]  /*25f0*/  SHF.L.U32 R20, R22, 0x10, RZ ;  /* 0x0000001016147819 */ /* 0x004fca00000006ff */
[----:B------:R-:W-:-:S06]  /*2600*/  FADD.FTZ R27, R27, R20 ;  /* 0x000000141b1b7221 */ /* 0x000fcc0000010000 */
[----:B------:R-:W-:Y:S05]  /*2610*/  @!P0 BRA `(.L_x_165) ;  /* 0x00000000006c8947 */ /* 0x000fea0003800000 */
[----:B------:R-:W-:Y:S02]  /*2620*/  ISETP.NE.AND P0, PT, R25, 0x2, PT ;  /* 0x000000021900780c */ /* 0x000fe40003f05270 */
[----:B------:R-:W-:-:S04]  /*2630*/  IADD3 R20, PT, PT, R26, 0x1, RZ ;  /* 0x000000011a147810 */ /* 0x000fc80007ffe0ff */
[----:B------:R-:W-:-:S03]  /*2640*/  SHF.R.S32.HI R21, RZ, 0x1f, R20 ;  /* 0x0000001fff157819 */ /* 0x000fc60000011414 */
[----:B------:R-:W-:-:S04]  /*2650*/  IMAD.WIDE.U32 R20, R10, R18, R20 ;  /* 0x000000120a147225 */ /* 0x000fc800078e0014 */
[----:B------:R-:W-:Y:S01]  /*2660*/  @P0 VIADD R22, R26, 0x2 ;  /* 0x000000021a160836 */ /* 0x000fe20000000000 */
[----:B------:R-:W-:-:S04]  /*2670*/  IADD3 R21, PT, PT, R19, R21, RZ ;  /* 0x0000001513157210 */ /* 0x000fc80007ffe0ff */
[--C-:B------:R-:W-:Y:S01]  /*2680*/  @P0 SHF.R.S32.HI R23, RZ, 0x1f, R22.reuse ;  /* 0x0000001fff170819 */ /* 0x100fe20000011416 */
[----:B------:R-:W-:Y:S02]  /*2690*/  IMAD R21, R21, R12, RZ ;  /* 0x0000000c15157224 */ /* 0x000fe400078e02ff */
[----:B------:R-:W-:-:S05]  /*26a0*/  @P0 IMAD.WIDE.U32 R10, R10, R18, R22 ;  /* 0x000000120a0a0225 */ /* 0x000fca00078e0016 */
[----:B------:R-:W-:Y:S01]  /*26b0*/  @P0 IADD3 R19, PT, PT, R19, R11, RZ ;  /* 0x0000000b13130210 */ /* 0x000fe20007ffe0ff */
[C---:B------:R-:W-:Y:S02]  /*26c0*/  IMAD R11, R20.reuse, R13, R21 ;  /* 0x0000000d140b7224 */ /* 0x040fe400078e0215 */
[----:B------:R-:W-:-:S04]  /*26d0*/  IMAD.WIDE.U32 R20, R20, R12, R16 ;  /* 0x0000000c14147225 */ /* 0x000fc800078e0010 */
[-C--:B------:R-:W-:Y:S02]  /*26e0*/  @P0 IMAD R22, R19, R12.reuse, RZ ;  /* 0x0000000c13160224 */ /* 0x080fe400078e02ff */
[----:B------:R-:W-:-:S04]  /*26f0*/  @P0 IMAD.WIDE.U32 R18, R10, R12, R16 ;  /* 0x0000000c0a120225 */ /* 0x000fc800078e0010 */
[----:B------:R-:W-:Y:S01]  /*2700*/  @P0 IMAD R13, R10, R13, R22 ;  /* 0x0000000d0a0d0224 */ /* 0x000fe200078e0216 */
[-C--:B------:R-:W-:Y:S01]  /*2710*/  LEA R10, P1, R20, R14.reuse, 0x1 ;  /* 0x0000000e140a7211 */ /* 0x080fe200078208ff */
[----:B------:R-:W-:Y:S01]  /*2720*/  IMAD.IADD R11, R21, 0x1, R11 ;  /* 0x00000001150b7824 */ /* 0x000fe200078e020b */
[----:B------:R-:W-:Y:S02]  /*2730*/  @P0 LEA R14, P2, R18, R14, 0x1 ;  /* 0x0000000e120e0211 */ /* 0x000fe400078408ff */
[----:B------:R-:W-:Y:S02]  /*2740*/  @P0 IADD3 R12, PT, PT, R19, R13, RZ ;  /* 0x0000000d130c0210 */ /* 0x000fe40007ffe0ff */
[-C--:B------:R-:W-:Y:S02]  /*2750*/  LEA.HI.X R11, R20, R15.reuse, R11, 0x1, P1 ;  /* 0x0000000f140b7211 */ /* 0x080fe400008f0c0b */
[----:B------:R-:W-:-:S03]  /*2760*/  @P0 LEA.HI.X R15, R18, R15, R12, 0x1, P2 ;  /* 0x0000000f120f0211 */ /* 0x000fc600010f0c0c */
[----:B------:R-:W2:Y:S04]  /*2770*/  LDG.E.U16 R10, desc[UR4][R10.64] ;  /* 0x000000040a0a7981 */ /* 0x000ea8000c1e1500 */
[----:B------:R-:W3:Y:S01]  /*2780*/  @P0 LDG.E.U16 R14, desc[UR4][R14.64] ;  /* 0x000000040e0e0981 */ /* 0x000ee2000c1e1500 */
[----:B--2---:R-:W-:Y:S01]  /*2790*/  SHF.L.U32 R12, R10, 0x10, RZ ;  /* 0x000000100a0c7819 */ /* 0x004fe200000006ff */
[----:B---3--:R-:W-:-:S04]  /*27a0*/  @P0 IMAD.U32 R16, R14, 0x10000, RZ ;  /* 0x000100000e100824 */ /* 0x008fc800078e00ff */
[----:B------:R-:W-:-:S04]  /*27b0*/  FADD.FTZ R27, R27, R12 ;  /* 0x0000000c1b1b7221 */ /* 0x000fc80000010000 */
[----:B------:R-:W-:-:S07]  /*27c0*/  @P0 FADD.FTZ R27, R27, R16 ;  /* 0x000000101b1b0221 */ /* 0x000fce0000010000 */
.L_x_165:
[----:B------:R-:W-:Y:S05]  /*27d0*/  BSYNC.RECONVERGENT B0 ;  /* 0x0000000000007941 */ /* 0x000fea0003800200 */
.L_x_164:
[----:B------:R-:W-:-:S04]  /*27e0*/  IADD3 R6, PT, PT, R6, 0x1, RZ ;  /* 0x0000000106067810 */ /* 0x000fc80007ffe0ff */
[----:B------:R-:W-:-:S13]  /*27f0*/  ISETP.NE.AND P0, PT, R6, R3, PT ;  /* 0x000000030600720c */ /* 0x000fda0003f05270 */
[----:B------:R-:W-:Y:S05]  /*2800*/  @P0 BRA `(.L_x_174) ;  /* 0xffffffe000880947 */ /* 0x000fea000383ffff */
.L_x_163:
[----:B------:R-:W-:Y:S05]  /*2810*/  BSYNC.RECONVERGENT B1 ;  /* 0x0000000000017941 */ /* 0x000fea0003800200 */
.L_x_162:
[----:B------:R-:W0:Y:S01]  /*2820*/  LDCU.64 UR10, c[0x0][0x388] ;  /* 0x00007100ff0a77ac */ /* 0x000e220008000a00 */
[----:B------:R-:W-:Y:S02]  /*2830*/  F2FP.BF16.F32.PACK_AB R27, RZ, R27 ;  /* 0x0000001bff1b723e */ /* 0x000fe400000010ff */
[----:B0-----:R-:W-:-:S04]  /*2840*/  LEA R2, P0, R8, UR10, 0x1 ;  /* 0x0000000a08027c11 */ /* 0x001fc8000f8008ff */
[----:B------:R-:W-:-:S05]  /*2850*/  LEA.HI.X R3, R8, UR11, R9, 0x1, P0 ;  /* 0x0000000b08037c11 */ /* 0x000fca00080f0c09 */
[----:B------:R-:W-:Y:S01]  /*2860*/  STG.E.U16 desc[UR4][R2.64], R27 ;  /* 0x0000001b02007986 */ /* 0x000fe2000c101504 */
[----:B------:R-:W-:Y:S05]  /*2870*/  EXIT ;  /* 0x000000000000794d */ /* 0x000fea0003800000 */
        .weak           $__internal_16_$__cuda_sm20_div_u64
        .type           $__internal_16_$__cuda_sm20_div_u64,@function
        .size           $__internal_16_$__cuda_sm20_div_u64,(.L_x_657 - $__internal_16_$__cuda_sm20_div_u64)
$__internal_16_$__cuda_sm20_div_u64:
[----:B------:R-:W-:Y:S01]  /*2880*/  MOV R18, R13 ;  /* 0x0000000d00127202 */ /* 0x000fe20000000f00 */
[----:B------:R-:W-:-:S05]  /*2890*/  IMAD.MOV.U32 R19, RZ, RZ, R11 ;  /* 0x000000ffff137224 */ /* 0x000fca00078e000b */
[----:B------:R-:W0:Y:S08]  /*28a0*/  I2F.U64.RP R18, R18 ;  /* 0x0000001200127312 */ /* 0x000e300000309000 */
[----:B0-----:R-:W0:Y:S02]  /*28b0*/  MUFU.RCP R6, R18 ;  /* 0x0000001200067308 */ /* 0x001e240000001000 */
[----:B0-----:R-:W-:-:S06]  /*28c0*/  IADD3 R6, PT, PT, R6, 0x1ffffffe, RZ ;  /* 0x1ffffffe06067810 */ /* 0x001fcc0007ffe0ff */
        /* <DEDUP_REMOVED lines=24> */
[----:B------:R-:W-:Y:S01]  /*2a50*/  IMAD.HI.U32 R7, R18, R7, RZ ;  /* 0x0000000712077227 */ /* 0x000fe200078e00ff */
[----:B------:R-:W-:-:S03]  /*2a60*/  IADD3 R17, P2, PT, R6, R17, RZ ;  /* 0x0000001106117210 */ /* 0x000fc60007f5e0ff */
[----:B------:R-:W-:Y:S02]  /*2a70*/  IMAD.X R18, R7, 0x1, R18, P0 ;  /* 0x0000000107127824 */ /* 0x000fe400000e0612 */
[----:B------:R-:W-:Y:S02]  /*2a80*/  HFMA2 R7, -RZ, RZ, 0, 0 ;  /* 0x00000000ff077431 */ /* 0x000fe400000001ff */
[----:B------:R-:W-:Y:S01]  /*2a90*/  IMAD.HI.U32 R6, R17, R14, RZ ;  /* 0x0000000e11067227 */ /* 0x000fe200078e00ff */
[----:B------:R-:W-:-:S05]  /*2aa0*/  IADD3.X R18, PT, PT, RZ, RZ, R18, P2, P1 ;  /* 0x000000ffff127210 */ /* 0x000fca00017e2412 */
[----:B------:R-:W-:-:S04]  /*2ab0*/  IMAD.HI.U32 R16, R18, R15, RZ ;  /* 0x0000000f12107227 */ /* 0x000fc800078e00ff */
[----:B------:R-:W-:-:S04]  /*2ac0*/  IMAD.WIDE.U32 R6, R17, R15, R6 ;  /* 0x0000000f11067225 */ /* 0x000fc800078e0006 */
[C---:B------:R-:W-:Y:S02]  /*2ad0*/  IMAD R17, R18.reuse, R15, RZ ;  /* 0x0000000f12117224 */ /* 0x040fe400078e02ff */
[----:B------:R-:W-:-:S05]  /*2ae0*/  IMAD.HI.U32 R6, P0, R18, R14, R6 ;  /* 0x0000000e12067227 */ /* 0x000fca0007800006 */
[----:B------:R-:W-:Y:S02]  /*2af0*/  IADD3 R18, P1, PT, R17, R6, RZ ;  /* 0x0000000611127210 */ /* 0x000fe40007f3e0ff */
[----:B------:R-:W-:-:S03]  /*2b00*/  IADD3.X R16, PT, PT, R16, RZ, RZ, P0, !PT ;  /* 0x000000ff10107210 */ /* 0x000fc600007fe4ff */
[----:B------:R-:W-:-:S04]  /*2b10*/  IMAD.WIDE.U32 R6, R18, R13, RZ ;  /* 0x0000000d12067225 */ /* 0x000fc800078e00ff */
[----:B------:R-:W-:Y:S01]  /*2b20*/  IMAD.X R16, RZ, RZ, R16, P1 ;  /* 0x000000ffff107224 */ /* 0x000fe200008e0610 */
[----:B------:R-:W-:Y:S01]  /*2b30*/  IADD3 R20, P1, PT, -R6, R14, RZ ;  /* 0x0000000e06147210 */ /* 0x000fe20007f3e1ff */
[----:B------:R-:W-:-:S03]  /*2b40*/  IMAD R7, R18, R11, R7 ;  /* 0x0000000b12077224 */ /* 0x000fc600078e0207 */
[-C--:B------:R-:W-:Y:S01]  /*2b50*/  ISETP.GE.U32.AND P0, PT, R20, R13.reuse, PT ;  /* 0x0000000d1400720c */ /* 0x080fe20003f06070 */
[----:B------:R-:W-:-:S05]  /*2b60*/  IMAD R6, R16, R13, R7 ;  /* 0x0000000d10067224 */ /* 0x000fca00078e0207 */
[----:B------:R-:W-:Y:S02]  /*2b70*/  IADD3.X R22, PT, PT, ~R6, R15, RZ, P1, !PT ;  /* 0x0000000f06167210 */ /* 0x000fe40000ffe5ff */
[----:B------:R-:W-:Y:S02]  /*2b80*/  IADD3 R15, P1, PT, R18, 0x1, RZ ;  /* 0x00000001120f7810 */ /* 0x000fe40007f3e0ff */
[----:B------:R-:W-:Y:S02]  /*2b90*/  IADD3 R6, P2, PT, -R13, R20, RZ ;  /* 0x000000140d067210 */ /* 0x000fe40007f5e1ff */
[----:B------:R-:W-:Y:S01]  /*2ba0*/  ISETP.GE.U32.AND.EX P0, PT, R22, R11, PT, P0 ;  /* 0x0000000b1600720c */ /* 0x000fe20003f06100 */
[----:B------:R-:W-:Y:S01]  /*2bb0*/  IMAD.X R7, RZ, RZ, R16, P1 ;  /* 0x000000ffff077224 */ /* 0x000fe200008e0610 */
[----:B------:R-:W-:Y:S02]  /*2bc0*/  IADD3.X R14, PT, PT, ~R11, R22, RZ, P2, !PT ;  /* 0x000000160b0e7210 */ /* 0x000fe400017fe5ff */
[----:B------:R-:W-:-:S02]  /*2bd0*/  SEL R6, R6, R20, P0 ;  /* 0x0000001406067207 */ /* 0x000fc40000000000 */
[----:B------:R-:W-:Y:S02]  /*2be0*/  SEL R15, R15, R18, P0 ;  /* 0x000000120f0f7207 */ /* 0x000fe40000000000 */
[----:B------:R-:W-:Y:S02]  /*2bf0*/  SEL R14, R14, R22, P0 ;  /* 0x000000160e0e7207 */ /* 0x000fe40000000000 */
[----:B------:R-:W-:Y:S02]  /*2c00*/  SEL R16, R7, R16, P0 ;  /* 0x0000001007107207 */ /* 0x000fe40000000000 */
[----:B------:R-:W-:Y:S02]  /*2c10*/  ISETP.GE.U32.AND P0, PT, R6, R13, PT ;  /* 0x0000000d0600720c */ /* 0x000fe40003f06070 */
[----:B------:R-:W-:Y:S02]  /*2c20*/  IADD3 R6, P2, PT, R15, 0x1, RZ ;  /* 0x000000010f067810 */ /* 0x000fe40007f5e0ff */
[----:B------:R-:W-:-:S02]  /*2c30*/  ISETP.NE.U32.AND P1, PT, R13, RZ, PT ;  /* 0x000000ff0d00720c */ /* 0x000fc40003f25070 */
[----:B------:R-:W-:Y:S02]  /*2c40*/  ISETP.GE.U32.AND.EX P0, PT, R14, R11, PT, P0 ;  /* 0x0000000b0e00720c */ /* 0x000fe40003f06100 */
[-C--:B------:R-:W-:Y:S02]  /*2c50*/  IADD3.X R7, PT, PT, RZ, R16.reuse, RZ, P2, !PT ;  /* 0x00000010ff077210 */ /* 0x080fe400017fe4ff */
[----:B------:R-:W-:Y:S02]  /*2c60*/  MOV R13, 0x0 ;  /* 0x00000000000d7802 */ /* 0x000fe40000000f00 */
[----:B------:R-:W-:Y:S02]  /*2c70*/  ISETP.NE.AND.EX P1, PT, R11, RZ, PT, P1 ;  /* 0x000000ff0b00720c */ /* 0x000fe40003f25310 */
[----:B------:R-:W-:Y:S02]  /*2c80*/  SEL R6, R6, R15, P0 ;  /* 0x0000000f06067207 */ /* 0x000fe40000000000 */
[----:B------:R-:W-:-:S02]  /*2c90*/  SEL R7, R7, R16, P0 ;  /* 0x0000001007077207 */ /* 0x000fc40000000000 */
[----:B------:R-:W-:Y:S02]  /*2ca0*/  SEL R6, R6, 0xffffffff, P1 ;  /* 0xffffffff06067807 */ /* 0x000fe40000800000 */
[----:B------:R-:W-:Y:S01]  /*2cb0*/  SEL R7, R7, 0xffffffff, P1 ;  /* 0xffffffff07077807 */ /* 0x000fe20000800000 */
[----:B------:R-:W-:Y:S06]  /*2cc0*/  RET.REL.NODEC R12 `(_ZN2at6native53_GLOBAL__N__3bfe7fd5_20_UpSampleNearest2d_cu_198c5ce242upsample_nearest2d_backward_nhwc_out_frameIN3c108BFloat16EfXadL_ZNS0_46nearest_neighbor_exact_bw_compute_source_indexEfiiEEEEvPKT_PS5_mmmmmffm) ;  /* 0xffffffd00ccc7950 */ /* 0x000fec0003c3ffff */
.L_x_175:
        /* <DEDUP_REMOVED lines=11> */
.L_x_657:


//--------------------- .text._ZN2at6native53_GLOBAL__N__3bfe7fd5_20_UpSampleNearest2d_cu_198c5ce242upsample_nearest2d_backward_nhwc_out_frameIN3c104HalfEfXadL_ZNS0_46nearest_neighbor_exact_bw_compute_source_indexEfiiEEEEvPKT_PS5_mmmmmffm --------------------------
	.section	.text._ZN2at6native53_GLOBAL__N__3bfe7fd5_20_UpSampleNearest2d_cu_198c5ce242upsample_nearest2d_backward_nhwc_out_frameIN3c104HalfEfXadL_ZNS0_46nearest_neighbor_exact_bw_compute_source_indexEfiiEEEEvPKT_PS5_mmmmmffm,"ax",@progbits
	.align	128
.text._ZN2at6native53_GLOBAL__N__3bfe7fd5_20_UpSampleNearest2d_cu_198c5ce242upsample_nearest2d_backward_nhwc_out_frameIN3c104HalfEfXadL_ZNS0_46nearest_neighbor_exact_bw_compute_source_indexEfiiEEEEvPKT_PS5_mmmmmffm:
        .type           _ZN2at6native53_GLOBAL__N__3bfe7fd5_20_UpSampleNearest2d_cu_198c5ce242upsample_nearest2d_backward_nhwc_out_frameIN3c104HalfEfXadL_ZNS0_46nearest_neighbor_exact_bw_compute_source_indexEfiiEEEEvPKT_PS5_mmmmmffm,@function
        .size           _ZN2at6native53_GLOBAL__N__3bfe7fd5_20_UpSampleNearest2d_cu_198c5ce242upsample_nearest2d_backward_nhwc_out_frameIN3c104HalfEfXadL_ZNS0_46nearest_neighbor_exact_bw_compute_source_indexEfiiEEEEvPKT_PS5_mmmmmffm,(.L_x_659 - _ZN2at6native53_GLOBAL__N__3bfe7fd5_20_UpSampleNearest2d_cu_198c5ce242upsample_nearest2d_backward_nhwc_out_frameIN3c104HalfEfXadL_ZNS0_46nearest_neighbor_exact_bw_compute_source_indexEfiiEEEEvPKT_PS5_mmmmmffm)
        .other          _ZN2at6native53_GLOBAL__N__3bfe7fd5_20_UpSampleNearest2d_cu_198c5ce242upsample_nearest2d_backward_nhwc_out_frameIN3c104HalfEfXadL_ZNS0_46nearest_neighbor_exact_bw_compute_source_indexEfiiEEEEvPKT_PS5_mmmmmffm,@"STO_CUDA_ENTRY STV_DEFAULT"
_ZN2at6native53_GLOBAL__N__3bfe7fd5_20_UpSampleNearest2d_cu_198c5ce242upsample_nearest2d_backward_nhwc_out_frameIN3c104HalfEfXadL_ZNS0_46nearest_neighbor_exact_bw_compute_source_indexEfiiEEEEvPKT_PS5_mmmmmffm:
        /* <DEDUP_REMOVED lines=21> */
[----:B0-----:R-:W-:Y:S01]  /*0150*/  MOV R2, RZ ;  /* 0x000000ff00027202 */ /* 0x001fe20000000f00 */
[----:B-1----:R-:W-:-:S04]  /*0160*/  IMAD.MOV R5, RZ, RZ, -R3 ;  /* 0x000000ffff057224 */ /* 0x002fc800078e0a03 */
        /* <DEDUP_REMOVED lines=9> */
[----:B------:R-:W-:Y:S02]  /*0200*/  @P1 IADD3 R2, PT, PT, R2, 0x1, RZ ;  /* 0x0000000102021810 */ /* 0x000fe40007ffe0ff */
[----:B------:R-:W-:-:S05]  /*0210*/  @!P2 LOP3.LUT R2, RZ, UR4, RZ, 0x33, !PT ;  /* 0x00000004ff02ac12 */ /* 0x000fca000f8e33ff */
[----:B------:R-:W-:-:S04]  /*0220*/  IMAD.MOV R3, RZ, RZ, -R2 ;  /* 0x000000ffff037224 */ /* 0x000fc800078e0a02 */
[----:B------:R-:W-:Y:S02]  /*0230*/  IMAD R0, R3, UR4, R8 ;  /* 0x0000000403007c24 */ /* 0x000fe4000f8e0208 */
[----:B------:R-:W-:Y:S01]  /*0240*/  HFMA2 R3, -RZ, RZ, 0, 0 ;  /* 0x00000000ff037431 */ /* 0x000fe200000001ff */
[----:B------:R-:W-:Y:S06]  /*0250*/  BRA `(.L_x_178) ;  /* 0x0000000000307947 */ /* 0x000fec0003800000 */
.L_x_177:
[----:B------:R-:W0:Y:S01]  /*0260*/  LDCU.64 UR4, c[0x0][0x3b0] ;  /* 0x00007600ff0477ac */ /* 0x000e220008000a00 */
[----:B------:R-:W-:Y:S02]  /*0270*/  MOV R14, R8 ;  /* 0x00000008000e7202 */ /* 0x000fe40000000f00 */
[----:B------:R-:W-:Y:S02]  /*0280*/  MOV R15, R9 ;  /* 0x00000009000f7202 */ /* 0x000fe40000000f00 */
[----:B------:R-:W-:Y:S01]  /*0290*/  MOV R12, 0x2d0 ;  /* 0x000002d0000c7802 */ /* 0x000fe20000000f00 */
[----:B0-----:R-:W-:Y:S01]  /*02a0*/  IMAD.U32 R13, RZ, RZ, UR4 ;  /* 0x00000004ff0d7e24 */ /* 0x001fe2000f8e00ff */
[----:B------:R-:W-:-:S07]  /*02b0*/  MOV R11, UR5 ;  /* 0x00000005000b7c02 */ /* 0x000fce0008000f00 */
[----:B------:R-:W-:Y:S05]  /*02c0*/  CALL.REL.NOINC `($__internal_17_$__cuda_sm20_div_u64) ;  /* 0x00000024006c7944 */ /* 0x000fea0003c00000 */
[----:B------:R-:W0:Y:S01]  /*02d0*/  LDCU UR4, c[0x0][0x3b0] ;  /* 0x00007600ff0477ac */ /* 0x000e220008000800 */
[----:B------:R-:W-:Y:S01]  /*02e0*/  IMAD.MOV R3, RZ, RZ, -R6 ;  /* 0x000000ffff037224 */ /* 0x000fe200078e0a06 */
[----:B------:R-:W-:-:S03]  /*02f0*/  MOV R2, R6 ;  /* 0x0000000600027202 */ /* 0x000fc60000000f00 */
[----:B0-----:R-:W-:Y:S01]  /*0300*/  IMAD R0, R3, UR4, R8 ;  /* 0x0000000403007c24 */ /* 0x001fe2000f8e0208 */
[----:B------:R-:W-:-:S07]  /*0310*/  MOV R3, R7 ;  /* 0x0000000700037202 */ /* 0x000fce0000000f00 */
.L_x_178:
[----:B------:R-:W-:Y:S05]  /*0320*/  BSYNC.RECONVERGENT B0 ;  /* 0x0000000000007941 */ /* 0x000fea0003800200 */
.L_x_176:
        /* <DEDUP_REMOVED lines=11> */
[----:B0-----:R-:W-:Y:S01]  /*03e0*/  HFMA2 R4, -RZ, RZ, 0, 0 ;  /* 0x00000000ff047431 */ /* 0x001fe200000001ff */
[----:B-1----:R-:W-:-:S05]  /*03f0*/  IADD3 R7, PT, PT, RZ, -R5, RZ ;  /* 0x80000005ff077210 */ /* 0x002fca0007ffe0ff */
[----:B------:R-:W-:-:S04]  /*0400*/  IMAD R7, R7, UR4, RZ ;  /* 0x0000000407077c24 */ /* 0x000fc8000f8e02ff */
[----:B------:R-:W-:-:S06]  /*0410*/  IMAD.HI.U32 R5, R5, R7, R4 ;  /* 0x0000000705057227 */ /* 0x000fcc00078e0004 */
[----:B------:R-:W-:-:S04]  /*0420*/  IMAD.HI.U32 R4, R5, R2, RZ ;  /* 0x0000000205047227 */ /* 0x000fc800078e00ff */
[----:B------:R-:W-:-:S04]  /*0430*/  IMAD.MOV R5, RZ, RZ, -R4 ;  /* 0x000000ffff057224 */ /* 0x000fc800078e0a04 */
[----:B------:R-:W-:-:S05]  /*0440*/  IMAD R5, R5, UR4, R2 ;  /* 0x0000000405057c24 */ /* 0x000fca000f8e0202 */
[----:B------:R-:W-:-:S13]  /*0450*/  ISETP.GE.U32.AND P0, PT, R5, UR4, PT ;  /* 0x0000000405007c0c */ /* 0x000fda000bf06070 */
[----:B------:R-:W-:Y:S02]  /*0460*/  @P0 IADD3 R5, PT, PT, R5, -UR4, RZ ;  /* 0x8000000405050c10 */ /* 0x000fe4000fffe0ff */
[----:B------:R-:W-:Y:S02]  /*0470*/  @P0 IADD3 R4, PT, PT, R4, 0x1, RZ ;  /* 0x0000000104040810 */ /* 0x000fe40007ffe0ff */
[----:B------:R-:W-:Y:S02]  /*0480*/  ISETP.GE.U32.AND P1, PT, R5, UR4, PT ;  /* 0x0000000405007c0c */ /* 0x000fe4000bf26070 */
[----:B------:R-:W-:-:S11]  /*0490*/  MOV R5, RZ ;  /* 0x000000ff00057202 */ /* 0x000fd60000000f00 */
[----:B------:R-:W-:Y:S01]  /*04a0*/  @P1 VIADD R4, R4, 0x1 ;  /* 0x0000000104041836 */ /* 0x000fe20000000000 */
[----:B------:R-:W-:-:S04]  /*04b0*/  @!P2 LOP3.LUT R4, RZ, UR4, RZ, 0x33, !PT ;  /* 0x00000004ff04ac12 */ /* 0x000fc8000f8e33ff */
[----:B------:R-:W-:-:S05]  /*04c0*/  IADD3 R3, PT, PT, -R4, RZ, RZ ;  /* 0x000000ff04037210 */ /* 0x000fca0007ffe1ff */
[----:B------:R-:W-:Y:S01]  /*04d0*/  IMAD R10, R3, UR4, R2 ;  /* 0x00000004030a7c24 */ /* 0x000fe2000f8e0202 */
[----:B------:R-:W-:Y:S06]  /*04e0*/  BRA `(.L_x_181) ;  /* 0x0000000000307947 */ /* 0x000fec0003800000 */
.L_x_180:
[----:B------:R-:W0:Y:S01]  /*04f0*/  LDCU.64 UR4, c[0x0][0x3a8] ;  /* 0x00007500ff0477ac */ /* 0x000e220008000a00 */
[----:B------:R-:W-:Y:S01]  /*0500*/  IMAD.MOV.U32 R14, RZ, RZ, R2 ;  /* 0x000000ffff0e7224 */ /* 0x000fe200078e0002 */
[----:B------:R-:W-:Y:S01]  /*0510*/  MOV R12, 0x560 ;  /* 0x00000560000c7802 */ /* 0x000fe20000000f00 */
[----:B------:R-:W-:Y:S01]  /*0520*/  IMAD.MOV.U32 R15, RZ, RZ, R3 ;  /* 0x000000ffff0f7224 */ /* 0x000fe200078e0003 */
[----:B0-----:R-:W-:Y:S02]  /*0530*/  MOV R13, UR4 ;  /* 0x00000004000d7c02 */ /* 0x001fe40008000f00 */
[----:B------:R-:W-:-:S07]  /*0540*/  MOV R11, UR5 ;  /* 0x00000005000b7c02 */ /* 0x000fce0008000f00 */
[----:B------:R-:W-:Y:S05]  /*0550*/  CALL.REL.NOINC `($__internal_17_$__cuda_sm20_div_u64) ;  /* 0x0000002000c87944 */ /* 0x000fea0003c00000 */
[----:B------:R-:W0:Y:S01]  /*0560*/  LDCU UR4, c[0x0][0x3a8] ;  /* 0x00007500ff0477ac */ /* 0x000e220008000800 */
[----:B------:R-:W-:Y:S01]  /*0570*/  IADD3 R3, PT, PT, -R6, RZ, RZ ;  /* 0x000000ff06037210 */ /* 0x000fe20007ffe1ff */
[----:B------:R-:W-:Y:S01]  /*0580*/  IMAD.MOV.U32 R5, RZ, RZ, R7 ;  /* 0x000000ffff057224 */ /* 0x000fe200078e0007 */
[----:B------:R-:W-:-:S03]  /*0590*/  MOV R4, R6 ;  /* 0x0000000600047202 */ /* 0x000fc60000000f00 */
[----:B0-----:R-:W-:-:S07]  /*05a0*/  IMAD R10, R3, UR4, R2 ;  /* 0x00000004030a7c24 */ /* 0x001fce000f8e0202 */
.L_x_181:
[----:B------:R-:W-:Y:S05]  /*05b0*/  BSYNC.RECONVERGENT B0 ;  /* 0x0000000000007941 */ /* 0x000fea0003800200 */
.L_x_179:
        /* <DEDUP_REMOVED lines=19> */
[----:B------:R-:W-:Y:S01]  /*06f0*/  @P0 IADD3 R3, PT, PT, R3, -UR4, RZ ;  /* 0x8000000403030c10 */ /* 0x000fe2000fffe0ff */
[----:B------:R-:W-:-:S03]  /*0700*/  @P0 VIADD R2, R2, 0x1 ;  /* 0x0000000102020836 */ /* 0x000fc60000000000 */
[----:B------:R-:W-:-:S13]  /*0710*/  ISETP.GE.U32.AND P1, PT, R3, UR4, PT ;  /* 0x0000000403007c0c */ /* 0x000fda000bf26070 */
[----:B------:R-:W-:Y:S02]  /*0720*/  @P1 IADD3 R2, PT, PT, R2, 0x1, RZ ;  /* 0x0000000102021810 */ /* 0x000fe40007ffe0ff */
[----:B------:R-:W-:-:S04]  /*0730*/  @!P2 LOP3.LUT R2, RZ, UR4, RZ, 0x33, !PT ;  /* 0x00000004ff02ac12 */ /* 0x000fc8000f8e33ff */
[----:B------:R-:W-:-:S05]  /*0740*/  IADD3 R7, PT, PT, -R2, RZ, RZ ;  /* 0x000000ff02077210 */ /* 0x000fca0007ffe1ff */
[----:B------:R-:W-:Y:S01]  /*0750*/  IMAD R7, R7, UR4, R4 ;  /* 0x0000000407077c24 */ /* 0x000fe2000f8e0204 */
[----:B------:R-:W-:Y:S06]  /*0760*/  BRA `(.L_x_184) ;  /* 0x00000000002c7947 */ /* 0x000fec0003800000 */
.L_x_183:
        /* <DEDUP_REMOVED lines=8> */
[----:B------:R-:W-:Y:S02]  /*07f0*/  IADD3 R7, PT, PT, -R6, RZ, RZ ;  /* 0x000000ff06077210 */ /* 0x000fe40007ffe1ff */
[----:B------:R-:W-:-:S03]  /*0800*/  MOV R2, R6 ;  /* 0x0000000600027202 */ /* 0x000fc60000000f00 */
[----:B0-----:R-:W-:-:S07]  /*0810*/  IMAD R7, R7, UR4, R4 ;  /* 0x0000000407077c24 */ /* 0x001fce000f8e0204 */
.L_x_184:
[----:B------:R-:W-:Y:S05]  /*0820*/  BSYNC.RECONVERGENT B0 ;  /* 0x0000000000007941 */ /* 0x000fea0003800200 */
.L_x_182:
[----:B------:R-:W0:Y:S01]  /*0830*/  LDC.64 R4, c[0x0][0x3b8] ;  /* 0x0000ee00ff047b82 */ /* 0x000e220000000a00 */
[----:B------:R-:W-:Y:S01]  /*0840*/  VIADD R3, R7, 0x1 ;  /* 0x0000000107037836 */ /* 0x000fe20000000000 */
[----:B------:R-:W1:Y:S01]  /*0850*/  LDCU UR6, c[0x0][0x390] ;  /* 0x00007200ff0677ac */ /* 0x000e620008000800 */
[----:B------:R-:W-:Y:S01]  /*0860*/  BSSY.RECONVERGENT B1, `(.L_x_185) ;  /* 0x00001fb000017945 */ /* 0x000fe20003800200 */
[----:B------:R-:W-:Y:S02]  /*0870*/  HFMA2 R27, -RZ, RZ, 0, 0 ;  /* 0x00000000ff1b7431 */ /* 0x000fe400000001ff */
        /* <DEDUP_REMOVED lines=23> */
[----:B------:R-:W-:Y:S01]  /*09f0*/  SHF.R.S32.HI R17, RZ, 0x1f, R0 ;  /* 0x0000001fff117819 */ /* 0x000fe20000011400 */
[----:B------:R-:W-:Y:S01]  /*0a00*/  IMAD.MOV.U32 R27, RZ, RZ, RZ ;  /* 0x000000ffff1b7224 */ /* 0x000fe200078e00ff */
[----:B0-----:R-:W-:-:S04]  /*0a10*/  VIMNMX R7, PT, PT, R5, UR7, PT ;  /* 0x0000000705077c48 */ /* 0x001fc8000bfe0100 */
[----:B------:R-:W-:-:S07]  /*0a20*/  IADD3 R24, PT, PT, -R7, R4, RZ ;  /* 0x0000000407187210 */ /* 0x000fce0007ffe1ff */
.L_x_197:
        /* <DEDUP_REMOVED lines=13> */
[----:B------:R-:W-:-:S05]  /*0b00*/  IMAD R13, R2, UR11, R13 ;  /* 0x0000000b020d7c24 */ /* 0x000fca000f8e020d */
[----:B------:R-:W-:Y:S01]  /*0b10*/  IADD3 R21, PT, PT, R11, R13, RZ ;  /* 0x0000000d0b157210 */ /* 0x000fe20007ffe0ff */
[----:B------:R-:W-:Y:S06]  /*0b20*/  @P0 BRA `(.L_x_190) ;  /* 0x0000000c00700947 */ /* 0x000fec0003800000 */
[----:B------:R-:W-:Y:S01]  /*0b30*/  LOP3.LUT R18, R24, 0xfffffff0, RZ, 0xc0, !PT ;  /* 0xfffffff018127812 */ /* 0x000fe200078ec0ff */
[----:B------:R-:W-:Y:S01]  /*0b40*/  BSSY.RECONVERGENT B3, `(.L_x_191) ;  /* 0x00000d9000037945 */ /* 0x000fe20003800200 */
[----:B------:R-:W-:Y:S02]  /*0b50*/  VIADD R26, R7, 0x7 ;  /* 0x00000007071a7836 */ /* 0x000fe40000000000 */
[----:B------:R-:W-:-:S07]  /*0b60*/  IADD3 R18, PT, PT, -R18, RZ, RZ ;  /* 0x000000ff12127210 */ /* 0x000fce0007ffe1ff */
.L_x_192:
        /* <DEDUP_REMOVED lines=9> */
[----:B------:R-:W-:-:S03]  /*0c00*/  IMAD.WIDE.U32 R12, R12, UR14, R16 ;  /* 0x0000000e0c0c7c25 */ /* 0x000fc6000f8e0010 */
[----:B------:R-:W-:Y:S02]  /*0c10*/  LEA R14, P0, R12, UR8, 0x1 ;  /* 0x000000080c0e7c11 */ /* 0x000fe4000f8008ff */
[----:B------:R-:W-:-:S04]  /*0c20*/  IADD3 R13, PT, PT, R13, R15, RZ ;  /* 0x0000000f0d0d7210 */ /* 0x000fc80007ffe0ff */
[----:B------:R-:W-:-:S05]  /*0c30*/  LEA.HI.X R15, R12, UR9, R13, 0x1, P0 ;  /* 0x000000090c0f7c11 */ /* 0x000fca00080f0c0d */
[----:B------:R0:W2:Y:S01]  /*0c40*/  LDG.E.U16 R14, desc[UR4][R14.64] ;  /* 0x000000040e0e7981 */ /* 0x0000a2000c1e1500 */
[----:B------:R-:W-:-:S05]  /*0c50*/  VIADD R12, R26, 0xfffffffa ;  /* 0xfffffffa1a0c7836 */ /* 0x000fca0000000000 */
[----:B------:R-:W-:-:S03]  /*0c60*/  SHF.R.S32.HI R13, RZ, 0x1f, R12 ;  /* 0x0000001fff0d7819 */ /* 0x000fc6000001140c */
[----:B------:R-:W-:-:S05]  /*0c70*/  IMAD.WIDE.U32 R12, R10, UR12, R12 ;  /* 0x0000000c0a0c7c25 */ /* 0x000fca000f8e000c */
[----:B------:R-:W-:-:S05]  /*0c80*/  IADD3 R13, PT, PT, R19, R13, RZ ;  /* 0x0000000d130d7210 */ /* 0x000fca0007ffe0ff */
        /* <DEDUP_REMOVED lines=15> */
[----:B--2---:R-:W-:-:S05]  /*0d80*/  HADD2.F32 R14, -RZ, R14.H0_H0 ;  /* 0x2000000eff0e7230 */ /* 0x004fca0000004100 */
        /* <DEDUP_REMOVED lines=10> */
[----:B---3--:R-:W-:-:S05]  /*0e30*/  HADD2.F32 R13, -RZ, R20.H0_H0 ;  /* 0x20000014ff0d7230 */ /* 0x008fca0000004100 */
        /* <DEDUP_REMOVED lines=12> */
[----:B--2---:R-:W-:-:S05]  /*0f00*/  HADD2.F32 R13, -RZ, R14.H0_H0 ;  /* 0x2000000eff0d7230 */ /* 0x004fca0000004100 */
        /* <DEDUP_REMOVED lines=32> */
[----:B------:R-:W-:-:S03]  /*1110*/  SHF.R.S32.HI R27, RZ, 0x1f, R26 ;  /* 0x0000001fff1b7819 */ /* 0x000fc6000001141a */
[----:B------:R-:W-:-:S04]  /*1120*/  IMAD.WIDE.U32 R12, R10, UR12, R26 ;  /* 0x0000000c0a0c7c25 */ /* 0x000fc8000f8e001a */
[----:B------:R-:W-:-:S04]  /*1130*/  IMAD.IADD R23, R19, 0x1, R13 ;  /* 0x0000000113177824 */ /* 0x000fc800078e020d */
[----:B------:R-:W-:-:S04]  /*1140*/  IMAD R23, R23, UR14, RZ ;  /* 0x0000000e17177c24 */ /* 0x000fc8000f8e02ff */
[----:B------:R-:W-:Y:S02]  /*1150*/  IMAD R23, R12, UR15, R23 ;  /* 0x0000000f0c177c24 */ /* 0x000fe4000f8e0217 */
[----:B---3--:R-:W-:-:S05]  /*1160*/  HADD2.F32 R13, -RZ, R20.H0_H0 ;  /* 0x20000014ff0d7230 */ /* 0x008fca0000004100 */
        /* <DEDUP_REMOVED lines=86> */
[----:B------:R-:W-:-:S05]  /*16d0*/  IMAD.WIDE.U32 R12, R10, UR12, R12 ;  /* 0x0000000c0a0c7c25 */ /* 0x000fca000f8e000c */
[----:B0-----:R-:W-:-:S05]  /*16e0*/  IADD3 R15, PT, PT, R19, R13, RZ ;  /* 0x0000000d130f7210 */ /* 0x001fca0007ffe0ff */
[----:B------:R-:W-:-:S04]  /*16f0*/  IMAD R15, R15, UR14, RZ ;  /* 0x0000000e0f0f7c24 */ /* 0x000fc8000f8e02ff */
[----:B------:R-:W-:Y:S02]  /*1700*/  IMAD R15, R12, UR15, R15 ;  /* 0x0000000f0c0f7c24 */ /* 0x000fe4000f8e020f */
[----:B--2---:R-:W-:-:S05]  /*1710*/  HADD2.F32 R13, -RZ, R14.H0_H0 ;  /* 0x2000000eff0d7230 */ /* 0x004fca0000004100 */
[----:B------:R-:W-:Y:S01]  /*1720*/  FADD.FTZ R22, R22, R13 ;  /* 0x0000000d16167221 */ /* 0x000fe20000010000 */
[----:B------:R-:W-:-:S04]  /*1730*/  IMAD.WIDE.U32 R12, R12, UR14, R16 ;  /* 0x0000000e0c0c7c25 */ /* 0x000fc8000f8e0010 */
[----:B------:R-:W-:Y:S01]  /*1740*/  IMAD.IADD R13, R13, 0x1, R15 ;  /* 0x000000010d0d7824 */ /* 0x000fe200078e020f */
[----:B------:R-:W-:-:S04]  /*1750*/  LEA R14, P0, R12, UR8, 0x1 ;  /* 0x000000080c0e7c11 */ /* 0x000fc8000f8008ff */
[----:B------:R-:W-:Y:S02]  /*1760*/  LEA.HI.X R15, R12, UR9, R13, 0x1, P0 ;  /* 0x000000090c0f7c11 */ /* 0x000fe400080f0c0d */
[----:B------:R-:W-:-:S03]  /*1770*/  IADD3 R12, PT, PT, R26, 0x8, RZ ;  /* 0x000000081a0c7810 */ /* 0x000fc60007ffe0ff */
        /* <DEDUP_REMOVED lines=11> */
[----:B------:R-:W-:Y:S02]  /*1830*/  VIADD R18, R18, 0x10 ;  /* 0x0000001012127836 */ /* 0x000fe40000000000 */
[----:B---3--:R-:W-:-:S03]  /*1840*/  HADD2.F32 R19, -RZ, R20.H0_H0 ;  /* 0x20000014ff137230 */ /* 0x008fc60000004100 */
[----:B------:R-:W-:Y:S02]  /*1850*/  ISETP.NE.AND P0, PT, R18, RZ, PT ;  /* 0x000000ff1200720c */ /* 0x000fe40003f05270 */
[----:B------:R-:W-:Y:S01]  /*1860*/  FADD.FTZ R19, R22, R19 ;  /* 0x0000001316137221 */ /* 0x000fe20000010000 */
[----:B------:R-:W-:Y:S01]  /*1870*/  IADD3 R26, PT, PT, R26, 0x10, RZ ;  /* 0x000000101a1a7810 */ /* 0x000fe20007ffe0ff */
[----:B--2---:R-:W-:-:S05]  /*1880*/  HADD2.F32 R16, -RZ, R14.H0_H0 ;  /* 0x2000000eff107230 */ /* 0x004fca0000004100 */
[----:B------:R-:W-:Y:S01]  /*1890*/  FADD.FTZ R16, R19, R16 ;  /* 0x0000001013107221 */ /* 0x000fe20000010000 */
[----:B----4-:R-:W-:-:S05]  /*18a0*/  HADD2.F32 R27, -RZ, R12.H0_H0 ;  /* 0x2000000cff1b7230 */ /* 0x010fca0000004100 */
[----:B------:R-:W-:Y:S01]  /*18b0*/  FADD.FTZ R27, R16, R27 ;  /* 0x0000001b101b7221 */ /* 0x000fe20000010000 */
[----:B------:R-:W-:Y:S06]  /*18c0*/  @P0 BRA `(.L_x_192) ;  /* 0xfffffff000a80947 */ /* 0x000fec000383ffff */
[----:B------:R-:W-:Y:S05]  /*18d0*/  BSYNC.RECONVERGENT B3 ;  /* 0x0000000000037941 */ /* 0x000fea0003800200 */
.L_x_191:
[----:B------:R-:W-:-:S07]  /*18e0*/  IADD3 R26, PT, PT, R26, -0x7, RZ ;  /* 0xfffffff91a1a7810 */ /* 0x000fce0007ffe0ff */
.L_x_190:
[----:B------:R-:W-:Y:S05]  /*18f0*/  BSYNC.RECONVERGENT B2 ;  /* 0x0000000000027941 */ /* 0x000fea0003800200 */
.L_x_189:
        /* <DEDUP_REMOVED lines=22> */
[----:B------:R-:W-:Y:S01]  /*1a60*/  LEA.HI.X R15, R12, UR19, R13, 0x1, P0 ;  /* 0x000000130c0f7c11 */ /* 0x000fe200080f0c0d */
[----:B------:R-:W-:-:S04]  /*1a70*/  VIADD R12, R26, 0x1 ;  /* 0x000000011a0c7836 */ /* 0x000fc80000000000 */
[----:B------:R0:W2:Y:S01]  /*1a80*/  LDG.E.U16 R20, desc[UR4][R14.64] ;  /* 0x000000040e147981 */ /* 0x0000a2000c1e1500 */
[----:B------:R-:W-:-:S03]  /*1a90*/  SHF.R.S32.HI R13, RZ, 0x1f, R12 ;  /* 0x0000001fff0d7819 */ /* 0x000fc6000001140c */
[----:B------:R-:W-:-:S05]  /*1aa0*/  IMAD.WIDE.U32 R12, R10, UR10, R12 ;  /* 0x0000000a0a0c7c25 */ /* 0x000fca000f8e000c */
[----:B------:R-:W-:-:S05]  /*1ab0*/  IADD3 R13, PT, PT, R19, R13, RZ ;  /* 0x0000000d130d7210 */ /* 0x000fca0007ffe0ff */
        /* <DEDUP_REMOVED lines=18> */
[--C-:B------:R-:W-:Y:S01]  /*1be0*/  SHF.R.S32.HI R13, RZ, 0x1f, R12.reuse ;  /* 0x0000001fff0d7819 */ /* 0x100fe2000001140c */
[----:B------:R-:W4:Y:S02]  /*1bf0*/  LDG.E.U16 R15, desc[UR4][R14.64] ;  /* 0x000000040e0f7981 */ /* 0x000f24000c1e1500 */
[----:B------:R-:W-:-:S05]  /*1c00*/  IMAD.WIDE.U32 R12, R10, UR10, R12 ;  /* 0x0000000a0a0c7c25 */ /* 0x000fca000f8e000c */
[----:B------:R-:W-:-:S05]  /*1c10*/  IADD3 R13, PT, PT, R19, R13, RZ ;  /* 0x0000000d130d7210 */ /* 0x000fca0007ffe0ff */
[----:B------:R-:W-:-:S04]  /*1c20*/  IMAD R13, R13, UR16, RZ ;  /* 0x000000100d0d7c24 */ /* 0x000fc8000f8e02ff */
[C---:B-1----:R-:W-:Y:S02]  /*1c30*/  IMAD R23, R12.reuse, UR17, R13 ;  /* 0x000000110c177c24 */ /* 0x042fe4000f8e020d */
[----:B------:R-:W-:-:S04]  /*1c40*/  IMAD.WIDE.U32 R12, R12, UR16, R16 ;  /* 0x000000100c0c7c25 */ /* 0x000fc8000f8e0010 */
[----:B------:R-:W-:Y:S01]  /*1c50*/  IMAD.IADD R13, R13, 0x1, R23 ;  /* 0x000000010d0d7824 */ /* 0x000fe200078e0217 */
[----:B------:R-:W-:-:S04]  /*1c60*/  LEA R22, P0, R12, UR18, 0x1 ;  /* 0x000000120c167c11 */ /* 0x000fc8000f8008ff */
[----:B------:R-:W-:-:S05]  /*1c70*/  LEA.HI.X R23, R12, UR19, R13, 0x1, P0 ;  /* 0x000000130c177c11 */ /* 0x000fca00080f0c0d */
[----:B------:R0:W5:Y:S01]  /*1c80*/  LDG.E.U16 R14, desc[UR4][R22.64] ;  /* 0x00000004160e7981 */ /* 0x000162000c1e1500 */
[----:B------:R-:W-:-:S04]  /*1c90*/  IADD3 R12, PT, PT, R26, 0x4, RZ ;  /* 0x000000041a0c7810 */ /* 0x000fc80007ffe0ff */
[----:B------:R-:W-:-:S03]  /*1ca0*/  SHF.R.S32.HI R13, RZ, 0x1f, R12 ;  /* 0x0000001fff0d7819 */ /* 0x000fc6000001140c */
[----:B------:R-:W-:-:S05]  /*1cb0*/  IMAD.WIDE.U32 R12, R10, UR10, R12 ;  /* 0x0000000a0a0c7c25 */ /* 0x000fca000f8e000c */
[----:B------:R-:W-:-:S05]  /*1cc0*/  IADD3 R25, PT, PT, R19, R13, RZ ;  /* 0x0000000d13197210 */ /* 0x000fca0007ffe0ff */
[----:B------:R-:W-:-:S04]  /*1cd0*/  IMAD R25, R25, UR16, RZ ;  /* 0x0000001019197c24 */ /* 0x000fc8000f8e02ff */
[----:B------:R-:W-:Y:S02]  /*1ce0*/  IMAD R25, R12, UR17, R25 ;  /* 0x000000110c197c24 */ /* 0x000fe4000f8e0219 */
[----:B--2---:R-:W-:-:S05]  /*1cf0*/  HADD2.F32 R20, -RZ, R20.H0_H0 ;  /* 0x20000014ff147230 */ /* 0x004fca0000004100 */
[----:B------:R-:W-:Y:S01]  /*1d00*/  FADD.FTZ R20, R27, R20 ;  /* 0x000000141b147221 */ /* 0x000fe20000010000 */
[----:B---3--:R-:W-:-:S05]  /*1d10*/  HADD2.F32 R13, -RZ, R18.H0_H0 ;  /* 0x20000012ff0d7230 */ /* 0x008fca0000004100 */
[----:B------:R-:W-:Y:S01]  /*1d20*/  FADD.FTZ R20, R20, R13 ;  /* 0x0000000d14147221 */ /* 0x000fe20000010000 */
[----:B------:R-:W-:-:S05]  /*1d30*/  IMAD.WIDE.U32 R12, R12, UR16, R16 ;  /* 0x000000100c0c7c25 */ /* 0x000fca000f8e0010 */
[----:B------:R-:W-:Y:S02]  /*1d40*/  IADD3 R13, PT, PT, R13, R25, RZ ;  /* 0x000000190d0d7210 */ /* 0x000fe40007ffe0ff */
[----:B0-----:R-:W-:-:S04]  /*1d50*/  LEA R22, P0, R12, UR18, 0x1 ;  /* 0x000000120c167c11 */ /* 0x001fc8000f8008ff */
[----:B------:R-:W-:Y:S01]  /*1d60*/  LEA.HI.X R23, R12, UR19, R13, 0x1, P0 ;  /* 0x000000130c177c11 */ /* 0x000fe200080f0c0d */
[----:B------:R-:W-:-:S04]  /*1d70*/  VIADD R12, R26, 0x5 ;  /* 0x000000051a0c7836 */ /* 0x000fc80000000000 */
[----:B------:R0:W2:Y:S01]  /*1d80*/  LDG.E.U16 R18, desc[UR4][R22.64] ;  /* 0x0000000416127981 */ /* 0x0000a2000c1e1500 */
[----:B------:R-:W-:-:S03]  /*1d90*/  SHF.R.S32.HI R13, RZ, 0x1f, R12 ;  /* 0x0000001fff0d7819 */ /* 0x000fc6000001140c */
[----:B------:R-:W-:-:S05]  /*1da0*/  IMAD.WIDE.U32 R12, R10, UR10, R12 ;  /* 0x0000000a0a0c7c25 */ /* 0x000fca000f8e000c */
[----:B------:R-:W-:Y:S01]  /*1db0*/  IADD3 R13, PT, PT, R19, R13, RZ ;  /* 0x0000000d130d7210 */ /* 0x000fe20007ffe0ff */
[----:B----4-:R-:W-:-:S04]  /*1dc0*/  HADD2.F32 R15, -RZ, R15.H0_H0 ;  /* 0x2000000fff0f7230 */ /* 0x010fc80000004100 */
[----:B------:R-:W-:Y:S02]  /*1dd0*/  IMAD R13, R13, UR16, RZ ;  /* 0x000000100d0d7c24 */ /* 0x000fe4000f8e02ff */
[----:B0-----:R-:W-:Y:S02]  /*1de0*/  FADD.FTZ R22, R20, R15 ;  /* 0x0000000f14167221 */ /* 0x001fe40000010000 */
        /* <DEDUP_REMOVED lines=9> */
[----:B------:R-:W-:Y:S02]  /*1e80*/  IMAD.IADD R15, R19, 0x1, R13 ;  /* 0x00000001130f7824 */ /* 0x000fe400078e020d */
[----:B-----5:R-:W-:Y:S02]  /*1e90*/  HADD2.F32 R13, -RZ, R14.H0_H0 ;  /* 0x2000000eff0d7230 */ /* 0x020fe40000004100 */
[----:B------:R-:W-:-:S03]  /*1ea0*/  IMAD R15, R15, UR16, RZ ;  /* 0x000000100f0f7c24 */ /* 0x000fc6000f8e02ff */
[----:B------:R-:W-:Y:S01]  /*1eb0*/  FADD.FTZ R22, R22, R13 ;  /* 0x0000000d16167221 */ /* 0x000fe20000010000 */
[C---:B------:R-:W-:Y:S02]  /*1ec0*/  IMAD R15, R12.reuse, UR17, R15 ;  /* 0x000000110c0f7c24 */ /* 0x040fe4000f8e020f */
[----:B------:R-:W-:-:S05]  /*1ed0*/  IMAD.WIDE.U32 R12, R12, UR16, R16 ;  /* 0x000000100c0c7c25 */ /* 0x000fca000f8e0010 */
[----:B------:R-:W-:Y:S02]  /*1ee0*/  IADD3 R13, PT, PT, R13, R15, RZ ;  /* 0x0000000f0d0d7210 */ /* 0x000fe40007ffe0ff */
[----:B------:R-:W-:-:S04]  /*1ef0*/  LEA R14, P0, R12, UR18, 0x1 ;  /* 0x000000120c0e7c11 */ /* 0x000fc8000f8008ff */
[----:B------:R-:W-:Y:S02]  /*1f00*/  LEA.HI.X R15, R12, UR19, R13, 0x1, P0 ;  /* 0x000000130c0f7c11 */ /* 0x000fe400080f0c0d */
[----:B------:R-:W-:-:S03]  /*1f10*/  IADD3 R12, PT, PT, R26, 0x7, RZ ;  /* 0x000000071a0c7810 */ /* 0x000fc60007ffe0ff */
[----:B------:R-:W4:Y:S01]  /*1f20*/  LDG.E.U16 R14, desc[UR4][R14.64] ;  /* 0x000000040e0e7981 */ /* 0x000f22000c1e1500 */
[----:B------:R-:W-:-:S03]  /*1f30*/  SHF.R.S32.HI R13, RZ, 0x1f, R12 ;  /* 0x0000001fff0d7819 */ /* 0x000fc6000001140c */
[----:B------:R-:W-:-:S05]  /*1f40*/  IMAD.WIDE.U32 R12, R10, UR10, R12 ;  /* 0x0000000a0a0c7c25 */ /* 0x000fca000f8e000c */
[----:B------:R-:W-:Y:S01]  /*1f50*/  IADD3 R19, PT, PT, R19, R13, RZ ;  /* 0x0000000d13137210 */ /* 0x000fe20007ffe0ff */
[----:B0-----:R-:W-:-:S04]  /*1f60*/  IMAD.WIDE.U32 R28, R12, UR16, R16 ;  /* 0x000000100c1c7c25 */ /* 0x001fc8000f8e0010 */
[----:B------:R-:W-:-:S04]  /*1f70*/  IMAD R19, R19, UR16, RZ ;  /* 0x0000001013137c24 */ /* 0x000fc8000f8e02ff */
[----:B------:R-:W-:Y:S01]  /*1f80*/  IMAD R13, R12, UR17, R19 ;  /* 0x000000110c0d7c24 */ /* 0x000fe2000f8e0213 */
[----:B------:R-:W-:-:S03]  /*1f90*/  LEA R12, P0, R28, UR18, 0x1 ;  /* 0x000000121c0c7c11 */ /* 0x000fc6000f8008ff */
[----:B------:R-:W-:-:S05]  /*1fa0*/  IMAD.IADD R13, R29, 0x1, R13 ;  /* 0x000000011d0d7824 */ /* 0x000fca00078e020d */
[----:B------:R-:W-:-:S05]  /*1fb0*/  LEA.HI.X R13, R28, UR19, R13, 0x1, P0 ;  /* 0x000000131c0d7c11 */ /* 0x000fca00080f0c0d */
[----:B------:R-:W5:Y:S01]  /*1fc0*/  LDG.E.U16 R12, desc[UR4][R12.64] ;  /* 0x000000040c0c7981 */ /* 0x000f62000c1e1500 */
[----:B------:R-:W-:Y:S01]  /*1fd0*/  IADD3 R26, PT, PT, R26, 0x8, RZ ;  /* 0x000000081a1a7810 */ /* 0x000fe20007ffe0ff */
[----:B--2---:R-:W-:-:S05]  /*1fe0*/  HADD2.F32 R19, -RZ, R18.H0_H0 ;  /* 0x20000012ff137230 */ /* 0x004fca0000004100 */
[----:B------:R-:W-:Y:S01]  /*1ff0*/  FADD.FTZ R19, R22, R19 ;  /* 0x0000001316137221 */ /* 0x000fe20000010000 */
[----:B---3--:R-:W-:-:S05]  /*2000*/  HADD2.F32 R20, -RZ, R20.H0_H0 ;  /* 0x20000014ff147230 */ /* 0x008fca0000004100 */
[----:B------:R-:W-:Y:S01]  /*2010*/  FADD.FTZ R19, R19, R20 ;  /* 0x0000001413137221 */ /* 0x000fe20000010000 */
[----:B----4-:R-:W-:-:S05]  /*2020*/  HADD2.F32 R16, -RZ, R14.H0_H0 ;  /* 0x2000000eff107230 */ /* 0x010fca0000004100 */
[----:B------:R-:W-:Y:S01]  /*2030*/  FADD.FTZ R16, R19, R16 ;  /* 0x0000001013107221 */ /* 0x000fe20000010000 */
[----:B-----5:R-:W-:-:S05]  /*2040*/  HADD2.F32 R27, -RZ, R12.H0_H0 ;  /* 0x2000000cff1b7230 */ /* 0x020fca0000004100 */
[----:B------:R-:W-:-:S07]  /*2050*/  FADD.FTZ R27, R16, R27 ;  /* 0x0000001b101b7221 */ /* 0x000fce0000010000 */
.L_x_194:
[----:B------:R-:W-:Y:S05]  /*2060*/  BSYNC.RECONVERGENT B2 ;  /* 0x0000000000027941 */ /* 0x000fea0003800200 */
.L_x_193:
        /* <DEDUP_REMOVED lines=8> */
[----:B------:R-:W-:Y:S02]  /*20f0*/  SHF.R.S32.HI R13, RZ, 0x1f, R26 ;  /* 0x0000001fff0d7819 */ /* 0x000fe4000001141a */
[----:B------:R-:W-:Y:S01]  /*2100*/  MOV R12, R26 ;  /* 0x0000001a000c7202 */ /* 0x000fe20000000f00 */
[----:B------:R-:W1:Y:S01]  /*2110*/  LDCU.64 UR16, c[0x0][0x3b0] ;  /* 0x00007600ff1077ac */ /* 0x000e620008000a00 */
[----:B------:R-:W-:Y:S01]  /*2120*/  MOV R16, R0 ;  /* 0x0000000000107202 */ /* 0x000fe20000000f00 */
[----:B------:R-:W2:Y:S01]  /*2130*/  LDCU.64 UR18, c[0x0][0x380] ;  /* 0x00007000ff1277ac */ /* 0x000ea20008000a00 */
[----:B0-----:R-:W-:Y:S02]  /*2140*/  IMAD R15, R21, UR10, RZ ;  /* 0x0000000a150f7c24 */ /* 0x001fe4000f8e02ff */
[----:B------:R-:W-:Y:S01]  /*2150*/  IMAD.WIDE.U32 R18, R10, UR10, R12 ;  /* 0x0000000a0a127c25 */ /* 0x000fe2000f8e000c */
[----:B------:R-:W-:-:S03]  /*2160*/  IADD3 R12, PT, PT, R26, 0x1, RZ ;  /* 0x000000011a0c7810 */ /* 0x000fc60007ffe0ff */
[----:B------:R-:W-:-:S04]  /*2170*/  IMAD R15, R10, UR11, R15 ;  /* 0x0000000b0a0f7c24 */ /* 0x000fc8000f8e020f */
[----:B------:R-:W-:-:S04]  /*2180*/  IMAD.IADD R13, R15, 0x1, R19 ;  /* 0x000000010f0d7824 */ /* 0x000fc800078e0213 */
[----:B-1----:R-:W-:Y:S01]  /*2190*/  IMAD R19, R13, UR16, RZ ;  /* 0x000000100d137c24 */ /* 0x002fe2000f8e02ff */
[----:B------:R-:W-:-:S03]  /*21a0*/  SHF.R.S32.HI R13, RZ, 0x1f, R12 ;  /* 0x0000001fff0d7819 */ /* 0x000fc6000001140c */
[----:B------:R-:W-:Y:S02]  /*21b0*/  IMAD R23, R18, UR17, R19 ;  /* 0x0000001112177c24 */ /* 0x000fe4000f8e0213 */
[----:B------:R-:W-:-:S04]  /*21c0*/  IMAD.WIDE.U32 R12, R10, UR10, R12 ;  /* 0x0000000a0a0c7c25 */ /* 0x000fc8000f8e000c */
[----:B------:R-:W-:Y:S02]  /*21d0*/  IMAD.IADD R13, R15, 0x1, R13 ;  /* 0x000000010f0d7824 */ /* 0x000fe400078e020d */
[----:B------:R-:W-:-:S04]  /*21e0*/  IMAD.WIDE.U32 R18, R18, UR16, R16 ;  /* 0x0000001012127c25 */ /* 0x000fc8000f8e0010 */
[----:B------:R-:W-:Y:S01]  /*21f0*/  IMAD R13, R13, UR16, RZ ;  /* 0x000000100d0d7c24 */ /* 0x000fe2000f8e02ff */
[----:B------:R-:W-:Y:S02]  /*2200*/  IADD3 R23, PT, PT, R19, R23, RZ ;  /* 0x0000001713177210 */ /* 0x000fe40007ffe0ff */
[----:B--2---:R-:W-:Y:S01]  /*2210*/  LEA R22, P0, R18, UR18, 0x1 ;  /* 0x0000001212167c11 */ /* 0x004fe2000f8008ff */
[C---:B------:R-:W-:Y:S02]  /*2220*/  IMAD R19, R12.reuse, UR17, R13 ;  /* 0x000000110c137c24 */ /* 0x040fe4000f8e020d */
[----:B------:R-:W-:Y:S01]  /*2230*/  IMAD.WIDE.U32 R12, R12, UR16, R16 ;  /* 0x000000100c0c7c25 */ /* 0x000fe2000f8e0010 */
[----:B------:R-:W-:-:S04]  /*2240*/  LEA.HI.X R23, R18, UR19, R23, 0x1, P0 ;  /* 0x0000001312177c11 */ /* 0x000fc800080f0c17 */
[----:B------:R-:W-:Y:S01]  /*2250*/  IADD3 R19, PT, PT, R13, R19, RZ ;  /* 0x000000130d137210 */ /* 0x000fe20007ffe0ff */
[----:B------:R-:W2:Y:S01]  /*2260*/  LDG.E.U16 R22, desc[UR4][R22.64] ;  /* 0x0000000416167981 */ /* 0x000ea2000c1e1500 */
[----:B------:R-:W-:-:S04]  /*2270*/  LEA R28, P0, R12, UR18, 0x1 ;  /* 0x000000120c1c7c11 */ /* 0x000fc8000f8008ff */
        /* <DEDUP_REMOVED lines=20> */
[----:B------:R-:W-:-:S04]  /*23c0*/  LEA R12, P0, R14, UR18, 0x1 ;  /* 0x000000120e0c7c11 */ /* 0x000fc8000f8008ff */
[----:B------:R-:W-:-:S04]  /*23d0*/  IADD3 R13, PT, PT, R15, R13, RZ ;  /* 0x0000000d0f0d7210 */ /* 0x000fc80007ffe0ff */
[----:B------:R-:W-:-:S05]  /*23e0*/  LEA.HI.X R13, R14, UR19, R13, 0x1, P0 ;  /* 0x000000130e0d7c11 */ /* 0x000fca00080f0c0d */
[----:B------:R-:W5:Y:S01]  /*23f0*/  LDG.E.U16 R12, desc[UR4][R12.64] ;  /* 0x000000040c0c7981 */ /* 0x000f62000c1e1500 */
[----:B------:R-:W-:Y:S02]  /*2400*/  VIADD R26, R26, 0x4 ;  /* 0x000000041a1a7836 */ /* 0x000fe40000000000 */
        /* <DEDUP_REMOVED lines=8> */
.L_x_196:
[----:B------:R-:W-:Y:S05]  /*2490*/  BSYNC.RECONVERGENT B2 ;  /* 0x0000000000027941 */ /* 0x000fea0003800200 */
.L_x_195:
[----:B------:R-:W-:-:S04]  /*24a0*/  LOP3.LUT R25, R24, 0x3, RZ, 0xc0, !PT ;  /* 0x0000000318197812 */ /* 0x000fc800078ec0ff */
[----:B------:R-:W-:-:S13]  /*24b0*/  ISETP.NE.AND P0, PT, R25, RZ, PT ;  /* 0x000000ff1900720c */ /* 0x000fda0003f05270 */
[----:B------:R-:W-:Y:S05]  /*24c0*/  @!P0 BRA `(.L_x_188) ;  /* 0x0000000000c08947 */ /* 0x000fea0003800000 */
[----:B------:R-:W0:Y:S01]  /*24d0*/  LDC.64 R18, c[0x0][0x398] ;  /* 0x0000e600ff127b82 */ /* 0x000e220000000a00 */
[----:B------:R-:W-:Y:S02]  /*24e0*/  MOV R20, R26 ;  /* 0x0000001a00147202 */ /* 0x000fe40000000f00 */
[----:B------:R-:W-:-:S05]  /*24f0*/  MOV R16, R0 ;  /* 0x0000000000107202 */ /* 0x000fca0000000f00 */
        /* <DEDUP_REMOVED lines=14> */
[----:B------:R-:W-:Y:S01]  /*25e0*/  ISETP.NE.AND P0, PT, R25, 0x1, PT ;  /* 0x000000011900780c */ /* 0x000fe20003f05270 */
[----:B--2---:R-:W-:-:S05]  /*25f0*/  HADD2.F32 R20, -RZ, R22.H0_H0 ;  /* 0x20000016ff147230 */ /* 0x004fca0000004100 */
[----:B------:R-:W-:-:S07]  /*2600*/  FADD.FTZ R27, R27, R20 ;  /* 0x000000141b1b7221 */ /* 0x000fce0000010000 */
[----:B------:R-:W-:Y:S05]  /*2610*/  @!P0 BRA `(.L_x_188) ;  /* 0x00000000006c8947 */ /* 0x000fea0003800000 */
[----:B------:R-:W-:Y:S02]  /*2620*/  ISETP.NE.AND P0, PT, R25, 0x2, PT ;  /* 0x000000021900780c */ /* 0x000fe40003f05270 */
[----:B------:R-:W-:-:S04]  /*2630*/  IADD3 R20, PT, PT, R26, 0x1, RZ ;  /* 0x000000011a147810 */ /* 0x000fc80007ffe0ff */
[----:B------:R-:W-:-:S03]  /*2640*/  SHF.R.S32.HI R21, RZ, 0x1f, R20 ;  /* 0x0000001fff157819 */ /* 0x000fc60000011414 */
[----:B------:R-:W-:-:S04]  /*2650*/  IMAD.WIDE.U32 R20, R10, R18, R20 ;  /* 0x000000120a147225 */ /* 0x000fc800078e0014 */
[----:B------:R-:W-:Y:S02]  /*2660*/  @P0 IADD3 R22, PT, PT, R26, 0x2, RZ ;  /* 0x000000021a160810 */ /* 0x000fe40007ffe0ff */
[----:B------:R-:W-:Y:S02]  /*2670*/  IADD3 R21, PT, PT, R19, R21, RZ ;  /* 0x0000001513157210 */ /* 0x000fe40007ffe0ff */
[----:B------:R-:W-:-:S03]  /*2680*/  @P0 SHF.R.S32.HI R23, RZ, 0x1f, R22 ;  /* 0x0000001fff170819 */ /* 0x000fc60000011416 */
[----:B------:R-:W-:Y:S02]  /*2690*/  IMAD R21, R21, R12, RZ ;  /* 0x0000000c15157224 */ /* 0x000fe400078e02ff */
[----:B------:R-:W-:-:S04]  /*26a0*/  @P0 IMAD.WIDE.U32 R10, R10, R18, R22 ;  /* 0x000000120a0a0225 */ /* 0x000fc800078e0016 */
[----:B------:R-:W-:Y:S02]  /*26b0*/  @P0 IMAD.IADD R19, R19, 0x1, R11 ;  /* 0x0000000113130824 */ /* 0x000fe400078e020b */
[C---:B------:R-:W-:Y:S02]  /*26c0*/  IMAD R11, R20.reuse, R13, R21 ;  /* 0x0000000d140b7224 */ /* 0x040fe400078e0215 */
[----:B------:R-:W-:-:S04]  /*26d0*/  IMAD.WIDE.U32 R20, R20, R12, R16 ;  /* 0x0000000c14147225 */ /* 0x000fc800078e0010 */
[-C--:B------:R-:W-:Y:S01]  /*26e0*/  @P0 IMAD R22, R19, R12.reuse, RZ ;  /* 0x0000000c13160224 */ /* 0x080fe200078e02ff */
[----:B------:R-:W-:Y:S01]  /*26f0*/  IADD3 R11, PT, PT, R21, R11, RZ ;  /* 0x0000000b150b7210 */ /* 0x000fe20007ffe0ff */
[----:B------:R-:W-:-:S04]  /*2700*/  @P0 IMAD.WIDE.U32 R18, R10, R12, R16 ;  /* 0x0000000c0a120225 */ /* 0x000fc800078e0010 */
[----:B------:R-:W-:Y:S01]  /*2710*/  @P0 IMAD R13, R10, R13, R22 ;  /* 0x0000000d0a0d0224 */ /* 0x000fe200078e0216 */
[-C--:B------:R-:W-:Y:S02]  /*2720*/  LEA R10, P1, R20, R14.reuse, 0x1 ;  /* 0x0000000e140a7211 */ /* 0x080fe400078208ff */
[----:B------:R-:W-:Y:S02]  /*2730*/  @P0 LEA R14, P2, R18, R14, 0x1 ;  /* 0x0000000e120e0211 */ /* 0x000fe400078408ff */
[----:B------:R-:W-:Y:S02]  /*2740*/  LEA.HI.X R11, R20, R15, R11, 0x1, P1 ;  /* 0x0000000f140b7211 */ /* 0x000fe400008f0c0b */
[----:B------:R-:W-:-:S03]  /*2750*/  @P0 IADD3 R12, PT, PT, R19, R13, RZ ;  /* 0x0000000d130c0210 */ /* 0x000fc60007ffe0ff */
[----:B------:R-:W2:Y:S01]  /*2760*/  LDG.E.U16 R10, desc[UR4][R10.64] ;  /* 0x000000040a0a7981 */ /* 0x000ea2000c1e1500 */
[----:B------:R-:W-:-:S05]  /*2770*/  @P0 LEA.HI.X R15, R18, R15, R12, 0x1, P2 ;  /* 0x0000000f120f0211 */ /* 0x000fca00010f0c0c */
[----:B------:R-:W3:Y:S01]  /*2780*/  @P0 LDG.E.U16 R14, desc[UR4][R14.64] ;  /* 0x000000040e0e0981 */ /* 0x000ee2000c1e1500 */
[----:B--2---:R-:W-:-:S05]  /*2790*/  HADD2.F32 R12, -RZ, R10.H0_H0 ;  /* 0x2000000aff0c7230 */ /* 0x004fca0000004100 */
[----:B------:R-:W-:Y:S01]  /*27a0*/  FADD.FTZ R27, R27, R12 ;  /* 0x0000000c1b1b7221 */ /* 0x000fe20000010000 */
[----:B---3--:R-:W-:-:S05]  /*27b0*/  @P0 HADD2.F32 R16, -RZ, R14.H0_H0 ;  /* 0x2000000eff100230 */ /* 0x008fca0000004100 */
[----:B------:R-:W-:-:S07]  /*27c0*/  @P0 FADD.FTZ R27, R27, R16 ;  /* 0x000000101b1b0221 */ /* 0x000fce0000010000 */
.L_x_188:
[----:B------:R-:W-:Y:S05]  /*27d0*/  BSYNC.RECONVERGENT B0 ;  /* 0x0000000000007941 */ /* 0x000fea0003800200 */
.L_x_187:
[----:B------:R-:W-:-:S04]  /*27e0*/  IADD3 R6, PT, PT, R6, 0x1, RZ ;  /* 0x0000000106067810 */ /* 0x000fc80007ffe0ff */
[----:B------:R-:W-:-:S13]  /*27f0*/  ISETP.NE.AND P0, PT, R6, R3, PT ;  /* 0x000000030600720c */ /* 0x000fda0003f05270 */
[----:B------:R-:W-:Y:S05]  /*2800*/  @P0 BRA `(.L_x_197) ;  /* 0xffffffe000880947 */ /* 0x000fea000383ffff */
.L_x_186:
[----:B------:R-:W-:Y:S05]  /*2810*/  BSYNC.RECONVERGENT B1 ;  /* 0x0000000000017941 */ /* 0x000fea0003800200 */
.L_x_185:
[----:B------:R-:W0:Y:S01]  /*2820*/  LDCU.64 UR10, c[0x0][0x388] ;  /* 0x00007100ff0a77ac */ /* 0x000e220008000a00 */
[----:B------:R-:W-:Y:S02]  /*2830*/  F2FP.F16.F32.PACK_AB R27, RZ, R27 ;  /* 0x0000001bff1b723e */ /* 0x000fe400000000ff */
[----:B0-----:R-:W-:-:S04]  /*2840*/  LEA R2, P0, R8, UR10, 0x1 ;  /* 0x0000000a08027c11 */ /* 0x001fc8000f8008ff */
[----:B------:R-:W-:-:S05]  /*2850*/  LEA.HI.X R3, R8, UR11, R9, 0x1, P0 ;  /* 0x0000000b08037c11 */ /* 0x000fca00080f0c09 */
[----:B------:R-:W-:Y:S01]  /*2860*/  STG.E.U16 desc[UR4][R2.64], R27 ;  /* 0x0000001b02007986 */ /* 0x000fe2000c101504 */
[----:B------:R-:W-:Y:S05]  /*2870*/  EXIT ;  /* 0x000000000000794d */ /* 0x000fea0003800000 */
        .weak           $__internal_17_$__cuda_sm20_div_u64
        .type           $__internal_17_$__cuda_sm20_div_u64,@function
        .size           $__internal_17_$__cuda_sm20_div_u64,(.L_x_659 - $__internal_17_$__cuda_sm20_div_u64)
$__internal_17_$__cuda_sm20_div_u64:
[----:B------:R-:W-:Y:S01]  /*2880*/  IMAD.MOV.U32 R18, RZ, RZ, R13 ;  /* 0x000000ffff127224 */ /* 0x000fe200078e000d */
[----:B------:R-:W-:-:S05]  /*2890*/  MOV R19, R11 ;  /* 0x0000000b00137202 */ /* 0x000fca0000000f00 */
        /* <DEDUP_REMOVED lines=39> */
[----:B------:R-:W-:-:S03]  /*2b10*/  IMAD.WIDE.U32 R6, R18, R13, RZ ;  /* 0x0000000d12067225 */ /* 0x000fc600078e00ff */
[----:B------:R-:W-:Y:S01]  /*2b20*/  IADD3.X R16, PT, PT, RZ, R16, RZ, P1, !PT ;  /* 0x00000010ff107210 */ /* 0x000fe20000ffe4ff */
[----:B------:R-:W-:Y:S01]  /*2b30*/  IMAD R7, R18, R11, R7 ;  /* 0x0000000b12077224 */ /* 0x000fe200078e0207 */
[----:B------:R-:W-:-:S03]  /*2b40*/  IADD3 R20, P1, PT, -R6, R14, RZ ;  /* 0x0000000e06147210 */ /* 0x000fc60007f3e1ff */
[-C--:B------:R-:W-:Y:S01]  /*2b50*/  IMAD R6, R16, R13.reuse, R7 ;  /* 0x0000000d10067224 */ /* 0x080fe200078e0207 */
[----:B------:R-:W-:-:S04]  /*2b60*/  ISETP.GE.U32.AND P0, PT, R20, R13, PT ;  /* 0x0000000d1400720c */ /* 0x000fc80003f06070 */
        /* <DEDUP_REMOVED lines=14> */
[----:B------:R-:W-:-:S02]  /*2c50*/  ISETP.GE.U32.AND.EX P0, PT, R14, R11, PT, P0 ;  /* 0x0000000b0e00720c */ /* 0x000fc40003f06100 */
[-C--:B------:R-:W-:Y:S02]  /*2c60*/  IADD3.X R7, PT, PT, RZ, R16.reuse, RZ, P2, !PT ;  /* 0x00000010ff077210 */ /* 0x080fe400017fe4ff */
[----:B------:R-:W-:Y:S02]  /*2c70*/  ISETP.NE.AND.EX P1, PT, R11, RZ, PT, P1 ;  /* 0x000000ff0b00720c */ /* 0x000fe40003f25310 */
[----:B------:R-:W-:Y:S02]  /*2c80*/  SEL R6, R6, R15, P0 ;  /* 0x0000000f06067207 */ /* 0x000fe40000000000 */
[----:B------:R-:W-:Y:S02]  /*2c90*/  SEL R7, R7, R16, P0 ;  /* 0x0000001007077207 */ /* 0x000fe40000000000 */
[----:B------:R-:W-:Y:S02]  /*2ca0*/  SEL R6, R6, 0xffffffff, P1 ;  /* 0xffffffff06067807 */ /* 0x000fe40000800000 */
[----:B------:R-:W-:Y:S01]  /*2cb0*/  SEL R7, R7, 0xffffffff, P1 ;  /* 0xffffffff07077807 */ /* 0x000fe20000800000 */
[----:B------:R-:W-:Y:S06]  /*2cc0*/  RET.REL.NODEC R12 `(_ZN2at6native53_GLOBAL__N__3bfe7fd5_20_UpSampleNearest2d_cu_198c5ce242upsample_nearest2d_backward_nhwc_out_frameIN3c104HalfEfXadL_ZNS0_46nearest_neighbor_exact_bw_compute_source_indexEfiiEEEEvPKT_PS5_mmmmmffm) ;  /* 0xffffffd00ccc7950 */ /* 0x000fec0003c3ffff */
.L_x_198:
        /* <DEDUP_REMOVED lines=11> */
.L_x_659:


//--------------------- .text._ZN2at6native53_GLOBAL__N__3bfe7fd5_20_UpSampleNearest2d_cu_198c5ce242upsample_nearest2d_backward_nhwc_out_frameIffXadL_ZNS0_46nearest_neighbor_exact_bw_compute_source_indexEfiiEEEEvPKT_PS3_mmmmmffm --------------------------
	.section	.text._ZN2at6native53_GLOBAL__N__3bfe7fd5_20_UpSampleNearest2d_cu_198c5ce242upsample_nearest2d_backward_nhwc_out_frameIffXadL_ZNS0_46nearest_neighbor_exact_bw_compute_source_indexEfiiEEEEvPKT_PS3_mmmmmffm,"ax",@progbits
	.align	128
.text._ZN2at6native53_GLOBAL__N__3bfe7fd5_20_UpSampleNearest2d_cu_198c5ce242upsample_nearest2d_backward_nhwc_out_frameIffXadL_ZNS0_46nearest_neighbor_exact_bw_compute_source_indexEfiiEEEEvPKT_PS3_mmmmmffm:
        .type           _ZN2at6native53_GLOBAL__N__3bfe7fd5_20_UpSampleNearest2d_cu_198c5ce242upsample_nearest2d_backward_nhwc_out_frameIffXadL_ZNS0_46nearest_neighbor_exact_bw_compute_source_indexEfiiEEEEvPKT_PS3_mmmmmffm,@function
        .size           _ZN2at6native53_GLOBAL__N__3bfe7fd5_20_UpSampleNearest2d_cu_198c5ce242upsample_nearest2d_backward_nhwc_out_frameIffXadL_ZNS0_46nearest_neighbor_exact_bw_compute_source_indexEfiiEEEEvPKT_PS3_mmmmmffm,(.L_x_661 - _ZN2at6native53_GLOBAL__N__3bfe7fd5_20_UpSampleNearest2d_cu_198c5ce242upsample_nearest2d_backward_nhwc_out_frameIffXadL_ZNS0_46nearest_neighbor_exact_bw_compute_source_indexEfiiEEEEvPKT_PS3_mmmmmffm)
        .other          _ZN2at6native53_GLOBAL__N__3bfe7fd5_20_UpSampleNearest2d_cu_198c5ce242upsample_nearest2d_backward_nhwc_out_frameIffXadL_ZNS0_46nearest_neighbor_exact_bw_compute_source_indexEfiiEEEEvPKT_PS3_mmmmmffm,@"STO_CUDA_ENTRY STV_DEFAULT"
_ZN2at6native53_GLOBAL__N__3bfe7fd5_20_UpSampleNearest2d_cu_198c5ce242upsample_nearest2d_backward_nhwc_out_frameIffXadL_ZNS0_46nearest_neighbor_exact_bw_compute_source_indexEfiiEEEEvPKT_PS3_mmmmmffm:
        /* <DEDUP_REMOVED lines=38> */
.L_x_200:
[----:B------:R-:W0:Y:S01]  /*0260*/  LDCU.64 UR4, c[0x0][0x3b0] ;  /* 0x00007600ff0477ac */ /* 0x000e220008000a00 */
[----:B------:R-:W-:Y:S01]  /*0270*/  MOV R14, R10 ;  /* 0x0000000a000e7202 */ /* 0x000fe20000000f00 */
[----:B------:R-:W-:Y:S01]  /*0280*/  IMAD.MOV.U32 R15, RZ, RZ, R11 ;  /* 0x000000ffff0f7224 */ /* 0x000fe200078e000b */
[----:B------:R-:W-:Y:S01]  /*0290*/  MOV R12, 0x2d0 ;  /* 0x000002d0000c7802 */ /* 0x000fe20000000f00 */
[----:B0-----:R-:W-:Y:S01]  /*02a0*/  IMAD.U32 R13, RZ, RZ, UR4 ;  /* 0x00000004ff0d7e24 */ /* 0x001fe2000f8e00ff */
[----:B------:R-:W-:-:S07]  /*02b0*/  MOV R9, UR5 ;  /* 0x0000000500097c02 */ /* 0x000fce0008000f00 */
[----:B------:R-:W-:Y:S05]  /*02c0*/  CALL.REL.NOINC `($__internal_18_$__cuda_sm20_div_u64) ;  /* 0x0000002400047944 */ /* 0x000fea0003c00000 */
[----:B------:R-:W0:Y:S01]  /*02d0*/  LDCU UR4, c[0x0][0x3b0] ;  /* 0x00007600ff0477ac */ /* 0x000e220008000800 */
[----:B------:R-:W-:Y:S01]  /*02e0*/  IADD3 R3, PT, PT, -R6, RZ, RZ ;  /* 0x000000ff06037210 */ /* 0x000fe20007ffe1ff */
[----:B------:R-:W-:-:S04]  /*02f0*/  IMAD.MOV.U32 R2, RZ, RZ, R6 ;  /* 0x000000ffff027224 */ /* 0x000fc800078e0006 */
[----:B0-----:R-:W-:Y:S01]  /*0300*/  IMAD R0, R3, UR4, R10 ;  /* 0x0000000403007c24 */ /* 0x001fe2000f8e020a */
[----:B------:R-:W-:-:S07]  /*0310*/  MOV R3, R7 ;  /* 0x0000000700037202 */ /* 0x000fce0000000f00 */
.L_x_201:
[----:B------:R-:W-:Y:S05]  /*0320*/  BSYNC.RECONVERGENT B0 ;  /* 0x0000000000007941 */ /* 0x000fea0003800200 */
.L_x_199:
        /* <DEDUP_REMOVED lines=28> */
.L_x_203:
        /* <DEDUP_REMOVED lines=9> */
[----:B------:R-:W-:Y:S01]  /*0580*/  IMAD.MOV.U32 R4, RZ, RZ, R6 ;  /* 0x000000ffff047224 */ /* 0x000fe200078e0006 */
[----:B------:R-:W-:-:S03]  /*0590*/  MOV R5, R7 ;  /* 0x0000000700057202 */ /* 0x000fc60000000f00 */
[----:B0-----:R-:W-:-:S07]  /*05a0*/  IMAD R8, R3, UR4, R2 ;  /* 0x0000000403087c24 */ /* 0x001fce000f8e0202 */
.L_x_204:
[----:B------:R-:W-:Y:S05]  /*05b0*/  BSYNC.RECONVERGENT B0 ;  /* 0x0000000000007941 */ /* 0x000fea0003800200 */
.L_x_202:
        /* <DEDUP_REMOVED lines=27> */
.L_x_206:
[----:B------:R-:W0:Y:S01]  /*0770*/  LDCU.64 UR4, c[0x0][0x3a0] ;  /* 0x00007400ff0477ac */ /* 0x000e220008000a00 */
[----:B------:R-:W-:Y:S01]  /*0780*/  IMAD.MOV.U32 R14, RZ, RZ, R4 ;  /* 0x000000ffff0e7224 */ /* 0x000fe200078e0004 */
[----:B------:R-:W-:Y:S02]  /*0790*/  MOV R15, R5 ;  /* 0x00000005000f7202 */ /* 0x000fe40000000f00 */
[----:B------:R-:W-:Y:S02]  /*07a0*/  MOV R12, 0x7e0 ;  /* 0x000007e0000c7802 */ /* 0x000fe40000000f00 */
[----:B0-----:R-:W-:Y:S01]  /*07b0*/  MOV R13, UR4 ;  /* 0x00000004000d7c02 */ /* 0x001fe20008000f00 */
[----:B------:R-:W-:-:S07]  /*07c0*/  IMAD.U32 R9, RZ, RZ, UR5 ;  /* 0x00000005ff097e24 */ /* 0x000fce000f8e00ff */
[----:B------:R-:W-:Y:S05]  /*07d0*/  CALL.REL.NOINC `($__internal_18_$__cuda_sm20_div_u64) ;  /* 0x0000001c00c07944 */ /* 0x000fea0003c00000 */
[----:B------:R-:W0:Y:S01]  /*07e0*/  LDCU UR4, c[0x0][0x3a0] ;  /* 0x00007400ff0477ac */ /* 0x000e220008000800 */
[----:B------:R-:W-:Y:S01]  /*07f0*/  IMAD.MOV R7, RZ, RZ, -R6 ;  /* 0x000000ffff077224 */ /* 0x000fe200078e0a06 */
[----:B------:R-:W-:-:S03]  /*0800*/  MOV R2, R6 ;  /* 0x0000000600027202 */ /* 0x000fc60000000f00 */
[----:B0-----:R-:W-:-:S07]  /*0810*/  IMAD R7, R7, UR4, R4 ;  /* 0x0000000407077c24 */ /* 0x001fce000f8e0204 */
.L_x_207:
[----:B------:R-:W-:Y:S05]  /*0820*/  BSYNC.RECONVERGENT B0 ;  /* 0x0000000000007941 */ /* 0x000fea0003800200 */
.L_x_205:
        /* <DEDUP_REMOVED lines=31> */
[----:B------:R-:W-:-:S04]  /*0a20*/  IADD3 R8, PT, PT, -R7, R4, RZ ;  /* 0x0000000407087210 */ /* 0x000fc80007ffe1ff */
[----:B------:R-:W-:-:S07]  /*0a30*/  LOP3.LUT R8, R8, 0x3, RZ, 0xc0, !PT ;  /* 0x0000000308087812 */ /* 0x000fce00078ec0ff */
.L_x_220:
        /* <DEDUP_REMOVED lines=16> */
[C---:B------:R-:W-:Y:S01]  /*0b40*/  IADD3 R20, PT, PT, -R7.reuse, R4, RZ ;  /* 0x0000000407147210 */ /* 0x040fe20007ffe1ff */
[----:B------:R-:W-:Y:S01]  /*0b50*/  BSSY.RECONVERGENT B3, `(.L_x_214) ;  /* 0x00000cc000037945 */ /* 0x000fe20003800200 */
[----:B------:R-:W-:Y:S02]  /*0b60*/  IADD3 R22, PT, PT, R7, 0x7, RZ ;  /* 0x0000000707167810 */ /* 0x000fe40007ffe0ff */
[----:B------:R-:W-:-:S05]  /*0b70*/  LOP3.LUT R20, R20, 0xfffffff0, RZ, 0xc0, !PT ;  /* 0xfffffff014147812 */ /* 0x000fca00078ec0ff */
[----:B------:R-:W-:-:S07]  /*0b80*/  IMAD.MOV R20, RZ, RZ, -R20 ;  /* 0x000000ffff147224 */ /* 0x000fce00078e0a14 */
.L_x_215:
[----:B------:R-:W-:Y:S01]  /*0b90*/  IADD3 R16, PT, PT, R22, -0x7, RZ ;  /* 0xfffffff916107810 */ /* 0x000fe20007ffe0ff */
[----:B------:R-:W-:Y:S01]  /*0ba0*/  IMAD R23, R21, UR12, RZ ;  /* 0x0000000c15177c24 */ /* 0x000fe2000f8e02ff */
[----:B------:R-:W-:Y:S02]  /*0bb0*/  MOV R15, R9 ;  /* 0x00000009000f7202 */ /* 0x000fe40000000f00 */
[--C-:B------:R-:W-:Y:S01]  /*0bc0*/  SHF.R.S32.HI R17, RZ, 0x1f, R16.reuse ;  /* 0x0000001fff117819 */ /* 0x100fe20000011410 */
[C---:B------:R-:W-:Y:S02]  /*0bd0*/  IMAD R23, R12.reuse, UR13, R23 ;  /* 0x0000000d0c177c24 */ /* 0x040fe4000f8e0217 */
[----:B------:R-:W-:-:S05]  /*0be0*/  IMAD.WIDE.U32 R16, R12, UR12, R16 ;  /* 0x0000000c0c107c25 */ /* 0x000fca000f8e0010 */
[----:B------:R-:W-:-:S05]  /*0bf0*/  IADD3 R14, PT, PT, R17, R23, RZ ;  /* 0x00000017110e7210 */ /* 0x000fca0007ffe0ff */
[----:B------:R-:W-:Y:S02]  /*0c00*/  IMAD R17, R14, UR14, RZ ;  /* 0x0000000e0e117c24 */ /* 0x000fe4000f8e02ff */
[----:B------:R-:W-:Y:S02]  /*0c10*/  IMAD.MOV.U32 R14, RZ, RZ, R0 ;  /* 0x000000ffff0e7224 */ /* 0x000fe400078e0000 */
[C---:B------:R-:W-:Y:S02]  /*0c20*/  IMAD R19, R16.reuse, UR15, R17 ;  /* 0x0000000f10137c24 */ /* 0x040fe4000f8e0211 */
[----:B------:R-:W-:-:S03]  /*0c30*/  IMAD.WIDE.U32 R16, R16, UR14, R14 ;  /* 0x0000000e10107c25 */ /* 0x000fc6000f8e000e */
[----:B------:R-:W-:Y:S02]  /*0c40*/  LEA R18, P0, R16, UR8, 0x2 ;  /* 0x0000000810127c11 */ /* 0x000fe4000f8010ff */
[----:B------:R-:W-:-:S04]  /*0c50*/  IADD3 R17, PT, PT, R17, R19, RZ ;  /* 0x0000001311117210 */ /* 0x000fc80007ffe0ff */
[----:B------:R-:W-:-:S06]  /*0c60*/  LEA.HI.X R19, R16, UR9, R17, 0x2, P0 ;  /* 0x0000000910137c11 */ /* 0x000fcc00080f1411 */
[----:B------:R-:W2:Y:S01]  /*0c70*/  LDG.E R19, desc[UR4][R18.64] ;  /* 0x0000000412137981 */ /* 0x000ea2000c1e1900 */
        /* <DEDUP_REMOVED lines=11> */
[----:B------:R-:W3:Y:S01]  /*0d30*/  LDG.E R25, desc[UR4][R26.64] ;  /* 0x000000041a197981 */ /* 0x000ee2000c1e1900 */
[----:B------:R-:W-:-:S03]  /*0d40*/  SHF.R.S32.HI R17, RZ, 0x1f, R16 ;  /* 0x0000001fff117819 */ /* 0x000fc60000011410 */
[----:B------:R-:W-:-:S05]  /*0d50*/  IMAD.WIDE.U32 R16, R12, UR12, R16 ;  /* 0x0000000c0c107c25 */ /* 0x000fca000f8e0010 */
[----:B------:R-:W-:-:S05]  /*0d60*/  IADD3 R17, PT, PT, R23, R17, RZ ;  /* 0x0000001117117210 */ /* 0x000fca0007ffe0ff */
[----:B------:R-:W-:Y:S02]  /*0d70*/  IMAD R17, R17, UR14, RZ ;  /* 0x0000000e11117c24 */ /* 0x000fe4000f8e02ff */
[----:B--2---:R-:W-:Y:S02]  /*0d80*/  FADD.FTZ R24, R19, R24 ;  /* 0x0000001813187221 */ /* 0x004fe40000010000 */
[C---:B------:R-:W-:Y:S02]  /*0d90*/  IMAD R19, R16.reuse, UR15, R17 ;  /* 0x0000000f10137c24 */ /* 0x040fe4000f8e0211 */
[----:B------:R-:W-:-:S05]  /*0da0*/  IMAD.WIDE.U32 R16, R16, UR14, R14 ;  /* 0x0000000e10107c25 */ /* 0x000fca000f8e000e */
[----:B------:R-:W-:Y:S02]  /*0db0*/  IADD3 R17, PT, PT, R17, R19, RZ ;  /* 0x0000001311117210 */ /* 0x000fe40007ffe0ff */
[----:B------:R-:W-:-:S04]  /*0dc0*/  LEA R18, P0, R16, UR8, 0x2 ;  /* 0x0000000810127c11 */ /* 0x000fc8000f8010ff */
[----:B------:R-:W-:-:S05]  /*0dd0*/  LEA.HI.X R19, R16, UR9, R17, 0x2, P0 ;  /* 0x0000000910137c11 */ /* 0x000fca00080f1411 */
[----:B------:R-:W2:Y:S01]  /*0de0*/  LDG.E R18, desc[UR4][R18.64] ;  /* 0x0000000412127981 */ /* 0x000ea2000c1e1900 */
[----:B------:R-:W-:-:S05]  /*0df0*/  VIADD R16, R22, 0xfffffffc ;  /* 0xfffffffc16107836 */ /* 0x000fca0000000000 */
[----:B------:R-:W-:-:S03]  /*0e00*/  SHF.R.S32.HI R17, RZ, 0x1f, R16 ;  /* 0x0000001fff117819 */ /* 0x000fc60000011410 */
[----:B------:R-:W-:-:S05]  /*0e10*/  IMAD.WIDE.U32 R16, R12, UR12, R16 ;  /* 0x0000000c0c107c25 */ /* 0x000fca000f8e0010 */
[----:B------:R-:W-:-:S05]  /*0e20*/  IADD3 R17, PT, PT, R23, R17, RZ ;  /* 0x0000001117117210 */ /* 0x000fca0007ffe0ff */
[----:B------:R-:W-:Y:S02]  /*0e30*/  IMAD R17, R17, UR14, RZ ;  /* 0x0000000e11117c24 */ /* 0x000fe4000f8e02ff */
[----:B---3--:R-:W-:Y:S02]  /*0e40*/  FADD.FTZ R25, R24, R25 ;  /* 0x0000001918197221 */ /* 0x008fe40000010000 */
        /* <DEDUP_REMOVED lines=16> */
[----:B------:R-:W-:-:S06]  /*0f50*/  LEA.HI.X R25, R16, UR9, R17, 0x2, P0 ;  /* 0x0000000910197c11 */ /* 0x000fcc00080f1411 */
        /* <DEDUP_REMOVED lines=17> */
[----:B------:R-:W-:-:S04]  /*1070*/  IMAD R17, R17, UR14, RZ ;  /* 0x0000000e11117c24 */ /* 0x000fc8000f8e02ff */
[C---:B------:R-:W-:Y:S02]  /*1080*/  IMAD R19, R16.reuse, UR15, R17 ;  /* 0x0000000f10137c24 */ /* 0x040fe4000f8e0211 */
[----:B------:R-:W-:-:S05]  /*1090*/  IMAD.WIDE.U32 R16, R16, UR14, R14 ;  /* 0x0000000e10107c25 */ /* 0x000fca000f8e000e */
[----:B------:R-:W-:Y:S01]  /*10a0*/  IADD3 R17, PT, PT, R17, R19, RZ ;  /* 0x0000001311117210 */ /* 0x000fe20007ffe0ff */
[----:B--2---:R-:W-:Y:S01]  /*10b0*/  FADD.FTZ R25, R18, R25 ;  /* 0x0000001912197221 */ /* 0x004fe20000010000 */
[----:B------:R-:W-:-:S04]  /*10c0*/  LEA R18, P0, R16, UR8, 0x2 ;  /* 0x0000000810127c11 */ /* 0x000fc8000f8010ff */
[----:B------:R-:W-:-:S06]  /*10d0*/  LEA.HI.X R19, R16, UR9, R17, 0x2, P0 ;  /* 0x0000000910137c11 */ /* 0x000fcc00080f1411 */
[----:B------:R-:W2:Y:S01]  /*10e0*/  LDG.E R19, desc[UR4][R18.64] ;  /* 0x0000000412137981 */ /* 0x000ea2000c1e1900 */
[--C-:B------:R-:W-:Y:S01]  /*10f0*/  SHF.R.S32.HI R17, RZ, 0x1f, R22.reuse ;  /* 0x0000001fff117819 */ /* 0x100fe20000011416 */
[----:B------:R-:W-:-:S04]  /*1100*/  IMAD.MOV.U32 R16, RZ, RZ, R22 ;  /* 0x000000ffff107224 */ /* 0x000fc800078e0016 */
        /* <DEDUP_REMOVED lines=10> */
[----:B------:R0:W3:Y:S01]  /*11b0*/  LDG.E R18, desc[UR4][R26.64] ;  /* 0x000000041a127981 */ /* 0x0000e2000c1e1900 */
        /* <DEDUP_REMOVED lines=9> */
[----:B------:R-:W-:-:S05]  /*1250*/  LEA.HI.X R25, R16, UR9, R17, 0x2, P0 ;  /* 0x0000000910197c11 */ /* 0x000fca00080f1411 */
[----:B------:R-:W2:Y:S01]  /*1260*/  LDG.E R24, desc[UR4][R24.64] ;  /* 0x0000000418187981 */ /* 0x000ea2000c1e1900 */
[----:B------:R-:W-:-:S05]  /*1270*/  VIADD R16, R22, 0x2 ;  /* 0x0000000216107836 */ /* 0x000fca0000000000 */
[----:B------:R-:W-:-:S03]  /*1280*/  SHF.R.S32.HI R17, RZ, 0x1f, R16 ;  /* 0x0000001fff117819 */ /* 0x000fc60000011410 */
[----:B------:R-:W-:-:S05]  /*1290*/  IMAD.WIDE.U32 R16, R12, UR12, R16 ;  /* 0x0000000c0c107c25 */ /* 0x000fca000f8e0010 */
[----:B------:R-:W-:-:S05]  /*12a0*/  IADD3 R17, PT, PT, R23, R17, RZ ;  /* 0x0000001117117210 */ /* 0x000fca0007ffe0ff */
[----:B------:R-:W-:-:S04]  /*12b0*/  IMAD R17, R17, UR14, RZ ;  /* 0x0000000e11117c24 */ /* 0x000fc8000f8e02ff */
[C---:B0-----:R-:W-:Y:S02]  /*12c0*/  IMAD R27, R16.reuse, UR15, R17 ;  /* 0x0000000f101b7c24 */ /* 0x041fe4000f8e0211 */
[----:B------:R-:W-:-:S05]  /*12d0*/  IMAD.WIDE.U32 R16, R16, UR14, R14 ;  /* 0x0000000e10107c25 */ /* 0x000fca000f8e000e */
[----:B------:R-:W-:Y:S02]  /*12e0*/  IADD3 R17, PT, PT, R17, R27, RZ ;  /* 0x0000001b11117210 */ /* 0x000fe40007ffe0ff */
[----:B------:R-:W-:-:S04]  /*12f0*/  LEA R26, P0, R16, UR8, 0x2 ;  /* 0x00000008101a7c11 */ /* 0x000fc8000f8010ff */
[----:B------:R-:W-:Y:S01]  /*1300*/  LEA.HI.X R27, R16, UR9, R17, 0x2, P0 ;  /* 0x00000009101b7c11 */ /* 0x000fe200080f1411 */
[----:B------:R-:W-:Y:S02]  /*1310*/  VIADD R16, R22, 0x3 ;  /* 0x0000000316107836 */ /* 0x000fe40000000000 */
[----:B---3--:R-:W-:Y:S02]  /*1320*/  FADD.FTZ R19, R19, R18 ;  /* 0x0000001213137221 */ /* 0x008fe40000010000 */
        /* <DEDUP_REMOVED lines=58> */
[----:B------:R-:W-:Y:S01]  /*16d0*/  LEA.HI.X R19, R16, UR9, R17, 0x2, P0 ;  /* 0x0000000910137c11 */ /* 0x000fe200080f1411 */
[----:B------:R-:W-:-:S05]  /*16e0*/  VIADD R16, R22, 0x8 ;  /* 0x0000000816107836 */ /* 0x000fca0000000000 */
[--C-:B------:R-:W-:Y:S01]  /*16f0*/  SHF.R.S32.HI R17, RZ, 0x1f, R16.reuse ;  /* 0x0000001fff117819 */ /* 0x100fe20000011410 */
[----:B------:R-:W2:Y:S02]  /*1700*/  LDG.E R19, desc[UR4][R18.64] ;  /* 0x0000000412137981 */ /* 0x000ea4000c1e1900 */
[----:B------:R-:W-:-:S05]  /*1710*/  IMAD.WIDE.U32 R16, R12, UR12, R16 ;  /* 0x0000000c0c107c25 */ /* 0x000fca000f8e0010 */
[----:B------:R-:W-:Y:S01]  /*1720*/  IADD3 R23, PT, PT, R23, R17, RZ ;  /* 0x0000001117177210 */ /* 0x000fe20007ffe0ff */
[----:B------:R-:W-:-:S04]  /*1730*/  IMAD.WIDE.U32 R14, R16, UR14, R14 ;  /* 0x0000000e100e7c25 */ /* 0x000fc8000f8e000e */
[----:B------:R-:W-:-:S04]  /*1740*/  IMAD R23, R23, UR14, RZ ;  /* 0x0000000e17177c24 */ /* 0x000fc8000f8e02ff */
[----:B------:R-:W-:Y:S01]  /*1750*/  IMAD R23, R16, UR15, R23 ;  /* 0x0000000f10177c24 */ /* 0x000fe2000f8e0217 */
[----:B------:R-:W-:-:S04]  /*1760*/  LEA R16, P0, R14, UR8, 0x2 ;  /* 0x000000080e107c11 */ /* 0x000fc8000f8010ff */
[----:B------:R-:W-:-:S04]  /*1770*/  IADD3 R15, PT, PT, R15, R23, RZ ;  /* 0x000000170f0f7210 */ /* 0x000fc80007ffe0ff */
[----:B------:R-:W-:-:S06]  /*1780*/  LEA.HI.X R17, R14, UR9, R15, 0x2, P0 ;  /* 0x000000090e117c11 */ /* 0x000fcc00080f140f */
[----:B------:R-:W4:Y:S01]  /*1790*/  LDG.E R17, desc[UR4][R16.64] ;  /* 0x0000000410117981 */ /* 0x000f22000c1e1900 */
[----:B------:R-:W-:-:S05]  /*17a0*/  VIADD R20, R20, 0x10 ;  /* 0x0000001014147836 */ /* 0x000fca0000000000 */
[----:B------:R-:W-:Y:S01]  /*17b0*/  ISETP.NE.AND P0, PT, R20, RZ, PT ;  /* 0x000000ff1400720c */ /* 0x000fe20003f05270 */
[----:B---3--:R-:W-:Y:S01]  /*17c0*/  FADD.FTZ R24, R25, R24 ;  /* 0x0000001819187221 */ /* 0x008fe20000010000 */
[----:B------:R-:W-:-:S03]  /*17d0*/  IADD3 R22, PT, PT, R22, 0x10, RZ ;  /* 0x0000001016167810 */ /* 0x000fc60007ffe0ff */
[----:B--2---:R-:W-:-:S04]  /*17e0*/  FADD.FTZ R24, R24, R19 ;  /* 0x0000001318187221 */ /* 0x004fc80000010000 */
[----:B----4-:R-:W-:-:S04]  /*17f0*/  FADD.FTZ R24, R24, R17 ;  /* 0x0000001118187221 */ /* 0x010fc80000010000 */
[----:B------:R-:W-:Y:S05]  /*1800*/  @P0 BRA `(.L_x_215) ;  /* 0xfffffff000e00947 */ /* 0x000fea000383ffff */
[----:B------:R-:W-:Y:S05]  /*1810*/  BSYNC.RECONVERGENT B3 ;  /* 0x0000000000037941 */ /* 0x000fea0003800200 */
.L_x_214:
[----:B------:R-:W-:-:S07]  /*1820*/  IADD3 R20, PT, PT, R22, -0x7, RZ ;  /* 0xfffffff916147810 */ /* 0x000fce0007ffe0ff */
.L_x_213:
[----:B------:R-:W-:Y:S05]  /*1830*/  BSYNC.RECONVERGENT B2 ;  /* 0x0000000000027941 */ /* 0x000fea0003800200 */
.L_x_212:
[----:B------:R-:W-:-:S05]  /*1840*/  IMAD.IADD R22, R4, 0x1, -R7 ;  /* 0x0000000104167824 */ /* 0x000fca00078e0a07 */
[----:B------:R-:W-:-:S04]  /*1850*/  LOP3.LUT R14, R22, 0xf, RZ, 0xc0, !PT ;  /* 0x0000000f160e7812 */ /* 0x000fc800078ec0ff */
[----:B------:R-:W-:-:S13]  /*1860*/  ISETP.NE.AND P0, PT, R14, RZ, PT ;  /* 0x000000ff0e00720c */ /* 0x000fda0003f05270 */
[----:B------:R-:W-:Y:S05]  /*1870*/  @!P0 BRA `(.L_x_211) ;  /* 0x0000000c00708947 */ /* 0x000fea0003800000 */
[----:B------:R-:W-:Y:S01]  /*1880*/  IADD3 R14, PT, PT, R14, -0x1, RZ ;  /* 0xffffffff0e0e7810 */ /* 0x000fe20007ffe0ff */
[----:B------:R-:W-:Y:S01]  /*1890*/  BSSY.RECONVERGENT B2, `(.L_x_216) ;  /* 0x000006d000027945 */ /* 0x000fe20003800200 */
[----:B------:R-:W-:Y:S02]  /*18a0*/  LOP3.LUT R22, R22, 0x7, RZ, 0xc0, !PT ;  /* 0x0000000716167812 */ /* 0x000fe400078ec0ff */
[----:B------:R-:W-:Y:S02]  /*18b0*/  ISETP.GE.U32.AND P1, PT, R14, 0x7, PT ;  /* 0x000000070e00780c */ /* 0x000fe40003f26070 */
[----:B------:R-:W-:-:S11]  /*18c0*/  ISETP.NE.AND P0, PT, R22, RZ, PT ;  /* 0x000000ff1600720c */ /* 0x000fd60003f05270 */
[----:B------:R-:W-:Y:S05]  /*18d0*/  @!P1 BRA `(.L_x_217) ;  /* 0x0000000400a09947 */ /* 0x000fea0003800000 */
[----:B------:R-:W0:Y:S01]  /*18e0*/  LDCU.64 UR10, c[0x0][0x398] ;  /* 0x00007300ff0a77ac */ /* 0x000e220008000a00 */
[----:B------:R-:W-:Y:S02]  /*18f0*/  SHF.R.S32.HI R15, RZ, 0x1f, R20 ;  /* 0x0000001fff0f7819 */ /* 0x000fe40000011414 */
[----:B------:R-:W-:Y:S01]  /*1900*/  MOV R14, R20 ;  /* 0x00000014000e7202 */ /* 0x000fe20000000f00 */
[----:B------:R-:W1:Y:S01]  /*1910*/  LDCU.64 UR16, c[0x0][0x3b0] ;  /* 0x00007600ff1077ac */ /* 0x000e620008000a00 */
[----:B------:R-:W2:Y:S01]  /*1920*/  LDCU.64 UR18, c[0x0][0x380] ;  /* 0x00007000ff1277ac */ /* 0x000ea20008000a00 */
[----:B0-----:R-:W-:Y:S02]  /*1930*/  IMAD R23, R21, UR10, RZ ;  /* 0x0000000a15177c24 */ /* 0x001fe4000f8e02ff */
[----:B------:R-:W-:Y:S01]  /*1940*/  IMAD.WIDE.U32 R18, R12, UR10, R14 ;  /* 0x0000000a0c127c25 */ /* 0x000fe2000f8e000e */
[----:B------:R-:W-:-:S03]  /*1950*/  MOV R15, R9 ;  /* 0x00000009000f7202 */ /* 0x000fc60000000f00 */
[----:B------:R-:W-:-:S04]  /*1960*/  IMAD R23, R12, UR11, R23 ;  /* 0x0000000b0c177c24 */ /* 0x000fc8000f8e0217 */
[----:B------:R-:W-:-:S04]  /*1970*/  IMAD.IADD R14, R23, 0x1, R19 ;  /* 0x00000001170e7824 */ /* 0x000fc800078e0213 */
[----:B-1----:R-:W-:Y:S01]  /*1980*/  IMAD R17, R14, UR16, RZ ;  /* 0x000000100e117c24 */ /* 0x002fe2000f8e02ff */
[----:B------:R-:W-:-:S03]  /*1990*/  MOV R14, R0 ;  /* 0x00000000000e7202 */ /* 0x000fc60000000f00 */
[C---:B------:R-:W-:Y:S02]  /*19a0*/  IMAD R17, R18.reuse, UR17, R17 ;  /* 0x0000001112117c24 */ /* 0x040fe4000f8e0211 */
[----:B------:R-:W-:-:S04]  /*19b0*/  IMAD.WIDE.U32 R18, R18, UR16, R14 ;  /* 0x0000001012127c25 */ /* 0x000fc8000f8e000e */
[----:B------:R-:W-:Y:S01]  /*19c0*/  IMAD.IADD R17, R19, 0x1, R17 ;  /* 0x0000000113117824 */ /* 0x000fe200078e0211 */
[----:B--2---:R-:W-:-:S04]  /*19d0*/  LEA R16, P1, R18, UR18, 0x2 ;  /* 0x0000001212107c11 */ /* 0x004fc8000f8210ff */
[----:B------:R-:W-:-:S06]  /*19e0*/  LEA.HI.X R17, R18, UR19, R17, 0x2, P1 ;  /* 0x0000001312117c11 */ /* 0x000fcc00088f1411 */
[----:B------:R0:W2:Y:S01]  /*19f0*/  LDG.E R17, desc[UR4][R16.64] ;  /* 0x0000000410117981 */ /* 0x0000a2000c1e1900 */
[----:B------:R-:W-:-:S04]  /*1a00*/  IADD3 R18, PT, PT, R20, 0x1, RZ ;  /* 0x0000000114127810 */ /* 0x000fc80007ffe0ff */
        /* <DEDUP_REMOVED lines=10> */
[----:B------:R-:W3:Y:S01]  /*1ab0*/  LDG.E R25, desc[UR4][R26.64] ;  /* 0x000000041a197981 */ /* 0x000ee2000c1e1900 */
[----:B------:R-:W-:-:S03]  /*1ac0*/  SHF.R.S32.HI R19, RZ, 0x1f, R18 ;  /* 0x0000001fff137819 */ /* 0x000fc60000011412 */
[----:B------:R-:W-:-:S05]  /*1ad0*/  IMAD.WIDE.U32 R18, R12, UR10, R18 ;  /* 0x0000000a0c127c25 */ /* 0x000fca000f8e0012 */
[----:B0-----:R-:W-:-:S05]  /*1ae0*/  IADD3 R16, PT, PT, R23, R19, RZ ;  /* 0x0000001317107210 */ /* 0x001fca0007ffe0ff */
[----:B------:R-:W-:Y:S02]  /*1af0*/  IMAD R19, R16, UR16, RZ ;  /* 0x0000001010137c24 */ /* 0x000fe4000f8e02ff */
[----:B--2---:R-:W-:Y:S02]  /*1b00*/  FADD.FTZ R24, R24, R17 ;  /* 0x0000001118187221 */ /* 0x004fe40000010000 */
[C---:B------:R-:W-:Y:S02]  /*1b10*/  IMAD R17, R18.reuse, UR17, R19 ;  /* 0x0000001112117c24 */ /* 0x040fe4000f8e0213 */
[----:B------:R-:W-:-:S04]  /*1b20*/  IMAD.WIDE.U32 R18, R18, UR16, R14 ;  /* 0x0000001012127c25 */ /* 0x000fc8000f8e000e */
[----:B------:R-:W-:Y:S01]  /*1b30*/  IMAD.IADD R17, R19, 0x1, R17 ;  /* 0x0000000113117824 */ /* 0x000fe200078e0211 */
[----:B------:R-:W-:-:S04]  /*1b40*/  LEA R16, P1, R18, UR18, 0x2 ;  /* 0x0000001212107c11 */ /* 0x000fc8000f8210ff */
[----:B------:R-:W-:-:S05]  /*1b50*/  LEA.HI.X R17, R18, UR19, R17, 0x2, P1 ;  /* 0x0000001312117c11 */ /* 0x000fca00088f1411 */
[----:B------:R-:W2:Y:S01]  /*1b60*/  LDG.E R16, desc[UR4][R16.64] ;  /* 0x0000000410107981 */ /* 0x000ea2000c1e1900 */
[----:B------:R-:W-:-:S04]  /*1b70*/  IADD3 R18, PT, PT, R20, 0x3, RZ ;  /* 0x0000000314127810 */ /* 0x000fc80007ffe0ff */
[----:B------:R-:W-:-:S03]  /*1b80*/  SHF.R.S32.HI R19, RZ, 0x1f, R18 ;  /* 0x0000001fff137819 */ /* 0x000fc60000011412 */
[----:B------:R-:W-:-:S05]  /*1b90*/  IMAD.WIDE.U32 R18, R12, UR10, R18 ;  /* 0x0000000a0c127c25 */ /* 0x000fca000f8e0012 */
[----:B------:R-:W-:-:S05]  /*1ba0*/  IADD3 R19, PT, PT, R23, R19, RZ ;  /* 0x0000001317137210 */ /* 0x000fca0007ffe0ff */
[----:B------:R-:W-:Y:S02]  /*1bb0*/  IMAD R19, R19, UR16, RZ ;  /* 0x0000001013137c24 */ /* 0x000fe4000f8e02ff */
[----:B---3--:R-:W-:Y:S02]  /*1bc0*/  FADD.FTZ R25, R24, R25 ;  /* 0x0000001918197221 */ /* 0x008fe40000010000 */
        /* <DEDUP_REMOVED lines=9> */
[----:B------:R-:W-:-:S05]  /*1c60*/  IADD3 R19, PT, PT, R23, R19, RZ ;  /* 0x0000001317137210 */ /* 0x000fca0007ffe0ff */
[----:B------:R-:W-:Y:S02]  /*1c70*/  IMAD R19, R19, UR16, RZ ;  /* 0x0000001013137c24 */ /* 0x000fe4000f8e02ff */
[----:B--2---:R-:W-:Y:S02]  /*1c80*/  FADD.FTZ R16, R25, R16 ;  /* 0x0000001019107221 */ /* 0x004fe40000010000 */
[C---:B------:R-:W-:Y:S02]  /*1c90*/  IMAD R25, R18.reuse, UR17, R19 ;  /* 0x0000001112197c24 */ /* 0x040fe4000f8e0213 */
[----:B------:R-:W-:-:S04]  /*1ca0*/  IMAD.WIDE.U32 R18, R18, UR16, R14 ;  /* 0x0000001012127c25 */ /* 0x000fc8000f8e000e */
[----:B------:R-:W-:Y:S01]  /*1cb0*/  IMAD.IADD R19, R19, 0x1, R25 ;  /* 0x0000000113137824 */ /* 0x000fe200078e0219 */
[----:B------:R-:W-:-:S04]  /*1cc0*/  LEA R24, P1, R18, UR18, 0x2 ;  /* 0x0000001212187c11 */ /* 0x000fc8000f8210ff */
[----:B------:R-:W-:-:S06]  /*1cd0*/  LEA.HI.X R25, R18, UR19, R19, 0x2, P1 ;  /* 0x0000001312197c11 */ /* 0x000fcc00088f1413 */
        /* <DEDUP_REMOVED lines=17> */
[----:B------:R-:W-:-:S04]  /*1df0*/  IMAD R17, R17, UR16, RZ ;  /* 0x0000001011117c24 */ /* 0x000fc8000f8e02ff */
[C---:B------:R-:W-:Y:S02]  /*1e00*/  IMAD R17, R18.reuse, UR17, R17 ;  /* 0x0000001112117c24 */ /* 0x040fe4000f8e0211 */
[----:B------:R-:W-:-:S04]  /*1e10*/  IMAD.WIDE.U32 R18, R18, UR16, R14 ;  /* 0x0000001012127c25 */ /* 0x000fc8000f8e000e */
[----:B------:R-:W-:Y:S02]  /*1e20*/  IMAD.IADD R17, R19, 0x1, R17 ;  /* 0x0000000113117824 */ /* 0x000fe400078e0211 */
[----:B--2---:R-:W-:Y:S01]  /*1e30*/  FADD.FTZ R25, R16, R25 ;  /* 0x0000001910197221 */ /* 0x004fe20000010000 */
[----:B------:R-:W-:-:S04]  /*1e40*/  LEA R16, P1, R18, UR18, 0x2 ;  /* 0x0000001212107c11 */ /* 0x000fc8000f8210ff */
[----:B------:R-:W-:Y:S02]  /*1e50*/  LEA.HI.X R17, R18, UR19, R17, 0x2, P1 ;  /* 0x0000001312117c11 */ /* 0x000fe400088f1411 */
[----:B------:R-:W-:-:S04]  /*1e60*/  IADD3 R18, PT, PT, R20, 0x7, RZ ;  /* 0x0000000714127810 */ /* 0x000fc80007ffe0ff */
[--C-:B------:R-:W-:Y:S01]  /*1e70*/  SHF.R.S32.HI R19, RZ, 0x1f, R18.reuse ;  /* 0x0000001fff137819 */ /* 0x100fe20000011412 */
[----:B------:R-:W2:Y:S02]  /*1e80*/  LDG.E R17, desc[UR4][R16.64] ;  /* 0x0000000410117981 */ /* 0x000ea4000c1e1900 */
[----:B------:R-:W-:-:S05]  /*1e90*/  IMAD.WIDE.U32 R18, R12, UR10, R18 ;  /* 0x0000000a0c127c25 */ /* 0x000fca000f8e0012 */
[----:B------:R-:W-:Y:S01]  /*1ea0*/  IADD3 R23, PT, PT, R23, R19, RZ ;  /* 0x0000001317177210 */ /* 0x000fe20007ffe0ff */
[----:B------:R-:W-:-:S04]  /*1eb0*/  IMAD.WIDE.U32 R14, R18, UR16, R14 ;  /* 0x00000010120e7c25 */ /* 0x000fc8000f8e000e */
[----:B------:R-:W-:-:S04]  /*1ec0*/  IMAD R23, R23, UR16, RZ ;  /* 0x0000001017177c24 */ /* 0x000fc8000f8e02ff */
[----:B------:R-:W-:Y:S01]  /*1ed0*/  IMAD R23, R18, UR17, R23 ;  /* 0x0000001112177c24 */ /* 0x000fe2000f8e0217 */
[----:B------:R-:W-:-:S03]  /*1ee0*/  LEA R18, P1, R14, UR18, 0x2 ;  /* 0x000000120e127c11 */ /* 0x000fc6000f8210ff */
[----:B------:R-:W-:-:S05]  /*1ef0*/  IMAD.IADD R15, R15, 0x1, R23 ;  /* 0x000000010f0f7824 */ /* 0x000fca00078e0217 */
[----:B------:R-:W-:-:S06]  /*1f00*/  LEA.HI.X R19, R14, UR19, R15, 0x2, P1 ;  /* 0x000000130e137c11 */ /* 0x000fcc00088f140f */
[----:B------:R-:W4:Y:S01]  /*1f10*/  LDG.E R19, desc[UR4][R18.64] ;  /* 0x0000000412137981 */ /* 0x000f22000c1e1900 */
[----:B---3--:R-:W-:Y:S01]  /*1f20*/  FADD.FTZ R24, R25, R24 ;  /* 0x0000001819187221 */ /* 0x008fe20000010000 */
[----:B------:R-:W-:-:S03]  /*1f30*/  IADD3 R20, PT, PT, R20, 0x8, RZ ;  /* 0x0000000814147810 */ /* 0x000fc60007ffe0ff */
[----:B--2---:R-:W-:-:S04]  /*1f40*/  FADD.FTZ R24, R24, R17 ;  /* 0x0000001118187221 */ /* 0x004fc80000010000 */
[----:B----4-:R-:W-:-:S07]  /*1f50*/  FADD.FTZ R24, R24, R19 ;  /* 0x0000001318187221 */ /* 0x010fce0000010000 */
.L_x_217:
[----:B------:R-:W-:Y:S05]  /*1f60*/  BSYNC.RECONVERGENT B2 ;  /* 0x0000000000027941 */ /* 0x000fea0003800200 */
.L_x_216:
        /* <DEDUP_REMOVED lines=9> */
[----:B------:R-:W-:Y:S01]  /*2000*/  MOV R17, R9 ;  /* 0x0000000900117202 */ /* 0x000fe20000000f00 */
        /* <DEDUP_REMOVED lines=21> */
[----:B------:R-:W2:Y:S01]  /*2160*/  LDG.E R23, desc[UR4][R28.64] ;  /* 0x000000041c177981 */ /* 0x000ea2000c1e1900 */
[----:B------:R-:W-:-:S04]  /*2170*/  LEA R26, P1, R14, UR18, 0x2 ;  /* 0x000000120e1a7c11 */ /* 0x000fc8000f8210ff */
[----:B------:R-:W-:Y:S02]  /*2180*/  LEA.HI.X R27, R14, UR19, R19, 0x2, P1 ;  /* 0x000000130e1b7c11 */ /* 0x000fe400088f1413 */
[----:B------:R-:W-:-:S03]  /*2190*/  IADD3 R14, PT, PT, R20, 0x2, RZ ;  /* 0x00000002140e7810 */ /* 0x000fc60007ffe0ff */
[----:B------:R-:W3:Y:S01]  /*21a0*/  LDG.E R22, desc[UR4][R26.64] ;  /* 0x000000041a167981 */ /* 0x000ee2000c1e1900 */
        /* <DEDUP_REMOVED lines=8> */
[----:B------:R-:W-:Y:S02]  /*2230*/  LEA.HI.X R19, R14, UR19, R19, 0x2, P1 ;  /* 0x000000130e137c11 */ /* 0x000fe400088f1413 */
[----:B------:R-:W-:-:S04]  /*2240*/  IADD3 R14, PT, PT, R20, 0x3, RZ ;  /* 0x00000003140e7810 */ /* 0x000fc80007ffe0ff */
[--C-:B------:R-:W-:Y:S01]  /*2250*/  SHF.R.S32.HI R15, RZ, 0x1f, R14.reuse ;  /* 0x0000001fff0f7819 */ /* 0x100fe2000001140e */
[----:B------:R-:W4:Y:S02]  /*2260*/  LDG.E R19, desc[UR4][R18.64] ;  /* 0x0000000412137981 */ /* 0x000f24000c1e1900 */
[----:B------:R-:W-:-:S04]  /*2270*/  IMAD.WIDE.U32 R14, R12, UR10, R14 ;  /* 0x0000000a0c0e7c25 */ /* 0x000fc8000f8e000e */
[----:B------:R-:W-:-:S04]  /*2280*/  IMAD.IADD R25, R25, 0x1, R15 ;  /* 0x0000000119197824 */ /* 0x000fc800078e020f */
[----:B------:R-:W-:Y:S02]  /*2290*/  IMAD R25, R25, UR16, RZ ;  /* 0x0000001019197c24 */ /* 0x000fe4000f8e02ff */
[----:B------:R-:W-:-:S04]  /*22a0*/  IMAD.WIDE.U32 R16, R14, UR16, R16 ;  /* 0x000000100e107c25 */ /* 0x000fc8000f8e0010 */
[----:B------:R-:W-:Y:S01]  /*22b0*/  IMAD R25, R14, UR17, R25 ;  /* 0x000000110e197c24 */ /* 0x000fe2000f8e0219 */
[----:B------:R-:W-:-:S04]  /*22c0*/  LEA R14, P1, R16, UR18, 0x2 ;  /* 0x00000012100e7c11 */ /* 0x000fc8000f8210ff */
[----:B------:R-:W-:-:S04]  /*22d0*/  IADD3 R25, PT, PT, R17, R25, RZ ;  /* 0x0000001911197210 */ /* 0x000fc80007ffe0ff */
[----:B------:R-:W-:-:S06]  /*22e0*/  LEA.HI.X R15, R16, UR19, R25, 0x2, P1 ;  /* 0x00000013100f7c11 */ /* 0x000fcc00088f1419 */
[----:B------:R-:W5:Y:S01]  /*22f0*/  LDG.E R15, desc[UR4][R14.64] ;  /* 0x000000040e0f7981 */ /* 0x000f62000c1e1900 */
[----:B------:R-:W-:Y:S01]  /*2300*/  IADD3 R20, PT, PT, R20, 0x4, RZ ;  /* 0x0000000414147810 */ /* 0x000fe20007ffe0ff */
[----:B--2---:R-:W-:-:S04]  /*2310*/  FADD.FTZ R23, R24, R23 ;  /* 0x0000001718177221 */ /* 0x004fc80000010000 */
[----:B---3--:R-:W-:-:S04]  /*2320*/  FADD.FTZ R22, R23, R22 ;  /* 0x0000001617167221 */ /* 0x008fc80000010000 */
[----:B----4-:R-:W-:-:S04]  /*2330*/  FADD.FTZ R22, R22, R19 ;  /* 0x0000001316167221 */ /* 0x010fc80000010000 */
[----:B-----5:R-:W-:-:S07]  /*2340*/  FADD.FTZ R24, R22, R15 ;  /* 0x0000000f16187221 */ /* 0x020fce0000010000 */
.L_x_219:
[----:B------:R-:W-:Y:S05]  /*2350*/  BSYNC.RECONVERGENT B2 ;  /* 0x0000000000027941 */ /* 0x000fea0003800200 */
.L_x_218:
        /* <DEDUP_REMOVED lines=9> */
[----:B------:R-:W-:-:S04]  /*23f0*/  IMAD.WIDE.U32 R28, R12, R18, R20 ;  /* 0x000000120c1c7225 */ /* 0x000fc800078e0014 */
[----:B------:R-:W-:-:S04]  /*2400*/  IMAD.IADD R21, R19, 0x1, R29 ;  /* 0x0000000113157824 */ /* 0x000fc800078e021d */
[----:B-1----:R-:W-:-:S04]  /*2410*/  IMAD R21, R21, R14, RZ ;  /* 0x0000000e15157224 */ /* 0x002fc800078e02ff */
[C---:B------:R-:W-:Y:S02]  /*2420*/  IMAD R21, R28.reuse, R15, R21 ;  /* 0x0000000f1c157224 */ /* 0x040fe400078e0215 */
[----:B------:R-:W-:-:S04]  /*2430*/  IMAD.WIDE.U32 R28, R28, R14, R22 ;  /* 0x0000000e1c1c7225 */ /* 0x000fc800078e0016 */
[----:B------:R-:W-:Y:S01]  /*2440*/  IMAD.IADD R21, R29, 0x1, R21 ;  /* 0x000000011d157824 */ /* 0x000fe200078e0215 */
[----:B0-----:R-:W-:-:S04]  /*2450*/  LEA R26, P0, R28, R16, 0x2 ;  /* 0x000000101c1a7211 */ /* 0x001fc800078010ff */
[----:B------:R-:W-:-:S06]  /*2460*/  LEA.HI.X R27, R28, R17, R21, 0x2, P0 ;  /* 0x000000111c1b7211 */ /* 0x000fcc00000f1415 */
[----:B------:R-:W2:Y:S01]  /*2470*/  LDG.E R27, desc[UR4][R26.64] ;  /* 0x000000041a1b7981 */ /* 0x000ea2000c1e1900 */
[----:B------:R-:W-:Y:S01]  /*2480*/  ISETP.NE.AND P0, PT, R8, 0x1, PT ;  /* 0x000000010800780c */ /* 0x000fe20003f05270 */
[----:B--2---:R-:W-:-:S12]  /*2490*/  FADD.FTZ R24, R24, R27 ;  /* 0x0000001b18187221 */ /* 0x004fd80000010000 */
[----:B------:R-:W-:Y:S05]  /*24a0*/  @!P0 BRA `(.L_x_211) ;  /* 0x0000000000648947 */ /* 0x000fea0003800000 */
[----:B------:R-:W-:Y:S02]  /*24b0*/  ISETP.NE.AND P0, PT, R8, 0x2, PT ;  /* 0x000000020800780c */ /* 0x000fe40003f05270 */
[----:B------:R-:W-:-:S04]  /*24c0*/  IADD3 R26, PT, PT, R20, 0x1, RZ ;  /* 0x00000001141a7810 */ /* 0x000fc80007ffe0ff */
[----:B------:R-:W-:-:S03]  /*24d0*/  SHF.R.S32.HI R27, RZ, 0x1f, R26 ;  /* 0x0000001fff1b7819 */ /* 0x000fc6000001141a */
[----:B------:R-:W-:-:S04]  /*24e0*/  IMAD.WIDE.U32 R26, R12, R18, R26 ;  /* 0x000000120c1a7225 */ /* 0x000fc800078e001a */
[----:B------:R-:W-:-:S04]  /*24f0*/  @P0 IADD3 R20, PT, PT, R20, 0x2, RZ ;  /* 0x0000000214140810 */ /* 0x000fc80007ffe0ff */
[----:B------:R-:W-:-:S03]  /*2500*/  @P0 SHF.R.S32.HI R21, RZ, 0x1f, R20 ;  /* 0x0000001fff150819 */ /* 0x000fc60000011414 */
[----:B------:R-:W-:-:S04]  /*2510*/  @P0 IMAD.WIDE.U32 R12, R12, R18, R20 ;  /* 0x000000120c0c0225 */ /* 0x000fc800078e0014 */
[C---:B------:R-:W-:Y:S01]  /*2520*/  IMAD.IADD R21, R19.reuse, 0x1, R27 ;  /* 0x0000000113157824 */ /* 0x040fe200078e021b */
[----:B------:R-:W-:-:S03]  /*2530*/  @P0 IADD3 R19, PT, PT, R19, R13, RZ ;  /* 0x0000000d13130210 */ /* 0x000fc60007ffe0ff */
[-C--:B------:R-:W-:Y:S02]  /*2540*/  IMAD R21, R21, R14.reuse, RZ ;  /* 0x0000000e15157224 */ /* 0x080fe400078e02ff */
[-C--:B------:R-:W-:Y:S02]  /*2550*/  @P0 IMAD R20, R19, R14.reuse, RZ ;  /* 0x0000000e13140224 */ /* 0x080fe400078e02ff */
[C---:B------:R-:W-:Y:S02]  /*2560*/  IMAD R13, R26.reuse, R15, R21 ;  /* 0x0000000f1a0d7224 */ /* 0x040fe400078e0215 */
[----:B------:R-:W-:-:S04]  /*2570*/  IMAD.WIDE.U32 R26, R26, R14, R22 ;  /* 0x0000000e1a1a7225 */ /* 0x000fc800078e0016 */
[----:B------:R-:W-:Y:S01]  /*2580*/  @P0 IMAD.WIDE.U32 R18, R12, R14, R22 ;  /* 0x0000000e0c120225 */ /* 0x000fe200078e0016 */
[----:B------:R-:W-:-:S03]  /*2590*/  IADD3 R13, PT, PT, R27, R13, RZ ;  /* 0x0000000d1b0d7210 */ /* 0x000fc60007ffe0ff */
[----:B------:R-:W-:Y:S01]  /*25a0*/  @P0 IMAD R15, R12, R15, R20 ;  /* 0x0000000f0c0f0224 */ /* 0x000fe200078e0214 */
[-C--:B------:R-:W-:Y:S02]  /*25b0*/  LEA R12, P1, R26, R16.reuse, 0x2 ;  /* 0x000000101a0c7211 */ /* 0x080fe400078210ff */
[----:B------:R-:W-:Y:S01]  /*25c0*/  @P0 LEA R16, P2, R18, R16, 0x2 ;  /* 0x0000001012100211 */ /* 0x000fe200078410ff */
[----:B------:R-:W-:Y:S01]  /*25d0*/  @P0 IMAD.IADD R14, R19, 0x1, R15 ;  /* 0x00000001130e0824 */ /* 0x000fe200078e020f */
[----:B------:R-:W-:-:S04]  /*25e0*/  LEA.HI.X R13, R26, R17, R13, 0x2, P1 ;  /* 0x000000111a0d7211 */ /* 0x000fc800008f140d */
[----:B------:R-:W-:Y:S02]  /*25f0*/  @P0 LEA.HI.X R17, R18, R17, R14, 0x2, P2 ;  /* 0x0000001112110211 */ /* 0x000fe400010f140e */
[----:B------:R-:W2:Y:S04]  /*2600*/  LDG.E R13, desc[UR4][R12.64] ;  /* 0x000000040c0d7981 */ /* 0x000ea8000c1e1900 */
[----:B------:R-:W3:Y:S01]  /*2610*/  @P0 LDG.E R17, desc[UR4][R16.64] ;  /* 0x0000000410110981 */ /* 0x000ee2000c1e1900 */
[----:B--2---:R-:W-:-:S04]  /*2620*/  FADD.FTZ R24, R24, R13 ;  /* 0x0000000d18187221 */ /* 0x004fc80000010000 */
[----:B---3--:R-:W-:-:S07]  /*2630*/  @P0 FADD.FTZ R24, R24, R17 ;  /* 0x0000001118180221 */ /* 0x008fce0000010000 */
.L_x_211:
[----:B------:R-:W-:Y:S05]  /*2640*/  BSYNC.RECONVERGENT B0 ;  /* 0x0000000000007941 */ /* 0x000fea0003800200 */
.L_x_210:
[----:B------:R-:W-:-:S04]  /*2650*/  IADD3 R6, PT, PT, R6, 0x1, RZ ;  /* 0x0000000106067810 */ /* 0x000fc80007ffe0ff */
[----:B------:R-:W-:-:S13]  /*2660*/  ISETP.NE.AND P0, PT, R6, R3, PT ;  /* 0x000000030600720c */ /* 0x000fda0003f05270 */
[----:B------:R-:W-:Y:S05]  /*2670*/  @P0 BRA `(.L_x_220) ;  /* 0xffffffe000f00947 */ /* 0x000fea000383ffff */
.L_x_209:
[----:B------:R-:W-:Y:S05]  /*2680*/  BSYNC.RECONVERGENT B1 ;  /* 0x0000000000017941 */ /* 0x000fea0003800200 */
.L_x_208:
[----:B------:R-:W0:Y:S02]  /*2690*/  LDCU.64 UR10, c[0x0][0x388] ;  /* 0x00007100ff0a77ac */ /* 0x000e240008000a00 */
[----:B0-----:R-:W-:-:S04]  /*26a0*/  LEA R2, P0, R10, UR10, 0x2 ;  /* 0x0000000a0a027c11 */ /* 0x001fc8000f8010ff */
[----:B------:R-:W-:-:S05]  /*26b0*/  LEA.HI.X R3, R10, UR11, R11, 0x2, P0 ;  /* 0x0000000b0a037c11 */ /* 0x000fca00080f140b */
[----:B------:R-:W-:Y:S01]  /*26c0*/  STG.E desc[UR4][R2.64], R24 ;  /* 0x0000001802007986 */ /* 0x000fe2000c101904 */
[----:B------:R-:W-:Y:S05]  /*26d0*/  EXIT ;  /* 0x000000000000794d */ /* 0x000fea0003800000 */
        .weak           $__internal_18_$__cuda_sm20_div_u64
        .type           $__internal_18_$__cuda_sm20_div_u64,@function
        .size           $__internal_18_$__cuda_sm20_div_u64,(.L_x_661 - $__internal_18_$__cuda_sm20_div_u64)
$__internal_18_$__cuda_sm20_div_u64:
        /* <DEDUP_REMOVED lines=68> */
[----:B------:R-:W-:Y:S06]  /*2b20*/  RET.REL.NODEC R12 `(_ZN2at6native53_GLOBAL__N__3bfe7fd5_20_UpSampleNearest2d_cu_198c5ce242upsample_nearest2d_backward_nhwc_out_frameIffXadL_ZNS0_46nearest_neighbor_exact_bw_compute_source_indexEfiiEEEEvPKT_PS3_mmmmmffm) ;  /* 0xffffffd40c347950 */ /* 0x000fec0003c3ffff */
.L_x_221:
        /* <DEDUP_REMOVED lines=13> */
.L_x_661:


//--------------------- .text._ZN2at6native53_GLOBAL__N__3bfe7fd5_20_UpSampleNearest2d_cu_198c5ce242upsample_nearest2d_backward_nhwc_out_frameIddXadL_ZNS0_46nearest_neighbor_exact_bw_compute_source_indexEfiiEEEEvPKT_PS3_mmmmmffm --------------------------
	.section	.text._ZN2at6native53_GLOBAL__N__3bfe7fd5_20_UpSampleNearest2d_cu_198c5ce242upsample_nearest2d_backward_nhwc_out_frameIddXadL_ZNS0_46nearest_neighbor_exact_bw_compute_source_indexEfiiEEEEvPKT_PS3_mmmmmffm,"ax",@progbits
	.align	128
.text._ZN2at6native53_GLOBAL__N__3bfe7fd5_20_UpSampleNearest2d_cu_198c5ce242upsample_nearest2d_backward_nhwc_out_frameIddXadL_ZNS0_46nearest_neighbor_exact_bw_compute_source_indexEfiiEEEEvPKT_PS3_mmmmmffm:
        .type           _ZN2at6native53_GLOBAL__N__3bfe7fd5_20_UpSampleNearest2d_cu_198c5ce242upsample_nearest2d_backward_nhwc_out_frameIddXadL_ZNS0_46nearest_neighbor_exact_bw_compute_source_indexEfiiEEEEvPKT_PS3_mmmmmffm,@function
        .size           _ZN2at6native53_GLOBAL__N__3bfe7fd5_20_UpSampleNearest2d_cu_198c5ce242upsample_nearest2d_backward_nhwc_out_frameIddXadL_ZNS0_46nearest_neighbor_exact_bw_compute_source_indexEfiiEEEEvPKT_PS3_mmmmmffm,(.L_x_663 - _ZN2at6native53_GLOBAL__N__3bfe7fd5_20_UpSampleNearest2d_cu_198c5ce242upsample_nearest2d_backward_nhwc_out_frameIddXadL_ZNS0_46nearest_neighbor_exact_bw_compute_source_indexEfiiEEEEvPKT_PS3_mmmmmffm)
        .other          _ZN2at6native53_GLOBAL__N__3bfe7fd5_20_UpSampleNearest2d_cu_198c5ce242upsample_nearest2d_backward_nhwc_out_frameIddXadL_ZNS0_46nearest_neighbor_exact_bw_compute_source_indexEfiiEEEEvPKT_PS3_mmmmmffm,@"STO_CUDA_ENTRY STV_DEFAULT"
_ZN2at6native53_GLOBAL__N__3bfe7fd5_20_UpSampleNearest2d_cu_198c5ce242upsample_nearest2d_backward_nhwc_out_frameIddXadL_ZNS0_46nearest_neighbor_exact_bw_compute_source_indexEfiiEEEEvPKT_PS3_mmmmmffm:
        /* <DEDUP_REMOVED lines=38> */
.L_x_223:
[----:B------:R-:W0:Y:S01]  /*0260*/  LDCU.64 UR4, c[0x0][0x3b0] ;  /* 0x00007600ff0477ac */ /* 0x000e220008000a00 */
[----:B------:R-:W-:Y:S01]  /*0270*/  MOV R14, R8 ;  /* 0x00000008000e7202 */ /* 0x000fe20000000f00 */
[----:B------:R-:W-:Y:S01]  /*0280*/  IMAD.MOV.U32 R15, RZ, RZ, R9 ;  /* 0x000000ffff0f7224 */ /* 0x000fe200078e0009 */
[----:B------:R-:W-:Y:S01]  /*0290*/  MOV R12, 0x2d0 ;  /* 0x000002d0000c7802 */ /* 0x000fe20000000f00 */
[----:B0-----:R-:W-:Y:S01]  /*02a0*/  IMAD.U32 R13, RZ, RZ, UR4 ;  /* 0x00000004ff0d7e24 */ /* 0x001fe2000f8e00ff */
[----:B------:R-:W-:-:S07]  /*02b0*/  MOV R11, UR5 ;  /* 0x00000005000b7c02 */ /* 0x000fce0008000f00 */
[----:B------:R-:W-:Y:S05]  /*02c0*/  CALL.REL.NOINC `($__internal_19_$__cuda_sm20_div_u64) ;  /* 0x0000002000f07944 */ /* 0x000fea0003c00000 */
[----:B------:R-:W0:Y:S01]  /*02d0*/  LDCU UR4, c[0x0][0x3b0] ;  /* 0x00007600ff0477ac */ /* 0x000e220008000800 */
[----:B------:R-:W-:Y:S01]  /*02e0*/  IADD3 R3, PT, PT, -R6, RZ, RZ ;  /* 0x000000ff06037210 */ /* 0x000fe20007ffe1ff */
[----:B------:R-:W-:-:S04]  /*02f0*/  IMAD.MOV.U32 R2, RZ, RZ, R6 ;  /* 0x000000ffff027224 */ /* 0x000fc800078e0006 */
[----:B0-----:R-:W-:Y:S01]  /*0300*/  IMAD R0, R3, UR4, R8 ;  /* 0x0000000403007c24 */ /* 0x001fe2000f8e0208 */
[----:B------:R-:W-:-:S07]  /*0310*/  MOV R3, R7 ;  /* 0x0000000700037202 */ /* 0x000fce0000000f00 */
.L_x_224:
[----:B------:R-:W-:Y:S05]  /*0320*/  BSYNC.RECONVERGENT B0 ;  /* 0x0000000000007941 */ /* 0x000fea0003800200 */
.L_x_222:
        /* <DEDUP_REMOVED lines=28> */
.L_x_226:
        /* <DEDUP_REMOVED lines=9> */
[----:B------:R-:W-:Y:S01]  /*0580*/  IMAD.MOV.U32 R4, RZ, RZ, R6 ;  /* 0x000000ffff047224 */ /* 0x000fe200078e0006 */
[----:B------:R-:W-:-:S03]  /*0590*/  MOV R5, R7 ;  /* 0x0000000700057202 */ /* 0x000fc60000000f00 */
[----:B0-----:R-:W-:-:S07]  /*05a0*/  IMAD R10, R3, UR4, R2 ;  /* 0x00000004030a7c24 */ /* 0x001fce000f8e0202 */
.L_x_227:
[----:B------:R-:W-:Y:S05]  /*05b0*/  BSYNC.RECONVERGENT B0 ;  /* 0x0000000000007941 */ /* 0x000fea0003800200 */
.L_x_225:
        /* <DEDUP_REMOVED lines=27> */
.L_x_229:
[----:B------:R-:W0:Y:S01]  /*0770*/  LDCU.64 UR4, c[0x0][0x3a0] ;  /* 0x00007400ff0477ac */ /* 0x000e220008000a00 */
[----:B------:R-:W-:Y:S01]  /*0780*/  IMAD.MOV.U32 R14, RZ, RZ, R4 ;  /* 0x000000ffff0e7224 */ /* 0x000fe200078e0004 */
[----:B------:R-:W-:Y:S02]  /*0790*/  MOV R15, R5 ;  /* 0x00000005000f7202 */ /* 0x000fe40000000f00 */
[----:B------:R-:W-:Y:S02]  /*07a0*/  MOV R12, 0x7e0 ;  /* 0x000007e0000c7802 */ /* 0x000fe40000000f00 */
[----:B0-----:R-:W-:Y:S01]  /*07b0*/  MOV R13, UR4 ;  /* 0x00000004000d7c02 */ /* 0x001fe20008000f00 */
[----:B------:R-:W-:-:S07]  /*07c0*/  IMAD.U32 R11, RZ, RZ, UR5 ;  /* 0x00000005ff0b7e24 */ /* 0x000fce000f8e00ff */
[----:B------:R-:W-:Y:S05]  /*07d0*/  CALL.REL.NOINC `($__internal_19_$__cuda_sm20_div_u64) ;  /* 0x0000001c00ac7944 */ /* 0x000fea0003c00000 */
[----:B------:R-:W0:Y:S01]  /*07e0*/  LDCU UR4, c[0x0][0x3a0] ;  /* 0x00007400ff0477ac */ /* 0x000e220008000800 */
[----:B------:R-:W-:Y:S01]  /*07f0*/  IMAD.MOV R7, RZ, RZ, -R6 ;  /* 0x000000ffff077224 */ /* 0x000fe200078e0a06 */
[----:B------:R-:W-:-:S03]  /*0800*/  MOV R2, R6 ;  /* 0x0000000600027202 */ /* 0x000fc60000000f00 */
[----:B0-----:R-:W-:-:S07]  /*0810*/  IMAD R7, R7, UR4, R4 ;  /* 0x0000000407077c24 */ /* 0x001fce000f8e0204 */
.L_x_230:
[----:B------:R-:W-:Y:S05]  /*0820*/  BSYNC.RECONVERGENT B0 ;  /* 0x0000000000007941 */ /* 0x000fea0003800200 */
.L_x_228:
[----:B------:R-:W0:Y:S01]  /*0830*/  LDC.64 R4, c[0x0][0x3b8] ;  /* 0x0000ee00ff047b82 */ /* 0x000e220000000a00 */
[----:B------:R-:W-:Y:S01]  /*0840*/  VIADD R3, R7, 0x1 ;  /* 0x0000000107037836 */ /* 0x000fe20000000000 */
[----:B------:R-:W1:Y:S01]  /*0850*/  LDCU UR6, c[0x0][0x390] ;  /* 0x00007200ff0677ac */ /* 0x000e620008000800 */
[----:B------:R-:W-:Y:S03]  /*0860*/  BSSY.RECONVERGENT B1, `(.L_x_231) ;  /* 0x00001dd000017945 */ /* 0x000fe60003800200 */
        /* <DEDUP_REMOVED lines=18> */
[----:B------:R-:W-:Y:S02]  /*0990*/  CS2R R6, SRZ ;  /* 0x0000000000067805 */ /* 0x000fe4000001ff00 */
[C---:B0-----:R-:W-:Y:S02]  /*09a0*/  ISETP.GE.AND P0, PT, R4.reuse, R3, PT ;  /* 0x000000030400720c */ /* 0x041fe40003f06270 */
[----:B------:R-:W-:Y:S02]  /*09b0*/  VIMNMX R24, PT, PT, R4, UR6, PT ;  /* 0x0000000604187c48 */ /* 0x000fe4000bfe0100 */
[----:B--2---:R-:W-:-:S09]  /*09c0*/  VIMNMX R4, PT, PT, R12, UR7, PT ;  /* 0x000000070c047c48 */ /* 0x004fd2000bfe0100 */
[----:B---34-:R-:W-:Y:S05]  /*09d0*/  @P0 BRA `(.L_x_232) ;  /* 0x0000001c00140947 */ /* 0x018fea0003800000 */
[----:B------:R-:W0:Y:S01]  /*09e0*/  F2I.FTZ.CEIL.NTZ R5, R5 ;  /* 0x0000000500057305 */ /* 0x000e22000021b100 */
[----:B------:R-:W-:Y:S02]  /*09f0*/  SHF.R.S32.HI R17, RZ, 0x1f, R0 ;  /* 0x0000001fff117819 */ /* 0x000fe40000011400 */
[----:B------:R-:W-:Y:S02]  /*0a00*/  CS2R R6, SRZ ;  /* 0x0000000000067805 */ /* 0x000fe4000001ff00 */
[----:B0-----:R-:W-:-:S07]  /*0a10*/  VIMNMX R25, PT, PT, R5, UR7, PT ;  /* 0x0000000705197c48 */ /* 0x001fce000bfe0100 */
.L_x_243:
[----:B------:R-:W-:Y:S01]  /*0a20*/  ISETP.GE.AND P0, PT, R5, R4, PT ;  /* 0x000000040500720c */ /* 0x000fe20003f06270 */
[----:B------:R-:W-:-:S12]  /*0a30*/  BSSY.RECONVERGENT B0, `(.L_x_233) ;  /* 0x00001bc000007945 */ /* 0x000fd80003800200 */
[----:B------:R-:W-:Y:S05]  /*0a40*/  @P0 BRA `(.L_x_234) ;  /* 0x0000001800e80947 */ /* 0x000fea0003800000 */
[----:B------:R-:W0:Y:S01]  /*0a50*/  LDCU.64 UR10, c[0x0][0x390] ;  /* 0x00007200ff0a77ac */ /* 0x000e220008000a00 */
[----:B------:R-:W-:Y:S01]  /*0a60*/  IMAD.IADD R10, R25, 0x1, -R4 ;  /* 0x00000001190a7824 */ /* 0x000fe200078e0a04 */
[----:B------:R-:W-:Y:S01]  /*0a70*/  SHF.R.S32.HI R13, RZ, 0x1f, R2 ;  /* 0x0000001fff0d7819 */ /* 0x000fe20000011402 */
[----:B------:R-:W-:Y:S01]  /*0a80*/  BSSY.RECONVERGENT B2, `(.L_x_235) ;  /* 0x00000d7000027945 */ /* 0x000fe20003800200 */
[----:B------:R-:W-:Y:S01]  /*0a90*/  SHF.R.S32.HI R11, RZ, 0x1f, R24 ;  /* 0x0000001fff0b7819 */ /* 0x000fe20000011418 */
[----:B------:R-:W-:Y:S01]  /*0aa0*/  IMAD.MOV.U32 R26, RZ, RZ, R25 ;  /* 0x000000ffff1a7224 */ /* 0x000fe200078e0019 */
[----:B------:R-:W-:Y:S02]  /*0ab0*/  ISETP.GT.U32.AND P0, PT, R10, -0x10, PT ;  /* 0xfffffff00a00780c */ /* 0x000fe40003f04070 */
        /* <DEDUP_REMOVED lines=11> */
.L_x_238:
        /* <DEDUP_REMOVED lines=13> */
[----:B------:R-:W2:Y:S01]  /*0c40*/  LDG.E.64 R14, desc[UR4][R28.64] ;  /* 0x000000041c0e7981 */ /* 0x000ea2000c1e1b00 */
[----:B------:R-:W-:-:S04]  /*0c50*/  IADD3 R12, PT, PT, R26, -0x6, RZ ;  /* 0xfffffffa1a0c7810 */ /* 0x000fc80007ffe0ff */
[----:B------:R-:W-:-:S03]  /*0c60*/  SHF.R.S32.HI R13, RZ, 0x1f, R12 ;  /* 0x0000001fff0d7819 */ /* 0x000fc6000001140c */
[----:B------:R-:W-:-:S04]  /*0c70*/  IMAD.WIDE.U32 R12, R10, UR12, R12 ;  /* 0x0000000c0a0c7c25 */ /* 0x000fc8000f8e000c */
[----:B------:R-:W-:-:S04]  /*0c80*/  IMAD.IADD R13, R22, 0x1, R13 ;  /* 0x00000001160d7824 */ /* 0x000fc800078e020d */
[----:B------:R-:W-:-:S04]  /*0c90*/  IMAD R13, R13, UR14, RZ ;  /* 0x0000000e0d0d7c24 */ /* 0x000fc8000f8e02ff */
[C---:B------:R-:W-:Y:S01]  /*0ca0*/  IMAD R13, R12.reuse, UR15, R13 ;  /* 0x0000000f0c0d7c24 */ /* 0x040fe2000f8e020d */
[----:B--2---:R-:W-:Y:S01]  /*0cb0*/  DADD R14, R14, R6 ;  /* 0x000000000e0e7229 */ /* 0x004fe20000000006 */
[----:B------:R-:W-:-:S03]  /*0cc0*/  IMAD.WIDE.U32 R6, R12, UR14, R16 ;  /* 0x0000000e0c067c25 */ /* 0x000fc6000f8e0010 */
[----:B------:R-:W-:Y:S02]  /*0cd0*/  LEA R18, P0, R6, UR8, 0x3 ;  /* 0x0000000806127c11 */ /* 0x000fe4000f8018ff */
[----:B------:R-:W-:-:S04]  /*0ce0*/  IADD3 R7, PT, PT, R7, R13, RZ ;  /* 0x0000000d07077210 */ /* 0x000fc80007ffe0ff */
[----:B------:R-:W-:-:S05]  /*0cf0*/  LEA.HI.X R19, R6, UR9, R7, 0x3, P0 ;  /* 0x0000000906137c11 */ /* 0x000fca00080f1c07 */
[----:B------:R-:W2:Y:S01]  /*0d00*/  LDG.E.64 R12, desc[UR4][R18.64] ;  /* 0x00000004120c7981 */ /* 0x000ea2000c1e1b00 */
[----:B------:R-:W-:-:S05]  /*0d10*/  VIADD R6, R26, 0xfffffffb ;  /* 0xfffffffb1a067836 */ /* 0x000fca0000000000 */
[----:B------:R-:W-:-:S03]  /*0d20*/  SHF.R.S32.HI R7, RZ, 0x1f, R6 ;  /* 0x0000001fff077819 */ /* 0x000fc60000011406 */
[----:B------:R-:W-:-:S05]  /*0d30*/  IMAD.WIDE.U32 R6, R10, UR12, R6 ;  /* 0x0000000c0a067c25 */ /* 0x000fca000f8e0006 */
[----:B------:R-:W-:-:S05]  /*0d40*/  IADD3 R7, PT, PT, R22, R7, RZ ;  /* 0x0000000716077210 */ /* 0x000fca0007ffe0ff */
[----:B------:R-:W-:Y:S01]  /*0d50*/  IMAD R7, R7, UR14, RZ ;  /* 0x0000000e07077c24 */ /* 0x000fe2000f8e02ff */
[----:B--2---:R-:W-:-:S03]  /*0d60*/  DADD R12, R14, R12 ;  /* 0x000000000e0c7229 */ /* 0x004fc6000000000c */
        /* <DEDUP_REMOVED lines=10> */
[----:B------:R-:W-:Y:S01]  /*0e10*/  IMAD R7, R7, UR14, RZ ;  /* 0x0000000e07077c24 */ /* 0x000fe2000f8e02ff */
[----:B--2---:R-:W-:-:S03]  /*0e20*/  DADD R14, R12, R14 ;  /* 0x000000000c0e7229 */ /* 0x004fc6000000000e */
[C---:B------:R-:W-:Y:S02]  /*0e30*/  IMAD R13, R6.reuse, UR15, R7 ;  /* 0x0000000f060d7c24 */ /* 0x040fe4000f8e0207 */
        /* <DEDUP_REMOVED lines=52> */
[----:B------:R-:W-:-:S04]  /*1180*/  IADD3 R6, PT, PT, R26, 0x1, RZ ;  /* 0x000000011a067810 */ /* 0x000fc80007ffe0ff */
        /* <DEDUP_REMOVED lines=71> */
[C---:B------:R-:W-:Y:S01]  /*1600*/  IADD3 R6, PT, PT, R26.reuse, 0x7, RZ ;  /* 0x000000071a067810 */ /* 0x040fe20007ffe0ff */
[----:B------:R-:W-:-:S03]  /*1610*/  VIADD R12, R26, 0x8 ;  /* 0x000000081a0c7836 */ /* 0x000fc60000000000 */
[----:B------:R-:W-:Y:S02]  /*1620*/  SHF.R.S32.HI R7, RZ, 0x1f, R6 ;  /* 0x0000001fff077819 */ /* 0x000fe40000011406 */
[----:B------:R-:W-:Y:S01]  /*1630*/  SHF.R.S32.HI R13, RZ, 0x1f, R12 ;  /* 0x0000001fff0d7819 */ /* 0x000fe2000001140c */
[----:B------:R-:W-:-:S04]  /*1640*/  IMAD.WIDE.U32 R6, R10, UR12, R6 ;  /* 0x0000000c0a067c25 */ /* 0x000fc8000f8e0006 */
[----:B------:R-:W-:Y:S01]  /*1650*/  IMAD.WIDE.U32 R12, R10, UR12, R12 ;  /* 0x0000000c0a0c7c25 */ /* 0x000fe2000f8e000c */
[----:B------:R-:W-:-:S03]  /*1660*/  IADD3 R7, PT, PT, R22, R7, RZ ;  /* 0x0000000716077210 */ /* 0x000fc60007ffe0ff */
[----:B------:R-:W-:Y:S02]  /*1670*/  IMAD.IADD R22, R22, 0x1, R13 ;  /* 0x0000000116167824 */ /* 0x000fe400078e020d */
[----:B------:R-:W-:Y:S02]  /*1680*/  IMAD R7, R7, UR14, RZ ;  /* 0x0000000e07077c24 */ /* 0x000fe4000f8e02ff */
[----:B------:R-:W-:Y:S02]  /*1690*/  IMAD R23, R22, UR14, RZ ;  /* 0x0000000e16177c24 */ /* 0x000fe4000f8e02ff */
[C---:B------:R-:W-:Y:S02]  /*16a0*/  IMAD R13, R6.reuse, UR15, R7 ;  /* 0x0000000f060d7c24 */ /* 0x040fe4000f8e0207 */
[----:B------:R-:W-:-:S04]  /*16b0*/  IMAD.WIDE.U32 R6, R6, UR14, R16 ;  /* 0x0000000e06067c25 */ /* 0x000fc8000f8e0010 */
[C---:B------:R-:W-:Y:S01]  /*16c0*/  IMAD R23, R12.reuse, UR15, R23 ;  /* 0x0000000f0c177c24 */ /* 0x040fe2000f8e0217 */
[----:B------:R-:W-:Y:S01]  /*16d0*/  IADD3 R13, PT, PT, R7, R13, RZ ;  /* 0x0000000d070d7210 */ /* 0x000fe20007ffe0ff */
[----:B--2---:R-:W-:Y:S01]  /*16e0*/  DADD R14, R18, R14 ;  /* 0x00000000120e7229 */ /* 0x004fe2000000000e */
[----:B------:R-:W-:Y:S01]  /*16f0*/  IMAD.WIDE.U32 R18, R12, UR14, R16 ;  /* 0x0000000e0c127c25 */ /* 0x000fe2000f8e0010 */
[----:B------:R-:W-:-:S03]  /*1700*/  LEA R12, P0, R6, UR8, 0x3 ;  /* 0x00000008060c7c11 */ /* 0x000fc6000f8018ff */
[----:B------:R-:W-:Y:S01]  /*1710*/  IMAD.IADD R7, R19, 0x1, R23 ;  /* 0x0000000113077824 */ /* 0x000fe200078e0217 */
[----:B------:R-:W-:Y:S02]  /*1720*/  LEA.HI.X R13, R6, UR9, R13, 0x3, P0 ;  /* 0x00000009060d7c11 */ /* 0x000fe400080f1c0d */
[----:B------:R-:W-:-:S04]  /*1730*/  LEA R22, P0, R18, UR8, 0x3 ;  /* 0x0000000812167c11 */ /* 0x000fc8000f8018ff */
[----:B------:R-:W2:Y:S01]  /*1740*/  LDG.E.64 R12, desc[UR4][R12.64] ;  /* 0x000000040c0c7981 */ /* 0x000ea2000c1e1b00 */
[----:B------:R-:W-:-:S06]  /*1750*/  LEA.HI.X R23, R18, UR9, R7, 0x3, P0 ;  /* 0x0000000912177c11 */ /* 0x000fcc00080f1c07 */
[----:B------:R-:W3:Y:S01]  /*1760*/  LDG.E.64 R22, desc[UR4][R22.64] ;  /* 0x0000000416167981 */ /* 0x000ee2000c1e1b00 */
[----:B------:R-:W-:Y:S01]  /*1770*/  IADD3 R20, PT, PT, R20, 0x10, RZ ;  /* 0x0000001014147810 */ /* 0x000fe20007ffe0ff */
[----:B------:R-:W-:-:S03]  /*1780*/  VIADD R26, R26, 0x10 ;  /* 0x000000101a1a7836 */ /* 0x000fc60000000000 */
[----:B------:R-:W-:Y:S01]  /*1790*/  ISETP.NE.AND P0, PT, R20, RZ, PT ;  /* 0x000000ff1400720c */ /* 0x000fe20003f05270 */
[----:B--2---:R-:W-:-:S08]  /*17a0*/  DADD R14, R14, R12 ;  /* 0x000000000e0e7229 */ /* 0x004fd0000000000c */
[----:B---3--:R-:W-:-:S04]  /*17b0*/  DADD R6, R14, R22 ;  /* 0x000000000e067229 */ /* 0x008fc80000000016 */
[----:B------:R-:W-:Y:S07]  /*17c0*/  @P0 BRA `(.L_x_238) ;  /* 0xfffffff000e80947 */ /* 0x000fee000383ffff */
[----:B------:R-:W-:Y:S05]  /*17d0*/  BSYNC.RECONVERGENT B3 ;  /* 0x0000000000037941 */ /* 0x000fea0003800200 */
.L_x_237:
[----:B------:R-:W-:-:S07]  /*17e0*/  IADD3 R26, PT, PT, R26, -0x7, RZ ;  /* 0xfffffff91a1a7810 */ /* 0x000fce0007ffe0ff */
.L_x_236:
[----:B------:R-:W-:Y:S05]  /*17f0*/  BSYNC.RECONVERGENT B2 ;  /* 0x0000000000027941 */ /* 0x000fea0003800200 */
.L_x_235:
[----:B------:R-:W-:-:S05]  /*1800*/  IMAD.IADD R27, R4, 0x1, -R25 ;  /* 0x00000001041b7824 */ /* 0x000fca00078e0a19 */
        /* <DEDUP_REMOVED lines=14> */
[----:B------:R-:W-:-:S04]  /*18f0*/  IMAD.WIDE.U32 R12, R10, UR10, R12 ;  /* 0x0000000a0a0c7c25 */ /* 0x000fc8000f8e000c */
[----:B------:R-:W-:-:S05]  /*1900*/  IMAD R20, R10, UR11, R15 ;  /* 0x0000000b0a147c24 */ /* 0x000fca000f8e020f */
[----:B------:R-:W-:-:S05]  /*1910*/  IADD3 R13, PT, PT, R20, R13, RZ ;  /* 0x0000000d140d7210 */ /* 0x000fca0007ffe0ff */
[----:B-1----:R-:W-:-:S04]  /*1920*/  IMAD R13, R13, UR16, RZ ;  /* 0x000000100d0d7c24 */ /* 0x002fc8000f8e02ff */
[C---:B------:R-:W-:Y:S02]  /*1930*/  IMAD R15, R12.reuse, UR17, R13 ;  /* 0x000000110c0f7c24 */ /* 0x040fe4000f8e020d */
[----:B------:R-:W-:-:S03]  /*1940*/  IMAD.WIDE.U32 R12, R12, UR16, R16 ;  /* 0x000000100c0c7c25 */ /* 0x000fc6000f8e0010 */
[----:B--2---:R-:W-:Y:S02]  /*1950*/  LEA R22, P0, R12, UR18, 0x3 ;  /* 0x000000120c167c11 */ /* 0x004fe4000f8018ff */
[----:B------:R-:W-:-:S04]  /*1960*/  IADD3 R13, PT, PT, R13, R15, RZ ;  /* 0x0000000f0d0d7210 */ /* 0x000fc80007ffe0ff */
[----:B------:R-:W-:-:S05]  /*1970*/  LEA.HI.X R23, R12, UR19, R13, 0x3, P0 ;  /* 0x000000130c177c11 */ /* 0x000fca00080f1c0d */
[----:B------:R-:W2:Y:S01]  /*1980*/  LDG.E.64 R14, desc[UR4][R22.64] ;  /* 0x00000004160e7981 */ /* 0x000ea2000c1e1b00 */
[----:B------:R-:W-:-:S05]  /*1990*/  VIADD R12, R26, 0x1 ;  /* 0x000000011a0c7836 */ /* 0x000fca0000000000 */
[----:B------:R-:W-:-:S03]  /*19a0*/  SHF.R.S32.HI R13, RZ, 0x1f, R12 ;  /* 0x0000001fff0d7819 */ /* 0x000fc6000001140c */
[----:B------:R-:W-:-:S05]  /*19b0*/  IMAD.WIDE.U32 R12, R10, UR10, R12 ;  /* 0x0000000a0a0c7c25 */ /* 0x000fca000f8e000c */
[----:B------:R-:W-:-:S05]  /*19c0*/  IADD3 R13, PT, PT, R20, R13, RZ ;  /* 0x0000000d140d7210 */ /* 0x000fca0007ffe0ff */
[----:B------:R-:W-:-:S04]  /*19d0*/  IMAD R13, R13, UR16, RZ ;  /* 0x000000100d0d7c24 */ /* 0x000fc8000f8e02ff */
[C---:B------:R-:W-:Y:S01]  /*19e0*/  IMAD R13, R12.reuse, UR17, R13 ;  /* 0x000000110c0d7c24 */ /* 0x040fe2000f8e020d */
[----:B--2---:R-:W-:Y:S01]  /*19f0*/  DADD R14, R6, R14 ;  /* 0x00000000060e7229 */ /* 0x004fe2000000000e */
        /* <DEDUP_REMOVED lines=52> */
[----:B------:R0:W2:Y:S01]  /*1d40*/  LDG.E.64 R14, desc[UR4][R22.64] ;  /* 0x00000004160e7981 */ /* 0x0000a2000c1e1b00 */
        /* <DEDUP_REMOVED lines=9> */
[----:B0-----:R-:W-:Y:S02]  /*1de0*/  IMAD R23, R20, UR16, RZ ;  /* 0x0000001014177c24 */ /* 0x001fe4000f8e02ff */
[C---:B------:R-:W-:Y:S02]  /*1df0*/  IMAD R7, R12.reuse, UR17, R13 ;  /* 0x000000110c077c24 */ /* 0x040fe4000f8e020d */
[----:B------:R-:W-:-:S04]  /*1e00*/  IMAD.WIDE.U32 R12, R12, UR16, R16 ;  /* 0x000000100c0c7c25 */ /* 0x000fc8000f8e0010 */
[----:B------:R-:W-:Y:S01]  /*1e10*/  IMAD R29, R6, UR17, R23 ;  /* 0x00000011061d7c24 */ /* 0x000fe2000f8e0217 */
[----:B------:R-:W-:Y:S02]  /*1e20*/  LEA R22, P0, R12, UR18, 0x3 ;  /* 0x000000120c167c11 */ /* 0x000fe4000f8018ff */
[----:B------:R-:W-:-:S04]  /*1e30*/  IADD3 R7, PT, PT, R13, R7, RZ ;  /* 0x000000070d077210 */ /* 0x000fc80007ffe0ff */
[----:B------:R-:W-:-:S06]  /*1e40*/  LEA.HI.X R23, R12, UR19, R7, 0x3, P0 ;  /* 0x000000130c177c11 */ /* 0x000fcc00080f1c07 */
[----:B------:R-:W3:Y:S01]  /*1e50*/  LDG.E.64 R22, desc[UR4][R22.64] ;  /* 0x0000000416167981 */ /* 0x000ee2000c1e1b00 */
[----:B--2---:R-:W-:Y:S01]  /*1e60*/  DADD R14, R18, R14 ;  /* 0x00000000120e7229 */ /* 0x004fe2000000000e */
[----:B------:R-:W-:-:S04]  /*1e70*/  IMAD.WIDE.U32 R18, R6, UR16, R16 ;  /* 0x0000001006127c25 */ /* 0x000fc8000f8e0010 */
[----:B------:R-:W-:Y:S01]  /*1e80*/  IMAD.IADD R7, R19, 0x1, R29 ;  /* 0x0000000113077824 */ /* 0x000fe200078e021d */
[----:B------:R-:W-:-:S04]  /*1e90*/  LEA R12, P0, R18, UR18, 0x3 ;  /* 0x00000012120c7c11 */ /* 0x000fc8000f8018ff */
[----:B------:R-:W-:-:S06]  /*1ea0*/  LEA.HI.X R13, R18, UR19, R7, 0x3, P0 ;  /* 0x00000013120d7c11 */ /* 0x000fcc00080f1c07 */
[----:B------:R-:W2:Y:S01]  /*1eb0*/  LDG.E.64 R12, desc[UR4][R12.64] ;  /* 0x000000040c0c7981 */ /* 0x000ea2000c1e1b00 */
[----:B------:R-:W-:Y:S01]  /*1ec0*/  IADD3 R26, PT, PT, R26, 0x8, RZ ;  /* 0x000000081a1a7810 */ /* 0x000fe20007ffe0ff */
[----:B---3--:R-:W-:-:S08]  /*1ed0*/  DADD R14, R14, R22 ;  /* 0x000000000e0e7229 */ /* 0x008fd00000000016 */
[----:B--2---:R-:W-:-:S11]  /*1ee0*/  DADD R6, R14, R12 ;  /* 0x000000000e067229 */ /* 0x004fd6000000000c */
.L_x_240:
[----:B------:R-:W-:Y:S05]  /*1ef0*/  BSYNC.RECONVERGENT B2 ;  /* 0x0000000000027941 */ /* 0x000fea0003800200 */
.L_x_239:
[----:B------:R-:W-:-:S04]  /*1f00*/  LOP3.LUT R12, R27, 0x7, RZ, 0xc0, !PT ;  /* 0x000000071b0c7812 */ /* 0x000fc800078ec0ff */
[----:B------:R-:W-:-:S13]  /*1f10*/  ISETP.NE.AND P0, PT, R12, RZ, PT ;  /* 0x000000ff0c00720c */ /* 0x000fda0003f05270 */
[----:B------:R-:W-:Y:S05]  /*1f20*/  @!P0 BRA `(.L_x_234) ;  /* 0x0000000400b08947 */ /* 0x000fea0003800000 */
[----:B------:R-:W-:Y:S01]  /*1f30*/  VIADD R12, R12, 0xffffffff ;  /* 0xffffffff0c0c7836 */ /* 0x000fe20000000000 */
[----:B------:R-:W-:Y:S01]  /*1f40*/  LOP3.LUT R27, R27, 0x3, RZ, 0xc0, !PT ;  /* 0x000000031b1b7812 */ /* 0x000fe200078ec0ff */
[----:B------:R-:W-:Y:S03]  /*1f50*/  BSSY.RECONVERGENT B2, `(.L_x_241) ;  /* 0x000003b000027945 */ /* 0x000fe60003800200 */
[----:B------:R-:W-:Y:S02]  /*1f60*/  ISETP.GE.U32.AND P1, PT, R12, 0x3, PT ;  /* 0x000000030c00780c */ /* 0x000fe40003f26070 */
[----:B------:R-:W-:-:S11]  /*1f70*/  ISETP.NE.AND P0, PT, R27, RZ, PT ;  /* 0x000000ff1b00720c */ /* 0x000fd60003f05270 */
        /* <DEDUP_REMOVED lines=8> */
[----:B------:R-:W-:-:S04]  /*2000*/  IMAD.WIDE.U32 R12, R10, UR10, R12 ;  /* 0x0000000a0a0c7c25 */ /* 0x000fc8000f8e000c */
[----:B------:R-:W-:-:S04]  /*2010*/  IMAD R20, R10, UR11, R15 ;  /* 0x0000000b0a147c24 */ /* 0x000fc8000f8e020f */
[----:B------:R-:W-:-:S04]  /*2020*/  IMAD.IADD R13, R20, 0x1, R13 ;  /* 0x00000001140d7824 */ /* 0x000fc800078e020d */
[----:B-1----:R-:W-:-:S04]  /*2030*/  IMAD R13, R13, UR16, RZ ;  /* 0x000000100d0d7c24 */ /* 0x002fc8000f8e02ff */
[C---:B------:R-:W-:Y:S02]  /*2040*/  IMAD R15, R12.reuse, UR17, R13 ;  /* 0x000000110c0f7c24 */ /* 0x040fe4000f8e020d */
[----:B------:R-:W-:-:S04]  /*2050*/  IMAD.WIDE.U32 R12, R12, UR16, R16 ;  /* 0x000000100c0c7c25 */ /* 0x000fc8000f8e0010 */
[----:B------:R-:W-:Y:S01]  /*2060*/  IMAD.IADD R15, R13, 0x1, R15 ;  /* 0x000000010d0f7824 */ /* 0x000fe200078e020f */
[----:B--2---:R-:W-:-:S04]  /*2070*/  LEA R14, P1, R12, UR18, 0x3 ;  /* 0x000000120c0e7c11 */ /* 0x004fc8000f8218ff */
[----:B------:R-:W-:-:S05]  /*2080*/  LEA.HI.X R15, R12, UR19, R15, 0x3, P1 ;  /* 0x000000130c0f7c11 */ /* 0x000fca00088f1c0f */
[----:B------:R-:W2:Y:S01]  /*2090*/  LDG.E.64 R18, desc[UR4][R14.64] ;  /* 0x000000040e127981 */ /* 0x000ea2000c1e1b00 */
[----:B------:R-:W-:-:S04]  /*20a0*/  IADD3 R12, PT, PT, R26, 0x1, RZ ;  /* 0x000000011a0c7810 */ /* 0x000fc80007ffe0ff */
        /* <DEDUP_REMOVED lines=10> */
[----:B------:R0:W2:Y:S01]  /*2150*/  LDG.E.64 R14, desc[UR4][R22.64] ;  /* 0x00000004160e7981 */ /* 0x0000a2000c1e1b00 */
[C---:B------:R-:W-:Y:S01]  /*2160*/  VIADD R12, R26.reuse, 0x2 ;  /* 0x000000021a0c7836 */ /* 0x040fe20000000000 */
[----:B------:R-:W-:-:S04]  /*2170*/  IADD3 R6, PT, PT, R26, 0x3, RZ ;  /* 0x000000031a067810 */ /* 0x000fc80007ffe0ff */
[----:B------:R-:W-:Y:S02]  /*2180*/  SHF.R.S32.HI R13, RZ, 0x1f, R12 ;  /* 0x0000001fff0d7819 */ /* 0x000fe4000001140c */
[----:B------:R-:W-:Y:S01]  /*2190*/  SHF.R.S32.HI R7, RZ, 0x1f, R6 ;  /* 0x0000001fff077819 */ /* 0x000fe20000011406 */
[----:B------:R-:W-:-:S04]  /*21a0*/  IMAD.WIDE.U32 R12, R10, UR10, R12 ;  /* 0x0000000a0a0c7c25 */ /* 0x000fc8000f8e000c */
[----:B------:R-:W-:Y:S02]  /*21b0*/  IMAD.IADD R13, R20, 0x1, R13 ;  /* 0x00000001140d7824 */ /* 0x000fe400078e020d */
[----:B------:R-:W-:-:S04]  /*21c0*/  IMAD.WIDE.U32 R6, R10, UR10, R6 ;  /* 0x0000000a0a067c25 */ /* 0x000fc8000f8e0006 */
[----:B------:R-:W-:Y:S01]  /*21d0*/  IMAD R13, R13, UR16, RZ ;  /* 0x000000100d0d7c24 */ /* 0x000fe2000f8e02ff */
[----:B------:R-:W-:-:S03]  /*21e0*/  IADD3 R20, PT, PT, R20, R7, RZ ;  /* 0x0000000714147210 */ /* 0x000fc60007ffe0ff */
[C---:B------:R-:W-:Y:S02]  /*21f0*/  IMAD R7, R12.reuse, UR17, R13 ;  /* 0x000000110c077c24 */ /* 0x040fe4000f8e020d */
[----:B------:R-:W-:-:S04]  /*2200*/  IMAD.WIDE.U32 R12, R12, UR16, R16 ;  /* 0x000000100c0c7c25 */ /* 0x000fc8000f8e0010 */
[----:B0-----:R-:W-:Y:S01]  /*2210*/  IMAD R23, R20, UR16, RZ ;  /* 0x0000001014177c24 */ /* 0x001fe2000f8e02ff */
[----:B------:R-:W-:Y:S01]  /*2220*/  LEA R22, P1, R12, UR18, 0x3 ;  /* 0x000000120c167c11 */ /* 0x000fe2000f8218ff */
[----:B------:R-:W-:Y:S02]  /*2230*/  IMAD.IADD R7, R13, 0x1, R7 ;  /* 0x000000010d077824 */ /* 0x000fe400078e0207 */
[----:B------:R-:W-:-:S03]  /*2240*/  IMAD R29, R6, UR17, R23 ;  /* 0x00000011061d7c24 */ /* 0x000fc6000f8e0217 */
[----:B------:R-:W-:-:S06]  /*2250*/  LEA.HI.X R23, R12, UR19, R7, 0x3, P1 ;  /* 0x000000130c177c11 */ /* 0x000fcc00088f1c07 */
[----:B------:R-:W3:Y:S01]  /*2260*/  LDG.E.64 R22, desc[UR4][R22.64] ;  /* 0x0000000416167981 */ /* 0x000ee2000c1e1b00 */
[----:B--2---:R-:W-:Y:S01]  /*2270*/  DADD R14, R18, R14 ;  /* 0x00000000120e7229 */ /* 0x004fe2000000000e */
[----:B------:R-:W-:-:S03]  /*2280*/  IMAD.WIDE.U32 R18, R6, UR16, R16 ;  /* 0x0000001006127c25 */ /* 0x000fc6000f8e0010 */
[----:B------:R-:W-:Y:S02]  /*2290*/  LEA R12, P1, R18, UR18, 0x3 ;  /* 0x00000012120c7c11 */ /* 0x000fe4000f8218ff */
[----:B------:R-:W-:-:S04]  /*22a0*/  IADD3 R29, PT, PT, R19, R29, RZ ;  /* 0x0000001d131d7210 */ /* 0x000fc80007ffe0ff */
[----:B------:R-:W-:-:S06]  /*22b0*/  LEA.HI.X R13, R18, UR19, R29, 0x3, P1 ;  /* 0x00000013120d7c11 */ /* 0x000fcc00088f1c1d */
[----:B------:R-:W2:Y:S01]  /*22c0*/  LDG.E.64 R12, desc[UR4][R12.64] ;  /* 0x000000040c0c7981 */ /* 0x000ea2000c1e1b00 */
[----:B------:R-:W-:Y:S01]  /*22d0*/  IADD3 R26, PT, PT, R26, 0x4, RZ ;  /* 0x000000041a1a7810 */ /* 0x000fe20007ffe0ff */
[----:B---3--:R-:W-:-:S08]  /*22e0*/  DADD R14, R14, R22 ;  /* 0x000000000e0e7229 */ /* 0x008fd00000000016 */
[----:B--2---:R-:W-:-:S11]  /*22f0*/  DADD R6, R14, R12 ;  /* 0x000000000e067229 */ /* 0x004fd6000000000c */
.L_x_242:
[----:B------:R-:W-:Y:S05]  /*2300*/  BSYNC.RECONVERGENT B2 ;  /* 0x0000000000027941 */ /* 0x000fea0003800200 */
.L_x_241:
        /* <DEDUP_REMOVED lines=16> */
[----:B------:R-:W-:-:S06]  /*2410*/  LEA.HI.X R23, R20, R15, R21, 0x3, P0 ;  /* 0x0000000f14177211 */ /* 0x000fcc00000f1c15 */
[----:B------:R-:W2:Y:S01]  /*2420*/  LDG.E.64 R22, desc[UR4][R22.64] ;  /* 0x0000000416167981 */ /* 0x000ea2000c1e1b00 */
[----:B------:R-:W-:Y:S01]  /*2430*/  ISETP.NE.AND P0, PT, R27, 0x1, PT ;  /* 0x000000011b00780c */ /* 0x000fe20003f05270 */
[----:B--2---:R-:W-:-:S12]  /*2440*/  DADD R6, R6, R22 ;  /* 0x0000000006067229 */ /* 0x004fd80000000016 */
[----:B------:R-:W-:Y:S05]  /*2450*/  @!P0 BRA `(.L_x_234) ;  /* 0x0000000000648947 */ /* 0x000fea0003800000 */
[----:B------:R-:W-:Y:S02]  /*2460*/  ISETP.NE.AND P0, PT, R27, 0x2, PT ;  /* 0x000000021b00780c */ /* 0x000fe40003f05270 */
[----:B------:R-:W-:-:S04]  /*2470*/  IADD3 R20, PT, PT, R26, 0x1, RZ ;  /* 0x000000011a147810 */ /* 0x000fc80007ffe0ff */
[----:B------:R-:W-:-:S03]  /*2480*/  SHF.R.S32.HI R21, RZ, 0x1f, R20 ;  /* 0x0000001fff157819 */ /* 0x000fc60000011414 */
[----:B------:R-:W-:-:S04]  /*2490*/  IMAD.WIDE.U32 R20, R10, R18, R20 ;  /* 0x000000120a147225 */ /* 0x000fc800078e0014 */
[----:B------:R-:W-:Y:S01]  /*24a0*/  @P0 IADD3 R22, PT, PT, R26, 0x2, RZ ;  /* 0x000000021a160810 */ /* 0x000fe20007ffe0ff */
[----:B------:R-:W-:-:S03]  /*24b0*/  IMAD.IADD R21, R19, 0x1, R21 ;  /* 0x0000000113157824 */ /* 0x000fc600078e0215 */
[--C-:B------:R-:W-:Y:S01]  /*24c0*/  @P0 SHF.R.S32.HI R23, RZ, 0x1f, R22.reuse ;  /* 0x0000001fff170819 */ /* 0x100fe20000011416 */
[----:B------:R-:W-:Y:S02]  /*24d0*/  IMAD R21, R21, R12, RZ ;  /* 0x0000000c15157224 */ /* 0x000fe400078e02ff */
[----:B------:R-:W-:-:S05]  /*24e0*/  @P0 IMAD.WIDE.U32 R10, R10, R18, R22 ;  /* 0x000000120a0a0225 */ /* 0x000fca00078e0016 */
[----:B------:R-:W-:Y:S01]  /*24f0*/  @P0 IADD3 R19, PT, PT, R19, R11, RZ ;  /* 0x0000000b13130210 */ /* 0x000fe20007ffe0ff */
[C---:B------:R-:W-:Y:S02]  /*2500*/  IMAD R11, R20.reuse, R13, R21 ;  /* 0x0000000d140b7224 */ /* 0x040fe400078e0215 */
[----:B------:R-:W-:-:S04]  /*2510*/  IMAD.WIDE.U32 R20, R20, R12, R16 ;  /* 0x0000000c14147225 */ /* 0x000fc800078e0010 */
[-C--:B------:R-:W-:Y:S01]  /*2520*/  @P0 IMAD R19, R19, R12.reuse, RZ ;  /* 0x0000000c13130224 */ /* 0x080fe200078e02ff */
[----:B------:R-:W-:Y:S01]  /*2530*/  IADD3 R11, PT, PT, R21, R11, RZ ;  /* 0x0000000b150b7210 */ /* 0x000fe20007ffe0ff */
[----:B------:R-:W-:Y:S01]  /*2540*/  @P0 IMAD.WIDE.U32 R22, R10, R12, R16 ;  /* 0x0000000c0a160225 */ /* 0x000fe200078e0010 */
[----:B------:R-:W-:-:S03]  /*2550*/  LEA R18, P1, R20, R14, 0x3 ;  /* 0x0000000e14127211 */ /* 0x000fc600078218ff */
[----:B------:R-:W-:Y:S01]  /*2560*/  @P0 IMAD R13, R10, R13, R19 ;  /* 0x0000000d0a0d0224 */ /* 0x000fe200078e0213 */
[----:B------:R-:W-:Y:S02]  /*2570*/  LEA.HI.X R19, R20, R15, R11, 0x3, P1 ;  /* 0x0000000f14137211 */ /* 0x000fe400008f1c0b */
[----:B------:R-:W-:Y:S01]  /*2580*/  @P0 LEA R14, P1, R22, R14, 0x3 ;  /* 0x0000000e160e0211 */ /* 0x000fe200078218ff */
[----:B------:R-:W-:-:S03]  /*2590*/  @P0 IMAD.IADD R10, R23, 0x1, R13 ;  /* 0x00000001170a0824 */ /* 0x000fc600078e020d */
[----:B------:R-:W2:Y:S02]  /*25a0*/  LDG.E.64 R18, desc[UR4][R18.64] ;  /* 0x0000000412127981 */ /* 0x000ea4000c1e1b00 */
[----:B------:R-:W-:-:S06]  /*25b0*/  @P0 LEA.HI.X R15, R22, R15, R10, 0x3, P1 ;  /* 0x0000000f160f0211 */ /* 0x000fcc00008f1c0a */
[----:B------:R-:W3:Y:S01]  /*25c0*/  @P0 LDG.E.64 R14, desc[UR4][R14.64] ;  /* 0x000000040e0e0981 */ /* 0x000ee2000c1e1b00 */
[----:B--2---:R-:W-:-:S08]  /*25d0*/  DADD R6, R6, R18 ;  /* 0x0000000006067229 */ /* 0x004fd00000000012 */
[----:B---3--:R-:W-:-:S11]  /*25e0*/  @P0 DADD R6, R6, R14 ;  /* 0x0000000006060229 */ /* 0x008fd6000000000e */
.L_x_234:
[----:B------:R-:W-:Y:S05]  /*25f0*/  BSYNC.RECONVERGENT B0 ;  /* 0x0000000000007941 */ /* 0x000fea0003800200 */
.L_x_233:
[----:B------:R-:W-:-:S04]  /*2600*/  IADD3 R24, PT, PT, R24, 0x1, RZ ;  /* 0x0000000118187810 */ /* 0x000fc80007ffe0ff */
[----:B------:R-:W-:-:S13]  /*2610*/  ISETP.NE.AND P0, PT, R24, R3, PT ;  /* 0x000000031800720c */ /* 0x000fda0003f05270 */
[----:B------:R-:W-:Y:S05]  /*2620*/  @P0 BRA `(.L_x_243) ;  /* 0xffffffe000fc0947 */ /* 0x000fea000383ffff */
.L_x_232:
[----:B------:R-:W-:Y:S05]  /*2630*/  BSYNC.RECONVERGENT B1 ;  /* 0x0000000000017941 */ /* 0x000fea0003800200 */
.L_x_231:
[----:B------:R-:W0:Y:S02]  /*2640*/  LDCU.64 UR10, c[0x0][0x388] ;  /* 0x00007100ff0a77ac */ /* 0x000e240008000a00 */
[----:B0-----:R-:W-:-:S04]  /*2650*/  LEA R2, P0, R8, UR10, 0x3 ;  /* 0x0000000a08027c11 */ /* 0x001fc8000f8018ff */
[----:B------:R-:W-:-:S05]  /*2660*/  LEA.HI.X R3, R8, UR11, R9, 0x3, P0 ;  /* 0x0000000b08037c11 */ /* 0x000fca00080f1c09 */
[----:B------:R-:W-:Y:S01]  /*2670*/  STG.E.64 desc[UR4][R2.64], R6 ;  /* 0x0000000602007986 */ /* 0x000fe2000c101b04 */
[----:B------:R-:W-:Y:S05]  /*2680*/  EXIT ;  /* 0x000000000000794d */ /* 0x000fea0003800000 */
        .weak           $__internal_19_$__cuda_sm20_div_u64
        .type           $__internal_19_$__cuda_sm20_div_u64,@function
        .size           $__internal_19_$__cuda_sm20_div_u64,(.L_x_663 - $__internal_19_$__cuda_sm20_div_u64)
$__internal_19_$__cuda_sm20_div_u64:
        /* <DEDUP_REMOVED lines=68> */
[----:B------:R-:W-:Y:S06]  /*2ad0*/  RET.REL.NODEC R12 `(_ZN2at6native53_GLOBAL__N__3bfe7fd5_20_UpSampleNearest2d_cu_198c5ce242upsample_nearest2d_backward_nhwc_out_frameIddXadL_ZNS0_46nearest_neighbor_exact_bw_compute_source_indexEfiiEEEEvPKT_PS3_mmmmmffm) ;  /* 0xffffffd40c487950 */ /* 0x000fec0003c3ffff */
.L_x_244:
        /* <DEDUP_REMOVED lines=10> */
.L_x_663:


//--------------------- .text._ZN2at6native53_GLOBAL__N__3bfe7fd5_20_UpSampleNearest2d_cu_198c5ce237upsample_nearest2d_backward_out_frameIhlXadL_ZNS0_40nearest_neighbor_bw_compute_source_indexEfiiEEEEvPKT_mmmmmmPS3_ff --------------------------
	.section	.text._ZN2at6native53_GLOBAL__N__3bfe7fd5_20_UpSampleNearest2d_cu_198c5ce237upsample_nearest2d_backward_out_frameIhlXadL_ZNS0_40nearest_neighbor_bw_compute_source_indexEfiiEEEEvPKT_mmmmmmPS3_ff,"ax",@progbits
	.align	128
.text._ZN2at6native53_GLOBAL__N__3bfe7fd5_20_UpSampleNearest2d_cu_198c5ce237upsample_nearest2d_backward_out_frameIhlXadL_ZNS0_40nearest_neighbor_bw_compute_source_indexEfiiEEEEvPKT_mmmmmmPS3_ff:
        .type           _ZN2at6native53_GLOBAL__N__3bfe7fd5_20_UpSampleNearest2d_cu_198c5ce237upsample_nearest2d_backward_out_frameIhlXadL_ZNS0_40nearest_neighbor_bw_compute_source_indexEfiiEEEEvPKT_mmmmmmPS3_ff,@function
        .size           _ZN2at6native53_GLOBAL__N__3bfe7fd5_20_UpSampleNearest2d_cu_198c5ce237upsample_nearest2d_backward_out_frameIhlXadL_ZNS0_40nearest_neighbor_bw_compute_source_indexEfiiEEEEvPKT_mmmmmmPS3_ff,(.L_x_665 - _ZN2at6native53_GLOBAL__N__3bfe7fd5_20_UpSampleNearest2d_cu_198c5ce237upsample_nearest2d_backward_out_frameIhlXadL_ZNS0_40nearest_neighbor_bw_compute_source_indexEfiiEEEEvPKT_mmmmmmPS3_ff)
        .other          _ZN2at6native53_GLOBAL__N__3bfe7fd5_20_UpSampleNearest2d_cu_198c5ce237upsample_nearest2d_backward_out_frameIhlXadL_ZNS0_40nearest_neighbor_bw_compute_source_indexEfiiEEEEvPKT_mmmmmmPS3_ff,@"STO_CUDA_ENTRY STV_DEFAULT"
_ZN2at6native53_GLOBAL__N__3bfe7fd5_20_UpSampleNearest2d_cu_198c5ce237upsample_nearest2d_backward_out_frameIhlXadL_ZNS0_40nearest_neighbor_bw_compute_source_indexEfiiEEEEvPKT_mmmmmmPS3_ff:
        /* <DEDUP_REMOVED lines=48> */
.L_x_246:
[----:B------:R-:W-:-:S07]  /*0300*/  MOV R0, 0x320 ;  /* 0x0000032000007802 */ /* 0x000fce0000000f00 */
[----:B------:R-:W-:Y:S05]  /*0310*/  CALL.REL.NOINC `($__internal_20_$__cuda_sm20_div_s64) ;  /* 0x0000001000c87944 */ /* 0x000fea0003c00000 */
[----:B------:R-:W-:Y:S02]  /*0320*/  IMAD.MOV.U32 R4, RZ, RZ, R6 ;  /* 0x000000ffff047224 */ /* 0x000fe400078e0006 */
[----:B------:R-:W-:-:S07]  /*0330*/  IMAD.MOV.U32 R5, RZ, RZ, R7 ;  /* 0x000000ffff057224 */ /* 0x000fce00078e0007 */
.L_x_247:
[----:B------:R-:W-:Y:S05]  /*0340*/  BSYNC.RECONVERGENT B0 ;  /* 0x0000000000007941 */ /* 0x000fea0003800200 */
.L_x_245:
        /* <DEDUP_REMOVED lines=24> */
.L_x_249:
[----:B------:R-:W0:Y:S01]  /*04d0*/  LDCU.64 UR4, c[0x0][0x390] ;  /* 0x00007200ff0477ac */ /* 0x000e220008000a00 */
[----:B------:R-:W-:Y:S01]  /*04e0*/  IMAD.MOV.U32 R7, RZ, RZ, R5 ;  /* 0x000000ffff077224 */ /* 0x000fe200078e0005 */
[----:B------:R-:W-:Y:S01]  /*04f0*/  MOV R6, 0x530 ;  /* 0x0000053000067802 */ /* 0x000fe20000000f00 */
[----:B0-----:R-:W-:Y:S01]  /*0500*/  IMAD.U32 R8, RZ, RZ, UR4 ;  /* 0x00000004ff087e24 */ /* 0x001fe2000f8e00ff */
[----:B------:R-:W-:-:S07]  /*0510*/  MOV R9, UR5 ;  /* 0x0000000500097c02 */ /* 0x000fce0008000f00 */
[----:B------:R-:W-:Y:S05]  /*0520*/  CALL.REL.NOINC `($__internal_22_$__cuda_sm20_rem_u64) ;  /* 0x0000001800a87944 */ /* 0x000fea0003c00000 */
[----:B------:R-:W-:-:S07]  /*0530*/  IMAD.MOV.U32 R0, RZ, RZ, R4 ;  /* 0x000000ffff007224 */ /* 0x000fce00078e0004 */
.L_x_250:
[----:B------:R-:W-:Y:S05]  /*0540*/  BSYNC.RECONVERGENT B0 ;  /* 0x0000000000007941 */ /* 0x000fea0003800200 */
.L_x_248:
        /* <DEDUP_REMOVED lines=14> */
[----:B------:R-:W-:-:S04]  /*0630*/  IMAD.HI.U32 R5, R5, R7, R4 ;  /* 0x0000000705057227 */ /* 0x000fc800078e0004 */
[----:B------:R-:W-:Y:S02]  /*0640*/  IMAD.MOV.U32 R7, RZ, RZ, RZ ;  /* 0x000000ffff077224 */ /* 0x000fe400078e00ff */
        /* <DEDUP_REMOVED lines=9> */
[----:B------:R-:W-:-:S04]  /*06e0*/  IMAD.MOV R5, RZ, RZ, -R6 ;  /* 0x000000ffff057224 */ /* 0x000fc800078e0a06 */
[----:B------:R-:W-:Y:S01]  /*06f0*/  IMAD R5, R5, UR4, R2 ;  /* 0x0000000405057c24 */ /* 0x000fe2000f8e0202 */
[----:B------:R-:W-:Y:S06]  /*0700*/  BRA `(.L_x_253) ;  /* 0x00000000001c7947 */ /* 0x000fec0003800000 */
.L_x_252:
[----:B------:R-:W-:-:S07]  /*0710*/  MOV R6, 0x730 ;  /* 0x0000073000067802 */ /* 0x000fce0000000f00 */
[----:B------:R-:W-:Y:S05]  /*0720*/  CALL.REL.NOINC `($__internal_21_$__cuda_sm20_div_u64) ;  /* 0x0000001400147944 */ /* 0x000fea0003c00000 */
[----:B------:R-:W0:Y:S01]  /*0730*/  LDCU UR4, c[0x0][0x3b0] ;  /* 0x00007600ff0477ac */ /* 0x000e220008000800 */
[----:B------:R-:W-:Y:S01]  /*0740*/  IMAD.MOV R5, RZ, RZ, -R4 ;  /* 0x000000ffff057224 */ /* 0x000fe200078e0a04 */
[----:B------:R-:W-:Y:S01]  /*0750*/  MOV R6, R4 ;  /* 0x0000000400067202 */ /* 0x000fe20000000f00 */
[----:B------:R-:W-:Y:S02]  /*0760*/  IMAD.MOV.U32 R7, RZ, RZ, R9 ;  /* 0x000000ffff077224 */ /* 0x000fe400078e0009 */
[----:B0-----:R-:W-:-:S07]  /*0770*/  IMAD R5, R5, UR4, R2 ;  /* 0x0000000405057c24 */ /* 0x001fce000f8e0202 */
.L_x_253:
[----:B------:R-:W-:Y:S05]  /*0780*/  BSYNC.RECONVERGENT B0 ;  /* 0x0000000000007941 */ /* 0x000fea0003800200 */
.L_x_251:
        /* <DEDUP_REMOVED lines=19> */
[----:B------:R-:W-:-:S05]  /*08c0*/  @P0 VIADD R6, R6, -UR4 ;  /* 0x8000000406060c36 */ /* 0x000fca0008000000 */
[----:B------:R-:W-:-:S13]  /*08d0*/  ISETP.GE.U32.AND P0, PT, R6, UR4, PT ;  /* 0x0000000406007c0c */ /* 0x000fda000bf06070 */
[----:B------:R-:W-:Y:S01]  /*08e0*/  @P0 VIADD R6, R6, -UR4 ;  /* 0x8000000406060c36 */ /* 0x000fe20008000000 */
[----:B------:R-:W-:Y:S01]  /*08f0*/  @!P1 LOP3.LUT R6, RZ, UR4, RZ, 0x33, !PT ;  /* 0x00000004ff069c12 */ /* 0x000fe2000f8e33ff */
[----:B------:R-:W-:Y:S06]  /*0900*/  BRA `(.L_x_256) ;  /* 0x00000000001c7947 */ /* 0x000fec0003800000 */
.L_x_255:
[----:B------:R-:W0:Y:S01]  /*0910*/  LDCU.64 UR4, c[0x0][0x3a8] ;  /* 0x00007500ff0477ac */ /* 0x000e220008000a00 */
[----:B------:R-:W-:Y:S02]  /*0920*/  MOV R4, R6 ;  /* 0x0000000600047202 */ /* 0x000fe40000000f00 */
[----:B------:R-:W-:Y:S01]  /*0930*/  MOV R6, 0x970 ;  /* 0x0000097000067802 */ /* 0x000fe20000000f00 */
[----:B0-----:R-:W-:Y:S02]  /*0940*/  IMAD.U32 R8, RZ, RZ, UR4 ;  /* 0x00000004ff087e24 */ /* 0x001fe4000f8e00ff */
[----:B------:R-:W-:-:S07]  /*0950*/  IMAD.U32 R9, RZ, RZ, UR5 ;  /* 0x00000005ff097e24 */ /* 0x000fce000f8e00ff */
[----:B------:R-:W-:Y:S05]  /*0960*/  CALL.REL.NOINC `($__internal_22_$__cuda_sm20_rem_u64) ;  /* 0x0000001400987944 */ /* 0x000fea0003c00000 */
[----:B------:R-:W-:-:S07]  /*0970*/  IMAD.MOV.U32 R6, RZ, RZ, R4 ;  /* 0x000000ffff067224 */ /* 0x000fce00078e0004 */
.L_x_256:
[----:B------:R-:W-:Y:S05]  /*0980*/  BSYNC.RECONVERGENT B0 ;  /* 0x0000000000007941 */ /* 0x000fea0003800200 */
.L_x_254:
[----:B------:R-:W0:Y:S01]  /*0990*/  LDCU.64 UR6, c[0x0][0x388] ;  /* 0x00007100ff0677ac */ /* 0x000e220008000a00 */
[----:B------:R-:W-:Y:S01]  /*09a0*/  IADD3 R7, PT, PT, R5, 0x1, RZ ;  /* 0x0000000105077810 */ /* 0x000fe20007ffe0ff */
[----:B------:R-:W-:Y:S01]  /*09b0*/  VIADD R4, R6, 0x1 ;  /* 0x0000000106047836 */ /* 0x000fe20000000000 */
[----:B------:R-:W-:Y:S01]  /*09c0*/  I2FP.F32.S32 R5, R5 ;  /* 0x0000000500057245 */ /* 0x000fe20000201400 */
[----:B------:R-:W1:Y:S01]  /*09d0*/  LDCU.64 UR4, c[0x0][0x3c0] ;  /* 0x00007800ff0477ac */ /* 0x000e620008000a00 */
[----:B------:R-:W-:Y:S02]  /*09e0*/  I2FP.F32.S32 R7, R7 ;  /* 0x0000000700077245 */ /* 0x000fe40000201400 */
[----:B------:R-:W-:Y:S02]  /*09f0*/  I2FP.F32.S32 R4, R4 ;  /* 0x0000000400047245 */ /* 0x000fe40000201400 */
[----:B0-----:R-:W-:Y:S01]  /*0a00*/  ISETP.NE.U32.AND P0, PT, RZ, UR6, PT ;  /* 0x00000006ff007c0c */ /* 0x001fe2000bf05070 */
[----:B-1----:R-:W-:-:S03]  /*0a10*/  FMUL.FTZ R7, R7, UR5 ;  /* 0x0000000507077c20 */ /* 0x002fc60008410000 */
[----:B------:R-:W-:Y:S01]  /*0a20*/  ISETP.NE.AND.EX P0, PT, RZ, UR7, PT, P0 ;  /* 0x00000007ff007c0c */ /* 0x000fe2000bf05300 */
[----:B------:R-:W-:Y:S02]  /*0a30*/  FMUL.FTZ R8, R4, UR4 ;  /* 0x0000000404087c20 */ /* 0x000fe40008410000 */
[----:B------:R-:W0:Y:S10]  /*0a40*/  F2I.FTZ.CEIL.NTZ R7, R7 ;  /* 0x0000000700077305 */ /* 0x000e34000021b100 */
[----:B------:R-:W-:Y:S05]  /*0a50*/  @!P0 EXIT ;  /* 0x000000000000894d */ /* 0x000fea0003800000 */
[----:B------:R-:W-:Y:S01]  /*0a60*/  FMUL.FTZ R4, R5, UR5 ;  /* 0x0000000505047c20 */ /* 0x000fe20008410000 */
[----:B------:R-:W0:Y:S01]  /*0a70*/  LDCU UR6, c[0x0][0x3a0] ;  /* 0x00007400ff0677ac */ /* 0x000e220008000800 */
[----:B------:R-:W-:Y:S01]  /*0a80*/  I2FP.F32.S32 R6, R6 ;  /* 0x0000000600067245 */ /* 0x000fe20000201400 */
[----:B------:R-:W-:Y:S01]  /*0a90*/  F2I.FTZ.CEIL.NTZ R8, R8 ;  /* 0x0000000800087305 */ /* 0x000fe2000021b100 */
[----:B------:R-:W-:Y:S01]  /*0aa0*/  SHF.R.S32.HI R9, RZ, 0x1f, R0 ;  /* 0x0000001fff097819 */ /* 0x000fe20000011400 */
[----:B------:R-:W1:Y:S02]  /*0ab0*/  LDCU.64 UR14, c[0x0][0x358] ;  /* 0x00006b00ff0e77ac */ /* 0x000e640008000a00 */
[----:B------:R-:W-:Y:S01]  /*0ac0*/  FMUL.FTZ R5, R6, UR4 ;  /* 0x0000000406057c20 */ /* 0x000fe20008410000 */
[----:B------:R-:W2:Y:S03]  /*0ad0*/  LDCU UR4, c[0x0][0x398] ;  /* 0x00007300ff0477ac */ /* 0x000ea60008000800 */
[----:B------:R-:W3:Y:S01]  /*0ae0*/  F2I.FTZ.CEIL.NTZ R4, R4 ;  /* 0x0000000400047305 */ /* 0x000ee2000021b100 */
[----:B------:R-:W-:-:S07]  /*0af0*/  UMOV UR5, URZ ;  /* 0x000000ff00057c82 */ /* 0x000fce0008000000 */
[----:B------:R-:W4:Y:S01]  /*0b00*/  F2I.FTZ.CEIL.NTZ R5, R5 ;  /* 0x0000000500057305 */ /* 0x000f22000021b100 */
[----:B0-----:R-:W-:Y:S02]  /*0b10*/  VIMNMX R7, PT, PT, R7, UR6, PT ;  /* 0x0000000607077c48 */ /* 0x001fe4000bfe0100 */
[----:B---3--:R-:W-:Y:S02]  /*0b20*/  VIMNMX R6, PT, PT, R4, UR6, PT ;  /* 0x0000000604067c48 */ /* 0x008fe4000bfe0100 */
[----:B--2---:R-:W-:-:S03]  /*0b30*/  VIMNMX R8, PT, PT, R8, UR4, PT ;  /* 0x0000000408087c48 */ /* 0x004fc6000bfe0100 */
[----:B------:R-:W-:Y:S01]  /*0b40*/  IMAD.IADD R18, R7, 0x1, -R6 ;  /* 0x0000000107127824 */ /* 0x000fe200078e0a06 */
[----:B----4-:R-:W-:Y:S01]  /*0b50*/  VIMNMX R10, PT, PT, R5, UR4, PT ;  /* 0x00000004050a7c48 */ /* 0x010fe2000bfe0100 */
[----:B------:R-:W-:-:S03]  /*0b60*/  UMOV UR4, URZ ;  /* 0x000000ff00047c82 */ /* 0x000fc60008000000 */
[C---:B------:R-:W-:Y:S02]  /*0b70*/  LOP3.LUT R11, R18.reuse, 0xf, RZ, 0xc0, !PT ;  /* 0x0000000f120b7812 */ /* 0x040fe400078ec0ff */
[----:B-1----:R-:W-:-:S07]  /*0b80*/  LOP3.LUT R18, R18, 0x7, RZ, 0xc0, !PT ;  /* 0x0000000712127812 */ /* 0x002fce00078ec0ff */
.L_x_269:
        /* <DEDUP_REMOVED lines=16> */
.L_x_268:
        /* <DEDUP_REMOVED lines=20> */
.L_x_263:
        /* <DEDUP_REMOVED lines=35> */
.L_x_262:
[----:B01----:R-:W-:Y:S05]  /*1000*/  BSYNC.RECONVERGENT B3 ;  /* 0x0000000000037941 */ /* 0x003fea0003800200 */
.L_x_261:
        /* <DEDUP_REMOVED lines=28> */
.L_x_265:
[----:B------:R-:W-:Y:S05]  /*11d0*/  BSYNC.RECONVERGENT B3 ;  /* 0x0000000000037941 */ /* 0x000fea0003800200 */
.L_x_264:
        /* <DEDUP_REMOVED lines=21> */
.L_x_267:
[----:B------:R-:W-:Y:S05]  /*1330*/  BSYNC.RECONVERGENT B3 ;  /* 0x0000000000037941 */ /* 0x000fea0003800200 */
.L_x_266:
        /* <DEDUP_REMOVED lines=21> */
.L_x_260:
[----:B01----:R-:W-:Y:S05]  /*1490*/  BSYNC.RECONVERGENT B0 ;  /* 0x0000000000007941 */ /* 0x003fea0003800200 */
.L_x_259:
[----:B------:R-:W-:-:S05]  /*14a0*/  VIADD R20, R20, 0x1 ;  /* 0x0000000114147836 */ /* 0x000fca0000000000 */
[----:B------:R-:W-:-:S13]  /*14b0*/  ISETP.NE.AND P0, PT, R20, R8, PT ;  /* 0x000000081400720c */ /* 0x000fda0003f05270 */
[----:B------:R-:W-:Y:S05]  /*14c0*/  @P0 BRA `(.L_x_268) ;  /* 0xfffffff400f00947 */ /* 0x000fea000383ffff */
[----:B------:R-:W-:Y:S05]  /*14d0*/  BSYNC.RECONVERGENT B1 ;  /* 0x0000000000017941 */ /* 0x000fea0003800200 */
.L_x_258:
[----:B01----:R-:W-:Y:S05]  /*14e0*/  BSYNC.RECONVERGENT B2 ;  /* 0x0000000000027941 */ /* 0x003fea0003800200 */
.L_x_257:
        /* <DEDUP_REMOVED lines=21> */
        .weak           $__internal_20_$__cuda_sm20_div_s64
        .type           $__internal_20_$__cuda_sm20_div_s64,@function
        .size           $__internal_20_$__cuda_sm20_div_s64,($__internal_21_$__cuda_sm20_div_u64 - $__internal_20_$__cuda_sm20_div_s64)
$__internal_20_$__cuda_sm20_div_s64:
        /* <DEDUP_REMOVED lines=83> */
[----:B------:R-:W-:Y:S06]  /*1b70*/  RET.REL.NODEC R4 `(_ZN2at6native53_GLOBAL__N__3bfe7fd5_20_UpSampleNearest2d_cu_198c5ce237upsample_nearest2d_backward_out_frameIhlXadL_ZNS0_40nearest_neighbor_bw_compute_source_indexEfiiEEEEvPKT_mmmmmmPS3_ff) ;  /* 0xffffffe404207950 */ /* 0x000fec0003c3ffff */
        .weak           $__internal_21_$__cuda_sm20_div_u64
        .type           $__internal_21_$__cuda_sm20_div_u64,@function
        .size           $__internal_21_$__cuda_sm20_div_u64,($__internal_22_$__cuda_sm20_rem_u64 - $__internal_21_$__cuda_sm20_div_u64)
$__internal_21_$__cuda_sm20_div_u64:
        /* <DEDUP_REMOVED lines=46> */
[----:B------:R-:W-:-:S04]  /*1e60*/  IMAD R8, R7, R4, R9 ;  /* 0x0000000407087224 */ /* 0x000fc800078e0209 */
[----:B------:R-:W-:Y:S01]  /*1e70*/  IMAD.X R14, R3, 0x1, ~R8, P1 ;  /* 0x00000001030e7824 */ /* 0x000fe200008e0e08 */
[----:B------:R-:W-:Y:S02]  /*1e80*/  IADD3 R8, P2, PT, R11, 0x1, RZ ;  /* 0x000000010b087810 */ /* 0x000fe40007f5e0ff */
[----:B------:R-:W-:Y:S02]  /*1e90*/  IADD3 R9, P1, PT, R13, -R4, RZ ;  /* 0x800000040d097210 */ /* 0x000fe40007f3e0ff */
[CC--:B------:R-:W-:Y:S01]  /*1ea0*/  ISETP.GE.U32.AND.EX P0, PT, R14.reuse, R5.reuse, PT, P0 ;  /* 0x000000050e00720c */ /* 0x0c0fe20003f06100 */
[----:B------:R-:W-:Y:S01]  /*1eb0*/  IMAD.X R10, RZ, RZ, R7, P2 ;  /* 0x000000ffff0a7224 */ /* 0x000fe200010e0607 */
[----:B------:R-:W-:Y:S02]  /*1ec0*/  IADD3.X R12, PT, PT, R14, ~R5, RZ, P1, !PT ;  /* 0x800000050e0c7210 */ /* 0x000fe40000ffe4ff */
[----:B------:R-:W-:Y:S02]  /*1ed0*/  SEL R9, R9, R13, P0 ;  /* 0x0000000d09097207 */ /* 0x000fe40000000000 */
[----:B------:R-:W-:-:S02]  /*1ee0*/  SEL R8, R8, R11, P0 ;  /* 0x0000000b08087207 */ /* 0x000fc40000000000 */
[----:B------:R-:W-:Y:S02]  /*1ef0*/  SEL R12, R12, R14, P0 ;  /* 0x0000000e0c0c7207 */ /* 0x000fe40000000000 */
[----:B------:R-:W-:Y:S02]  /*1f00*/  SEL R10, R10, R7, P0 ;  /* 0x000000070a0a7207 */ /* 0x000fe40000000000 */
[----:B------:R-:W-:Y:S02]  /*1f10*/  ISETP.GE.U32.AND P0, PT, R9, R4, PT ;  /* 0x000000040900720c */ /* 0x000fe40003f06070 */
[----:B------:R-:W-:Y:S02]  /*1f20*/  IADD3 R7, P2, PT, R8, 0x1, RZ ;  /* 0x0000000108077810 */ /* 0x000fe40007f5e0ff */
[----:B------:R-:W-:Y:S02]  /*1f30*/  ISETP.GE.U32.AND.EX P0, PT, R12, R5, PT, P0 ;  /* 0x000000050c00720c */ /* 0x000fe40003f06100 */
[----:B------:R-:W-:Y:S01]  /*1f40*/  ISETP.NE.U32.AND P1, PT, R4, RZ, PT ;  /* 0x000000ff0400720c */ /* 0x000fe20003f25070 */
[----:B------:R-:W-:Y:S01]  /*1f50*/  IMAD.X R9, RZ, RZ, R10, P2 ;  /* 0x000000ffff097224 */ /* 0x000fe200010e060a */
[----:B------:R-:W-:Y:S01]  /*1f60*/  SEL R4, R7, R8, P0 ;  /* 0x0000000807047207 */ /* 0x000fe20000000000 */
[----:B------:R-:W-:Y:S01]  /*1f70*/  HFMA2 R7, -RZ, RZ, 0, 0 ;  /* 0x00000000ff077431 */ /* 0x000fe200000001ff */
[----:B------:R-:W-:-:S02]  /*1f80*/  ISETP.NE.AND.EX P1, PT, R5, RZ, PT, P1 ;  /* 0x000000ff0500720c */ /* 0x000fc40003f25310 */
[----:B------:R-:W-:Y:S02]  /*1f90*/  SEL R9, R9, R10, P0 ;  /* 0x0000000a09097207 */ /* 0x000fe40000000000 */
[----:B------:R-:W-:Y:S02]  /*1fa0*/  SEL R4, R4, 0xffffffff, P1 ;  /* 0xffffffff04047807 */ /* 0x000fe40000800000 */
[----:B------:R-:W-:Y:S01]  /*1fb0*/  SEL R9, R9, 0xffffffff, P1 ;  /* 0xffffffff09097807 */ /* 0x000fe20000800000 */
[----:B------:R-:W-:Y:S06]  /*1fc0*/  RET.REL.NODEC R6 `(_ZN2at6native53_GLOBAL__N__3bfe7fd5_20_UpSampleNearest2d_cu_198c5ce237upsample_nearest2d_backward_out_frameIhlXadL_ZNS0_40nearest_neighbor_bw_compute_source_indexEfiiEEEEvPKT_mmmmmmPS3_ff) ;  /* 0xffffffe0060c7950 */ /* 0x000fec0003c3ffff */
        .weak           $__internal_22_$__cuda_sm20_rem_u64
        .type           $__internal_22_$__cuda_sm20_rem_u64,@function
        .size           $__internal_22_$__cuda_sm20_rem_u64,(.L_x_665 - $__internal_22_$__cuda_sm20_rem_u64)
$__internal_22_$__cuda_sm20_rem_u64:
        /* <DEDUP_REMOVED lines=17> */
[----:B------:R-:W-:Y:S01]  /*20e0*/  IMAD.WIDE.U32 R10, R13, R8, RZ ;  /* 0x000000080d0a7225 */ /* 0x000fe200078e00ff */
[----:B------:R-:W-:-:S03]  /*20f0*/  IADD3.X R15, PT, PT, RZ, RZ, R12, P2, P1 ;  /* 0x000000ffff0f7210 */ /* 0x000fc600017e240c */
        /* <DEDUP_REMOVED lines=25> */
[----:B------:R-:W-:-:S03]  /*2290*/  ISETP.GE.U32.AND P0, PT, R11, R8, PT ;  /* 0x000000080b00720c */ /* 0x000fc60003f06070 */
        /* <DEDUP_REMOVED lines=11> */
[----:B------:R-:W-:Y:S01]  /*2350*/  SEL R4, R4, R7, P0 ;  /* 0x0000000704047207 */ /* 0x000fe20000000000 */
[----:B------:R-:W-:-:S03]  /*2360*/  IMAD.MOV.U32 R7, RZ, RZ, 0x0 ;  /* 0x00000000ff077424 */ /* 0x000fc600078e00ff */
[----:B------:R-:W-:Y:S01]  /*2370*/  SEL R4, R4, 0xffffffff, P1 ;  /* 0xffffffff04047807 */ /* 0x000fe20000800000 */
[----:B------:R-:W-:Y:S06]  /*2380*/  RET.REL.NODEC R6 `(_ZN2at6native53_GLOBAL__N__3bfe7fd5_20_UpSampleNearest2d_cu_198c5ce237upsample_nearest2d_backward_out_frameIhlXadL_ZNS0_40nearest_neighbor_bw_compute_source_indexEfiiEEEEvPKT_mmmmmmPS3_ff) ;  /* 0xffffffdc061c7950 */ /* 0x000fec0003c3ffff */
.L_x_270:
        /* <DEDUP_REMOVED lines=15> */
.L_x_665:


//--------------------- .text._ZN2at6native53_GLOBAL__N__3bfe7fd5_20_UpSampleNearest2d_cu_198c5ce237upsample_nearest2d_backward_out_frameIN3c108BFloat16EfXadL_ZNS0_40nearest_neighbor_bw_compute_source_indexEfiiEEEEvPKT_mmmmmmPS5_ff --------------------------
	.section	.text._ZN2at6native53_GLOBAL__N__3bfe7fd5_20_UpSampleNearest2d_cu_198c5ce237upsample_nearest2d_backward_out_frameIN3c108BFloat16EfXadL_ZNS0_40nearest_neighbor_bw_compute_source_indexEfiiEEEEvPKT_mmmmmmPS5_ff,"ax",@progbits
	.align	128
.text._ZN2at6native53_GLOBAL__N__3bfe7fd5_20_UpSampleNearest2d_cu_198c5ce237upsample_nearest2d_backward_out_frameIN3c108BFloat16EfXadL_ZNS0_40nearest_neighbor_bw_compute_source_indexEfiiEEEEvPKT_mmmmmmPS5_ff:
        .type           _ZN2at6native53_GLOBAL__N__3bfe7fd5_20_UpSampleNearest2d_cu_198c5ce237upsample_nearest2d_backward_out_frameIN3c108BFloat16EfXadL_ZNS0_40nearest_neighbor_bw_compute_source_indexEfiiEEEEvPKT_mmmmmmPS5_ff,@function
        .size           _ZN2at6native53_GLOBAL__N__3bfe7fd5_20_UpSampleNearest2d_cu_198c5ce237upsample_nearest2d_backward_out_frameIN3c108BFloat16EfXadL_ZNS0_40nearest_neighbor_bw_compute_source_indexEfiiEEEEvPKT_mmmmmmPS5_ff,(.L_x_669 - _ZN2at6native53_GLOBAL__N__3bfe7fd5_20_UpSampleNearest2d_cu_198c5ce237upsample_nearest2d_backward_out_frameIN3c108BFloat16EfXadL_ZNS0_40nearest_neighbor_bw_compute_source_indexEfiiEEEEvPKT_mmmmmmPS5_ff)
        .other          _ZN2at6native53_GLOBAL__N__3bfe7fd5_20_UpSampleNearest2d_cu_198c5ce237upsample_nearest2d_backward_out_frameIN3c108BFloat16EfXadL_ZNS0_40nearest_neighbor_bw_compute_source_indexEfiiEEEEvPKT_mmmmmmPS5_ff,@"STO_CUDA_ENTRY STV_DEFAULT"
_ZN2at6native53_GLOBAL__N__3bfe7fd5_20_UpSampleNearest2d_cu_198c5ce237upsample_nearest2d_backward_out_frameIN3c108BFloat16EfXadL_ZNS0_40nearest_neighbor_bw_compute_source_indexEfiiEEEEvPKT_mmmmmmPS5_ff:
        /* <DEDUP_REMOVED lines=48> */
.L_x_272:
[----:B------:R-:W-:-:S07]  /*0300*/  MOV R0, 0x320 ;  /* 0x0000032000007802 */ /* 0x000fce0000000f00 */
[----:B------:R-:W-:Y:S05]  /*0310*/  CALL.REL.NOINC `($__internal_23_$__cuda_sm20_div_s64) ;  /* 0x0000001400747944 */ /* 0x000fea0003c00000 */
[----:B------:R-:W-:Y:S01]  /*0320*/  IMAD.MOV.U32 R4, RZ, RZ, R6 ;  /* 0x000000ffff047224 */ /* 0x000fe200078e0006 */
[----:B------:R-:W-:-:S07]  /*0330*/  MOV R5, R7 ;  /* 0x0000000700057202 */ /* 0x000fce0000000f00 */
.L_x_273:
[----:B------:R-:W-:Y:S05]  /*0340*/  BSYNC.RECONVERGENT B0 ;  /* 0x0000000000007941 */ /* 0x000fea0003800200 */
.L_x_271:
        /* <DEDUP_REMOVED lines=24> */
.L_x_275:
[----:B------:R-:W0:Y:S01]  /*04d0*/  LDCU.64 UR4, c[0x0][0x390] ;  /* 0x00007200ff0477ac */ /* 0x000e220008000a00 */
[----:B------:R-:W-:Y:S01]  /*04e0*/  IMAD.MOV.U32 R7, RZ, RZ, R5 ;  /* 0x000000ffff077224 */ /* 0x000fe200078e0005 */
[----:B------:R-:W-:Y:S02]  /*04f0*/  MOV R6, 0x530 ;  /* 0x0000053000067802 */ /* 0x000fe40000000f00 */
[----:B0-----:R-:W-:Y:S01]  /*0500*/  MOV R8, UR4 ;  /* 0x0000000400087c02 */ /* 0x001fe20008000f00 */
[----:B------:R-:W-:-:S07]  /*0510*/  IMAD.U32 R9, RZ, RZ, UR5 ;  /* 0x00000005ff097e24 */ /* 0x000fce000f8e00ff */
[----:B------:R-:W-:Y:S05]  /*0520*/  CALL.REL.NOINC `($__internal_25_$__cuda_sm20_rem_u64) ;  /* 0x0000001c00547944 */ /* 0x000fea0003c00000 */
[----:B------:R-:W-:-:S07]  /*0530*/  MOV R0, R4 ;  /* 0x0000000400007202 */ /* 0x000fce0000000f00 */
.L_x_276:
[----:B------:R-:W-:Y:S05]  /*0540*/  BSYNC.RECONVERGENT B0 ;  /* 0x0000000000007941 */ /* 0x000fea0003800200 */
.L_x_274:
        /* <DEDUP_REMOVED lines=14> */
[----:B------:R-:W-:-:S04]  /*0630*/  IMAD.HI.U32 R5, R5, R7, R4 ;  /* 0x0000000705057227 */ /* 0x000fc800078e0004 */
[----:B------:R-:W-:Y:S02]  /*0640*/  IMAD.MOV.U32 R7, RZ, RZ, RZ ;  /* 0x000000ffff077224 */ /* 0x000fe400078e00ff */
        /* <DEDUP_REMOVED lines=12> */
.L_x_278:
[----:B------:R-:W-:-:S07]  /*0710*/  MOV R6, 0x730 ;  /* 0x0000073000067802 */ /* 0x000fce0000000f00 */
[----:B------:R-:W-:Y:S05]  /*0720*/  CALL.REL.NOINC `($__internal_24_$__cuda_sm20_div_u64) ;  /* 0x0000001400c07944 */ /* 0x000fea0003c00000 */
[----:B------:R-:W0:Y:S01]  /*0730*/  LDCU UR4, c[0x0][0x3b0] ;  /* 0x00007600ff0477ac */ /* 0x000e220008000800 */
[----:B------:R-:W-:Y:S01]  /*0740*/  IADD3 R5, PT, PT, -R4, RZ, RZ ;  /* 0x000000ff04057210 */ /* 0x000fe20007ffe1ff */
[----:B------:R-:W-:Y:S01]  /*0750*/  IMAD.MOV.U32 R6, RZ, RZ, R4 ;  /* 0x000000ffff067224 */ /* 0x000fe200078e0004 */
[----:B------:R-:W-:-:S03]  /*0760*/  MOV R7, R9 ;  /* 0x0000000900077202 */ /* 0x000fc60000000f00 */
[----:B0-----:R-:W-:-:S07]  /*0770*/  IMAD R5, R5, UR4, R2 ;  /* 0x0000000405057c24 */ /* 0x001fce000f8e0202 */
.L_x_279:
[----:B------:R-:W-:Y:S05]  /*0780*/  BSYNC.RECONVERGENT B0 ;  /* 0x0000000000007941 */ /* 0x000fea0003800200 */
.L_x_277:
        /* <DEDUP_REMOVED lines=24> */
.L_x_281:
[----:B------:R-:W0:Y:S01]  /*0910*/  LDCU.64 UR4, c[0x0][0x3a8] ;  /* 0x00007500ff0477ac */ /* 0x000e220008000a00 */
[----:B------:R-:W-:Y:S01]  /*0920*/  IMAD.MOV.U32 R4, RZ, RZ, R6 ;  /* 0x000000ffff047224 */ /* 0x000fe200078e0006 */
[----:B------:R-:W-:Y:S02]  /*0930*/  MOV R6, 0x970 ;  /* 0x0000097000067802 */ /* 0x000fe40000000f00 */
[----:B0-----:R-:W-:Y:S01]  /*0940*/  MOV R8, UR4 ;  /* 0x0000000400087c02 */ /* 0x001fe20008000f00 */
[----:B------:R-:W-:-:S07]  /*0950*/  IMAD.U32 R9, RZ, RZ, UR5 ;  /* 0x00000005ff097e24 */ /* 0x000fce000f8e00ff */
[----:B------:R-:W-:Y:S05]  /*0960*/  CALL.REL.NOINC `($__internal_25_$__cuda_sm20_rem_u64) ;  /* 0x0000001800447944 */ /* 0x000fea0003c00000 */
[----:B------:R-:W-:-:S07]  /*0970*/  MOV R6, R4 ;  /* 0x0000000400067202 */ /* 0x000fce0000000f00 */
.L_x_282:
[----:B------:R-:W-:Y:S05]  /*0980*/  BSYNC.RECONVERGENT B0 ;  /* 0x0000000000007941 */ /* 0x000fea0003800200 */
.L_x_280:
[----:B------:R-:W0:Y:S01]  /*0990*/  LDCU.64 UR10, c[0x0][0x388] ;  /* 0x00007100ff0a77ac */ /* 0x000e220008000a00 */
[----:B------:R-:W-:Y:S01]  /*09a0*/  VIADD R4, R5, 0x1 ;  /* 0x0000000105047836 */ /* 0x000fe20000000000 */
[----:B------:R-:W-:Y:S01]  /*09b0*/  I2FP.F32.S32 R7, R5 ;  /* 0x0000000500077245 */ /* 0x000fe20000201400 */
[----:B------:R-:W1:Y:S03]  /*09c0*/  LDCU.64 UR4, c[0x0][0x3c0] ;  /* 0x00007800ff0477ac */ /* 0x000e660008000a00 */
[----:B------:R-:W-:Y:S02]  /*09d0*/  I2FP.F32.S32 R8, R4 ;  /* 0x0000000400087245 */ /* 0x000fe40000201400 */
[----:B------:R-:W-:Y:S01]  /*09e0*/  IADD3 R4, PT, PT, R6, 0x1, RZ ;  /* 0x0000000106047810 */ /* 0x000fe20007ffe0ff */
[----:B------:R-:W2:Y:S03]  /*09f0*/  LDCU UR9, c[0x0][0x3a0] ;  /* 0x00007400ff0977ac */ /* 0x000ea60008000800 */
[----:B------:R-:W-:-:S02]  /*0a00*/  I2FP.F32.S32 R5, R4 ;  /* 0x0000000400057245 */ /* 0x000fc40000201400 */
[----:B0-----:R-:W-:Y:S01]  /*0a10*/  ISETP.NE.U32.AND P0, PT, RZ, UR10, PT ;  /* 0x0000000aff007c0c */ /* 0x001fe2000bf05070 */
[----:B-1----:R-:W-:-:S03]  /*0a20*/  FMUL.FTZ R8, R8, UR5 ;  /* 0x0000000508087c20 */ /* 0x002fc60008410000 */
[----:B------:R-:W-:Y:S01]  /*0a30*/  ISETP.NE.AND.EX P0, PT, RZ, UR11, PT, P0 ;  /* 0x0000000bff007c0c */ /* 0x000fe2000bf05300 */
[----:B------:R-:W-:Y:S02]  /*0a40*/  FMUL.FTZ R4, R7, UR5 ;  /* 0x0000000507047c20 */ /* 0x000fe40008410000 */
[----:B------:R-:W0:Y:S10]  /*0a50*/  F2I.FTZ.CEIL.NTZ R8, R8 ;  /* 0x0000000800087305 */ /* 0x000e34000021b100 */
[----:B--2---:R-:W-:Y:S05]  /*0a60*/  @!P0 EXIT ;  /* 0x000000000000894d */ /* 0x004fea0003800000 */
[----:B------:R-:W1:Y:S01]  /*0a70*/  F2I.FTZ.CEIL.NTZ R4, R4 ;  /* 0x0000000400047305 */ /* 0x000e62000021b100 */
[----:B------:R-:W-:Y:S01]  /*0a80*/  I2FP.F32.S32 R6, R6 ;  /* 0x0000000600067245 */ /* 0x000fe20000201400 */
[----:B------:R-:W-:Y:S01]  /*0a90*/  FMUL.FTZ R11, R5, UR4 ;  /* 0x00000004050b7c20 */ /* 0x000fe20008410000 */
[----:B------:R-:W2:Y:S01]  /*0aa0*/  LDCU UR5, c[0x0][0x398] ;  /* 0x00007300ff0577ac */ /* 0x000ea20008000800 */
[----:B0-----:R-:W-:Y:S02]  /*0ab0*/  VIMNMX R5, PT, PT, R8, UR9, PT ;  /* 0x0000000908057c48 */ /* 0x001fe4000bfe0100 */
[----:B------:R-:W-:Y:S01]  /*0ac0*/  FMUL.FTZ R6, R6, UR4 ;  /* 0x0000000406067c20 */ /* 0x000fe20008410000 */
[----:B------:R-:W-:Y:S01]  /*0ad0*/  SHF.R.S32.HI R7, RZ, 0x1f, R0 ;  /* 0x0000001fff077819 */ /* 0x000fe20000011400 */
[----:B------:R-:W2:Y:S01]  /*0ae0*/  F2I.FTZ.CEIL.NTZ R9, R11 ;  /* 0x0000000b00097305 */ /* 0x000ea2000021b100 */
[----:B------:R-:W0:Y:S01]  /*0af0*/  LDCU.64 UR10, c[0x0][0x358] ;  /* 0x00006b00ff0a77ac */ /* 0x000e220008000a00 */
[----:B------:R-:W-:Y:S01]  /*0b00*/  UMOV UR4, URZ ;  /* 0x000000ff00047c82 */ /* 0x000fe20008000000 */
[----:B-1----:R-:W-:-:S05]  /*0b10*/  VIMNMX R8, PT, PT, R4, UR9, PT ;  /* 0x0000000904087c48 */ /* 0x002fca000bfe0100 */
[----:B------:R-:W1:Y:S01]  /*0b20*/  F2I.FTZ.CEIL.NTZ R6, R6 ;  /* 0x0000000600067305 */ /* 0x000e62000021b100 */
[----:B------:R-:W-:Y:S01]  /*0b30*/  IMAD.IADD R10, R5, 0x1, -R8 ;  /* 0x00000001050a7824 */ /* 0x000fe200078e0a08 */
[----:B--2---:R-:W-:Y:S01]  /*0b40*/  VIMNMX R9, PT, PT, R9, UR5, PT ;  /* 0x0000000509097c48 */ /* 0x004fe2000bfe0100 */
[----:B------:R-:W-:-:S03]  /*0b50*/  UMOV UR5, URZ ;  /* 0x000000ff00057c82 */ /* 0x000fc60008000000 */
[----:B------:R-:W-:-:S07]  /*0b60*/  LOP3.LUT R10, R10, 0x7, RZ, 0xc0, !PT ;  /* 0x000000070a0a7812 */ /* 0x000fce00078ec0ff */
.L_x_295:
[----:B-1----:R-:W-:Y:S01]  /*0b70*/  ISETP.GE.AND P0, PT, R6, R9, PT ;  /* 0x000000090600720c */ /* 0x002fe20003f06270 */
[----:B------:R-:W1:Y:S01]  /*0b80*/  LDCU.64 UR16, c[0x0][0x3a0] ;  /* 0x00007400ff1077ac */ /* 0x000e620008000a00 */
[----:B------:R-:W-:Y:S01]  /*0b90*/  BSSY.RECONVERGENT B1, `(.L_x_283) ;  /* 0x00000c4000017945 */ /* 0x000fe20003800200 */
[----:B--2---:R-:W-:Y:S01]  /*0ba0*/  HFMA2 R23, -RZ, RZ, 0, 0 ;  /* 0x00000000ff177431 */ /* 0x004fe200000001ff */
[----:B------:R-:W2:Y:S09]  /*0bb0*/  LDCU.64 UR12, c[0x0][0x380] ;  /* 0x00007000ff0c77ac */ /* 0x000eb20008000a00 */
[----:B------:R-:W-:Y:S05]  /*0bc0*/  @P0 BRA `(.L_x_284) ;  /* 0x0000000c00000947 */ /* 0x000fea0003800000 */
[----:B------:R-:W3:Y:S01]  /*0bd0*/  LDC.64 R16, c[0x0][0x390] ;  /* 0x0000e400ff107b82 */ /* 0x000ee20000000a00 */
[----:B------:R-:W4:Y:S01]  /*0be0*/  LDCU UR9, c[0x0][0x398] ;  /* 0x00007300ff0977ac */ /* 0x000f220008000800 */
[----:B------:R-:W-:Y:S01]  /*0bf0*/  MOV R13, R7 ;  /* 0x00000007000d7202 */ /* 0x000fe20000000f00 */
[----:B------:R-:W-:Y:S02]  /*0c00*/  IMAD.MOV.U32 R12, RZ, RZ, R0 ;  /* 0x000000ffff0c7224 */ /* 0x000fe400078e0000 */
[----:B------:R-:W-:Y:S01]  /*0c10*/  IMAD.MOV.U32 R23, RZ, RZ, RZ ;  /* 0x000000ffff177224 */ /* 0x000fe200078e00ff */
[----:B----4-:R-:W-:Y:S01]  /*0c20*/  VIMNMX R20, PT, PT, R6, UR9, PT ;  /* 0x0000000906147c48 */ /* 0x010fe2000bfe0100 */
[C---:B---3--:R-:W-:Y:S02]  /*0c30*/  IMAD R14, R16.reuse, UR5, RZ ;  /* 0x00000005100e7c24 */ /* 0x048fe4000f8e02ff */
[----:B------:R-:W-:-:S04]  /*0c40*/  IMAD.WIDE.U32 R12, R16, UR4, R12 ;  /* 0x00000004100c7c25 */ /* 0x000fc8000f8e000c */
[----:B------:R-:W-:-:S05]  /*0c50*/  IMAD R11, R17, UR4, R14 ;  /* 0x00000004110b7c24 */ /* 0x000fca000f8e020e */
[----:B------:R-:W-:-:S07]  /*0c60*/  IADD3 R11, PT, PT, R13, R11, RZ ;  /* 0x0000000b0d0b7210 */ /* 0x000fce0007ffe0ff */
.L_x_294:
[----:B------:R-:W-:Y:S01]  /*0c70*/  ISETP.GE.AND P0, PT, R4, R5, PT ;  /* 0x000000050400720c */ /* 0x000fe20003f06270 */
[----:B------:R-:W-:-:S12]  /*0c80*/  BSSY.RECONVERGENT B0, `(.L_x_285) ;  /* 0x00000b1000007945 */ /* 0x000fd80003800200 */
[----:B------:R-:W-:Y:S05]  /*0c90*/  @P0 BRA `(.L_x_286) ;  /* 0x0000000800bc0947 */ /* 0x000fea0003800000 */
[----:B------:R-:W3:Y:S01]  /*0ca0*/  LDCU.64 UR14, c[0x0][0x398] ;  /* 0x00007300ff0e77ac */ /* 0x000ee20008000a00 */
[----:B------:R-:W-:Y:S01]  /*0cb0*/  IMAD.IADD R14, R8, 0x1, -R5 ;  /* 0x00000001080e7824 */ /* 0x000fe200078e0a05 */
[--C-:B------:R-:W-:Y:S01]  /*0cc0*/  SHF.R.S32.HI R21, RZ, 0x1f, R20.reuse ;  /* 0x0000001fff157819 */ /* 0x100fe20000011414 */
[----:B------:R-:W-:Y:S01]  /*0cd0*/  BSSY.RECONVERGENT B2, `(.L_x_287) ;  /* 0x0000048000027945 */ /* 0x000fe20003800200 */
[----:B------:R-:W-:Y:S02]  /*0ce0*/  MOV R22, R8 ;  /* 0x0000000800167202 */ /* 0x000fe40000000f00 */
[----:B------:R-:W-:Y:S01]  /*0cf0*/  ISETP.GT.U32.AND P0, PT, R14, -0x10, PT ;  /* 0xfffffff00e00780c */ /* 0x000fe20003f04070 */
[----:B---3--:R-:W-:Y:S02]  /*0d00*/  IMAD R17, R11, UR14, RZ ;  /* 0x0000000e0b117c24 */ /* 0x008fe4000f8e02ff */
        /* <DEDUP_REMOVED lines=8> */
.L_x_289:
[--C-:B------:R-:W-:Y:S01]  /*0d90*/  SHF.R.S32.HI R17, RZ, 0x1f, R22.reuse ;  /* 0x0000001fff117819 */ /* 0x100fe20000011416 */
[----:B-1----:R-:W-:Y:S02]  /*0da0*/  IMAD R19, R21, UR16, RZ ;  /* 0x0000001015137c24 */ /* 0x002fe4000f8e02ff */
[----:B------:R-:W-:Y:S02]  /*0db0*/  IMAD.MOV.U32 R16, RZ, RZ, R22 ;  /* 0x000000ffff107224 */ /* 0x000fe400078e0016 */
[C---:B------:R-:W-:Y:S02]  /*0dc0*/  IMAD R19, R14.reuse, UR17, R19 ;  /* 0x000000110e137c24 */ /* 0x040fe4000f8e0213 */
[----:B------:R-:W-:-:S05]  /*0dd0*/  IMAD.WIDE.U32 R16, R14, UR16, R16 ;  /* 0x000000100e107c25 */ /* 0x000fca000f8e0010 */
[----:B------:R-:W-:Y:S02]  /*0de0*/  IADD3 R17, PT, PT, R17, R19, RZ ;  /* 0x0000001311117210 */ /* 0x000fe40007ffe0ff */
[----:B--2---:R-:W-:-:S04]  /*0df0*/  LEA R18, P0, R16, UR12, 0x1 ;  /* 0x0000000c10127c11 */ /* 0x004fc8000f8008ff */
[----:B------:R-:W-:-:S05]  /*0e00*/  LEA.HI.X R19, R16, UR13, R17, 0x1, P0 ;  /* 0x0000000d10137c11 */ /* 0x000fca00080f0c11 */
[----:B0-----:R-:W2:Y:S04]  /*0e10*/  LDG.E.U16 R16, desc[UR10][R18.64] ;  /* 0x0000000a12107981 */ /* 0x001ea8000c1e1500 */
        /* <DEDUP_REMOVED lines=51> */
.L_x_288:
[----:B012---:R-:W-:Y:S05]  /*1150*/  BSYNC.RECONVERGENT B2 ;  /* 0x0000000000027941 */ /* 0x007fea0003800200 */
.L_x_287:
        /* <DEDUP_REMOVED lines=44> */
.L_x_291:
[----:B------:R-:W-:Y:S05]  /*1420*/  BSYNC.RECONVERGENT B2 ;  /* 0x0000000000027941 */ /* 0x000fea0003800200 */
.L_x_290:
        /* <DEDUP_REMOVED lines=28> */
.L_x_293:
[----:B------:R-:W-:Y:S05]  /*15f0*/  BSYNC.RECONVERGENT B2 ;  /* 0x0000000000027941 */ /* 0x000fea0003800200 */
.L_x_292:
        /* <DEDUP_REMOVED lines=25> */
.L_x_286:
[----:B012---:R-:W-:Y:S05]  /*1790*/  BSYNC.RECONVERGENT B0 ;  /* 0x0000000000007941 */ /* 0x007fea0003800200 */
.L_x_285:
[----:B------:R-:W-:-:S04]  /*17a0*/  IADD3 R20, PT, PT, R20, 0x1, RZ ;  /* 0x0000000114147810 */ /* 0x000fc80007ffe0ff */
[----:B------:R-:W-:-:S13]  /*17b0*/  ISETP.NE.AND P0, PT, R20, R9, PT ;  /* 0x000000091400720c */ /* 0x000fda0003f05270 */
[----:B------:R-:W-:Y:S05]  /*17c0*/  @P0 BRA `(.L_x_294) ;  /* 0xfffffff400280947 */ /* 0x000fea000383ffff */
.L_x_284:
[----:B012---:R-:W-:Y:S05]  /*17d0*/  BSYNC.RECONVERGENT B1 ;  /* 0x0000000000017941 */ /* 0x007fea0003800200 */
.L_x_283:
        /* <DEDUP_REMOVED lines=17> */
        .weak           $__internal_23_$__cuda_sm20_div_s64
        .type           $__internal_23_$__cuda_sm20_div_s64,@function
        .size           $__internal_23_$__cuda_sm20_div_s64,($__internal_24_$__cuda_sm20_div_u64 - $__internal_23_$__cuda_sm20_div_s64)
$__internal_23_$__cuda_sm20_div_s64:
        /* <DEDUP_REMOVED lines=83> */
[----:B------:R-:W-:Y:S06]  /*1e20*/  RET.REL.NODEC R4 `(_ZN2at6native53_GLOBAL__N__3bfe7fd5_20_UpSampleNearest2d_cu_198c5ce237upsample_nearest2d_backward_out_frameIN3c108BFloat16EfXadL_ZNS0_40nearest_neighbor_bw_compute_source_indexEfiiEEEEvPKT_mmmmmmPS5_ff) ;  /* 0xffffffe004747950 */ /* 0x000fec0003c3ffff */
        .weak           $__internal_24_$__cuda_sm20_div_u64
        .type           $__internal_24_$__cuda_sm20_div_u64,@function
        .size           $__internal_24_$__cuda_sm20_div_u64,($__internal_25_$__cuda_sm20_rem_u64 - $__internal_24_$__cuda_sm20_div_u64)
$__internal_24_$__cuda_sm20_div_u64:
        /* <DEDUP_REMOVED lines=60> */
[----:B------:R-:W-:-:S02]  /*21f0*/  ISETP.NE.U32.AND P1, PT, R4, RZ, PT ;  /* 0x000000ff0400720c */ /* 0x000fc40003f25070 */
[----:B------:R-:W-:Y:S02]  /*2200*/  IADD3.X R9, PT, PT, RZ, R10, RZ, P2, !PT ;  /* 0x0000000aff097210 */ /* 0x000fe400017fe4ff */
[----:B------:R-:W-:Y:S01]  /*2210*/  SEL R4, R7, R8, P0 ;  /* 0x0000000807047207 */ /* 0x000fe20000000000 */
[----:B------:R-:W-:Y:S01]  /*2220*/  IMAD.MOV.U32 R7, RZ, RZ, 0x0 ;  /* 0x00000000ff077424 */ /* 0x000fe200078e00ff */
[----:B------:R-:W-:Y:S02]  /*2230*/  ISETP.NE.AND.EX P1, PT, R5, RZ, PT, P1 ;  /* 0x000000ff0500720c */ /* 0x000fe40003f25310 */
[----:B------:R-:W-:Y:S02]  /*2240*/  SEL R9, R9, R10, P0 ;  /* 0x0000000a09097207 */ /* 0x000fe40000000000 */
[----:B------:R-:W-:Y:S02]  /*2250*/  SEL R4, R4, 0xffffffff, P1 ;  /* 0xffffffff04047807 */ /* 0x000fe40000800000 */
[----:B------:R-:W-:Y:S01]  /*2260*/  SEL R9, R9, 0xffffffff, P1 ;  /* 0xffffffff09097807 */ /* 0x000fe20000800000 */
[----:B------:R-:W-:Y:S06]  /*2270*/  RET.REL.NODEC R6 `(_ZN2at6native53_GLOBAL__N__3bfe7fd5_20_UpSampleNearest2d_cu_198c5ce237upsample_nearest2d_backward_out_frameIN3c108BFloat16EfXadL_ZNS0_40nearest_neighbor_bw_compute_source_indexEfiiEEEEvPKT_mmmmmmPS5_ff) ;  /* 0xffffffdc06607950 */ /* 0x000fec0003c3ffff */
        .weak           $__internal_25_$__cuda_sm20_rem_u64
        .type           $__internal_25_$__cuda_sm20_rem_u64,@function
        .size           $__internal_25_$__cuda_sm20_rem_u64,(.L_x_669 - $__internal_25_$__cuda_sm20_rem_u64)
$__internal_25_$__cuda_sm20_rem_u64:
        /* <DEDUP_REMOVED lines=56> */
[----:B------:R-:W-:Y:S02]  /*2600*/  SEL R4, R4, R7, P0 ;  /* 0x0000000704047207 */ /* 0x000fe40000000000 */
[----:B------:R-:W-:Y:S02]  /*2610*/  MOV R7, 0x0 ;  /* 0x0000000000077802 */ /* 0x000fe40000000f00 */
[----:B------:R-:W-:Y:S02]  /*2620*/  SEL R4, R4, 0xffffffff, P1 ;  /* 0xffffffff04047807 */ /* 0x000fe40000800000 */
[----:B------:R-:W-:Y:S05]  /*2630*/  RET.REL.NODEC R6 `(_ZN2at6native53_GLOBAL__N__3bfe7fd5_20_UpSampleNearest2d_cu_198c5ce237upsample_nearest2d_backward_out_frameIN3c108BFloat16EfXadL_ZNS0_40nearest_neighbor_bw_compute_source_indexEfiiEEEEvPKT_mmmmmmPS5_ff) ;  /* 0xffffffd806707950 */ /* 0x000fea0003c3ffff */
.L_x_296:
        /* <DEDUP_REMOVED lines=12> */
.L_x_669:


//--------------------- .text._ZN2at6native53_GLOBAL__N__3bfe7fd5_20_UpSampleNearest2d_cu_198c5ce237upsample_nearest2d_backward_out_frameIN3c104HalfEfXadL_ZNS0_40nearest_neighbor_bw_compute_source_indexEfiiEEEEvPKT_mmmmmmPS5_ff --------------------------
	.section	.text._ZN2at6native53_GLOBAL__N__3bfe7fd5_20_UpSampleNearest2d_cu_198c5ce237upsample_nearest2d_backward_out_frameIN3c104HalfEfXadL_ZNS0_40nearest_neighbor_bw_compute_source_indexEfiiEEEEvPKT_mmmmmmPS5_ff,"ax",@progbits
	.align	128
.text._ZN2at6native53_GLOBAL__N__3bfe7fd5_20_UpSampleNearest2d_cu_198c5ce237upsample_nearest2d_backward_out_frameIN3c104HalfEfXadL_ZNS0_40nearest_neighbor_bw_compute_source_indexEfiiEEEEvPKT_mmmmmmPS5_ff:
        .type           _ZN2at6native53_GLOBAL__N__3bfe7fd5_20_UpSampleNearest2d_cu_198c5ce237upsample_nearest2d_backward_out_frameIN3c104HalfEfXadL_ZNS0_40nearest_neighbor_bw_compute_source_indexEfiiEEEEvPKT_mmmmmmPS5_ff,@function
        .size           _ZN2at6native53_GLOBAL__N__3bfe7fd5_20_UpSampleNearest2d_cu_198c5ce237upsample_nearest2d_backward_out_frameIN3c104HalfEfXadL_ZNS0_40nearest_neighbor_bw_compute_source_indexEfiiEEEEvPKT_mmmmmmPS5_ff,(.L_x_673 - _ZN2at6native53_GLOBAL__N__3bfe7fd5_20_UpSampleNearest2d_cu_198c5ce237upsample_nearest2d_backward_out_frameIN3c104HalfEfXadL_ZNS0_40nearest_neighbor_bw_compute_source_indexEfiiEEEEvPKT_mmmmmmPS5_ff)
        .other          _ZN2at6native53_GLOBAL__N__3bfe7fd5_20_UpSampleNearest2d_cu_198c5ce237upsample_nearest2d_backward_out_frameIN3c104HalfEfXadL_ZNS0_40nearest_neighbor_bw_compute_source_indexEfiiEEEEvPKT_mmmmmmPS5_ff,@"STO_CUDA_ENTRY STV_DEFAULT"
_ZN2at6native53_GLOBAL__N__3bfe7fd5_20_UpSampleNearest2d_cu_198c5ce237upsample_nearest2d_backward_out_frameIN3c104HalfEfXadL_ZNS0_40nearest_neighbor_bw_compute_source_indexEfiiEEEEvPKT_mmmmmmPS5_ff:
        /* <DEDUP_REMOVED lines=48> */
.L_x_298:
[----:B------:R-:W-:-:S07]  /*0300*/  MOV R0, 0x320 ;  /* 0x0000032000007802 */ /* 0x000fce0000000f00 */
[----:B------:R-:W-:Y:S05]  /*0310*/  CALL.REL.NOINC `($__internal_26_$__cuda_sm20_div_s64) ;  /* 0x0000001400747944 */ /* 0x000fea0003c00000 */
[----:B------:R-:W-:Y:S01]  /*0320*/  IMAD.MOV.U32 R4, RZ, RZ, R6 ;  /* 0x000000ffff047224 */ /* 0x000fe200078e0006 */
[----:B------:R-:W-:-:S07]  /*0330*/  MOV R5, R7 ;  /* 0x0000000700057202 */ /* 0x000fce0000000f00 */
.L_x_299:
[----:B------:R-:W-:Y:S05]  /*0340*/  BSYNC.RECONVERGENT B0 ;  /* 0x0000000000007941 */ /* 0x000fea0003800200 */
.L_x_297:
        /* <DEDUP_REMOVED lines=24> */
.L_x_301:
[----:B------:R-:W0:Y:S01]  /*04d0*/  LDCU.64 UR4, c[0x0][0x390] ;  /* 0x00007200ff0477ac */ /* 0x000e220008000a00 */
[----:B------:R-:W-:Y:S01]  /*04e0*/  IMAD.MOV.U32 R7, RZ, RZ, R5 ;  /* 0x000000ffff077224 */ /* 0x000fe200078e0005 */
[----:B------:R-:W-:Y:S02]  /*04f0*/  MOV R6, 0x530 ;  /* 0x0000053000067802 */ /* 0x000fe40000000f00 */
[----:B0-----:R-:W-:Y:S01]  /*0500*/  MOV R8, UR4 ;  /* 0x0000000400087c02 */ /* 0x001fe20008000f00 */
[----:B------:R-:W-:-:S07]  /*0510*/  IMAD.U32 R9, RZ, RZ, UR5 ;  /* 0x00000005ff097e24 */ /* 0x000fce000f8e00ff */
[----:B------:R-:W-:Y:S05]  /*0520*/  CALL.REL.NOINC `($__internal_28_$__cuda_sm20_rem_u64) ;  /* 0x0000001c00547944 */ /* 0x000fea0003c00000 */
[----:B------:R-:W-:-:S07]  /*0530*/  MOV R0, R4 ;  /* 0x0000000400007202 */ /* 0x000fce0000000f00 */
.L_x_302:
[----:B------:R-:W-:Y:S05]  /*0540*/  BSYNC.RECONVERGENT B0 ;  /* 0x0000000000007941 */ /* 0x000fea0003800200 */
.L_x_300:
        /* <DEDUP_REMOVED lines=28> */
.L_x_304:
[----:B------:R-:W-:-:S07]  /*0710*/  MOV R6, 0x730 ;  /* 0x0000073000067802 */ /* 0x000fce0000000f00 */
[----:B------:R-:W-:Y:S05]  /*0720*/  CALL.REL.NOINC `($__internal_27_$__cuda_sm20_div_u64) ;  /* 0x0000001400c07944 */ /* 0x000fea0003c00000 */
[----:B------:R-:W0:Y:S01]  /*0730*/  LDCU UR4, c[0x0][0x3b0] ;  /* 0x00007600ff0477ac */ /* 0x000e220008000800 */
[----:B------:R-:W-:Y:S01]  /*0740*/  IADD3 R5, PT, PT, -R4, RZ, RZ ;  /* 0x000000ff04057210 */ /* 0x000fe20007ffe1ff */
[----:B------:R-:W-:Y:S01]  /*0750*/  IMAD.MOV.U32 R6, RZ, RZ, R4 ;  /* 0x000000ffff067224 */ /* 0x000fe200078e0004 */
[----:B------:R-:W-:-:S03]  /*0760*/  MOV R7, R9 ;  /* 0x0000000900077202 */ /* 0x000fc60000000f00 */
[----:B0-----:R-:W-:-:S07]  /*0770*/  IMAD R5, R5, UR4, R2 ;  /* 0x0000000405057c24 */ /* 0x001fce000f8e0202 */
.L_x_305:
[----:B------:R-:W-:Y:S05]  /*0780*/  BSYNC.RECONVERGENT B0 ;  /* 0x0000000000007941 */ /* 0x000fea0003800200 */
.L_x_303:
        /* <DEDUP_REMOVED lines=24> */
.L_x_307:
[----:B------:R-:W0:Y:S01]  /*0910*/  LDCU.64 UR4, c[0x0][0x3a8] ;  /* 0x00007500ff0477ac */ /* 0x000e220008000a00 */
[----:B------:R-:W-:Y:S02]  /*0920*/  MOV R4, R6 ;  /* 0x0000000600047202 */ /* 0x000fe40000000f00 */
[----:B------:R-:W-:Y:S01]  /*0930*/  MOV R6, 0x970 ;  /* 0x0000097000067802 */ /* 0x000fe20000000f00 */
[----:B0-----:R-:W-:Y:S01]  /*0940*/  IMAD.U32 R8, RZ, RZ, UR4 ;  /* 0x00000004ff087e24 */ /* 0x001fe2000f8e00ff */
[----:B------:R-:W-:-:S07]  /*0950*/  MOV R9, UR5 ;  /* 0x0000000500097c02 */ /* 0x000fce0008000f00 */
[----:B------:R-:W-:Y:S05]  /*0960*/  CALL.REL.NOINC `($__internal_28_$__cuda_sm20_rem_u64) ;  /* 0x0000001800447944 */ /* 0x000fea0003c00000 */
[----:B------:R-:W-:-:S07]  /*0970*/  MOV R6, R4 ;  /* 0x0000000400067202 */ /* 0x000fce0000000f00 */
.L_x_308:
[----:B------:R-:W-:Y:S05]  /*0980*/  BSYNC.RECONVERGENT B0 ;  /* 0x0000000000007941 */ /* 0x000fea0003800200 */
.L_x_306:
        /* <DEDUP_REMOVED lines=26> */
[----:B------:R-:W-:-:S04]  /*0b30*/  IADD3 R10, PT, PT, -R8, R5, RZ ;  /* 0x00000005080a7210 */ /* 0x000fc80007ffe1ff */
[----:B------:R-:W-:Y:S02]  /*0b40*/  LOP3.LUT R10, R10, 0x7, RZ, 0xc0, !PT ;  /* 0x000000070a0a7812 */ /* 0x000fe400078ec0ff */
[----:B--2---:R-:W-:Y:S01]  /*0b50*/  VIMNMX R9, PT, PT, R9, UR5, PT ;  /* 0x0000000509097c48 */ /* 0x004fe2000bfe0100 */
[----:B0-----:R-:W-:-:S06]  /*0b60*/  UMOV UR5, URZ ;  /* 0x000000ff00057c82 */ /* 0x001fcc0008000000 */
.L_x_321:
[----:B-1----:R-:W-:Y:S01]  /*0b70*/  ISETP.GE.AND P0, PT, R6, R9, PT ;  /* 0x000000090600720c */ /* 0x002fe20003f06270 */
        /* <DEDUP_REMOVED lines=15> */
.L_x_320:
        /* <DEDUP_REMOVED lines=18> */
.L_x_315:
        /* <DEDUP_REMOVED lines=60> */
.L_x_314:
[----:B01----:R-:W-:Y:S05]  /*1150*/  BSYNC.RECONVERGENT B2 ;  /* 0x0000000000027941 */ /* 0x003fea0003800200 */
.L_x_313:
        /* <DEDUP_REMOVED lines=44> */
.L_x_317:
[----:B------:R-:W-:Y:S05]  /*1420*/  BSYNC.RECONVERGENT B2 ;  /* 0x0000000000027941 */ /* 0x000fea0003800200 */
.L_x_316:
        /* <DEDUP_REMOVED lines=28> */
.L_x_319:
[----:B------:R-:W-:Y:S05]  /*15f0*/  BSYNC.RECONVERGENT B2 ;  /* 0x0000000000027941 */ /* 0x000fea0003800200 */
.L_x_318:
        /* <DEDUP_REMOVED lines=25> */
.L_x_312:
[----:B01----:R-:W-:Y:S05]  /*1790*/  BSYNC.RECONVERGENT B0 ;  /* 0x0000000000007941 */ /* 0x003fea0003800200 */
.L_x_311:
[----:B------:R-:W-:-:S05]  /*17a0*/  VIADD R20, R20, 0x1 ;  /* 0x0000000114147836 */ /* 0x000fca0000000000 */
[----:B------:R-:W-:-:S13]  /*17b0*/  ISETP.NE.AND P0, PT, R20, R9, PT ;  /* 0x000000091400720c */ /* 0x000fda0003f05270 */
[----:B------:R-:W-:Y:S05]  /*17c0*/  @P0 BRA `(.L_x_320) ;  /* 0xfffffff400280947 */ /* 0x000fea000383ffff */
.L_x_310:
[----:B01----:R-:W-:Y:S05]  /*17d0*/  BSYNC.RECONVERGENT B1 ;  /* 0x0000000000017941 */ /* 0x003fea0003800200 */
.L_x_309:
        /* <DEDUP_REMOVED lines=15> */
[----:B0-----:R-:W-:Y:S06]  /*18d0*/  BRA.U !UP0, `(.L_x_321) ;  /* 0xfffffff108a47547 */ /* 0x001fec000b83ffff */
[----:B------:R-:W-:Y:S05]  /*18e0*/  EXIT ;  /* 0x000000000000794d */ /* 0x000fea0003800000 */
        .weak           $__internal_26_$__cuda_sm20_div_s64
        .type           $__internal_26_$__cuda_sm20_div_s64,@function
        .size           $__internal_26_$__cuda_sm20_div_s64,($__internal_27_$__cuda_sm20_div_u64 - $__internal_26_$__cuda_sm20_div_s64)
$__internal_26_$__cuda_sm20_div_s64:
        /* <DEDUP_REMOVED lines=83> */
[----:B------:R-:W-:Y:S06]  /*1e20*/  RET.REL.NODEC R4 `(_ZN2at6native53_GLOBAL__N__3bfe7fd5_20_UpSampleNearest2d_cu_198c5ce237upsample_nearest2d_backward_out_frameIN3c104HalfEfXadL_ZNS0_40nearest_neighbor_bw_compute_source_indexEfiiEEEEvPKT_mmmmmmPS5_ff) ;  /* 0xffffffe004747950 */ /* 0x000fec0003c3ffff */
        .weak           $__internal_27_$__cuda_sm20_div_u64
        .type           $__internal_27_$__cuda_sm20_div_u64,@function
        .size           $__internal_27_$__cuda_sm20_div_u64,($__internal_28_$__cuda_sm20_rem_u64 - $__internal_27_$__cuda_sm20_div_u64)
$__internal_27_$__cuda_sm20_div_u64:
        /* <DEDUP_REMOVED lines=46> */
[----:B------:R-:W-:-:S03]  /*2110*/  ISETP.GE.U32.AND P0, PT, R13, R4, PT ;  /* 0x000000040d00720c */ /* 0x000fc60003f06070 */
[----:B------:R-:W-:Y:S01]  /*2120*/  IMAD.X R14, R3, 0x1, ~R8, P1 ;  /* 0x00000001030e7824 */ /* 0x000fe200008e0e08 */
[----:B------:R-:W-:Y:S02]  /*2130*/  IADD3 R9, P1, PT, R13, -R4, RZ ;  /* 0x800000040d097210 */ /* 0x000fe40007f3e0ff */
[----:B------:R-:W-:Y:S02]  /*2140*/  IADD3 R8, P2, PT, R11, 0x1, RZ ;  /* 0x000000010b087810 */ /* 0x000fe40007f5e0ff */
[CC--:B------:R-:W-:Y:S02]  /*2150*/  ISETP.GE.U32.AND.EX P0, PT, R14.reuse, R5.reuse, PT, P0 ;  /* 0x000000050e00720c */ /* 0x0c0fe40003f06100 */
[----:B------:R-:W-:Y:S02]  /*2160*/  IADD3.X R12, PT, PT, R14, ~R5, RZ, P1, !PT ;  /* 0x800000050e0c7210 */ /* 0x000fe40000ffe4ff */
[----:B------:R-:W-:Y:S02]  /*2170*/  IADD3.X R10, PT, PT, RZ, R7, RZ, P2, !PT ;  /* 0x00000007ff0a7210 */ /* 0x000fe400017fe4ff */
[----:B------:R-:W-:-:S02]  /*2180*/  SEL R9, R9, R13, P0 ;  /* 0x0000000d09097207 */ /* 0x000fc40000000000 */
[----:B------:R-:W-:Y:S02]  /*2190*/  SEL R8, R8, R11, P0 ;  /* 0x0000000b08087207 */ /* 0x000fe40000000000 */
[----:B------:R-:W-:Y:S02]  /*21a0*/  SEL R12, R12, R14, P0 ;  /* 0x0000000e0c0c7207 */ /* 0x000fe40000000000 */
[----:B------:R-:W-:Y:S02]  /*21b0*/  SEL R10, R10, R7, P0 ;  /* 0x000000070a0a7207 */ /* 0x000fe40000000000 */
[----:B------:R-:W-:Y:S02]  /*21c0*/  ISETP.GE.U32.AND P0, PT, R9, R4, PT ;  /* 0x000000040900720c */ /* 0x000fe40003f06070 */
[----:B------:R-:W-:Y:S02]  /*21d0*/  IADD3 R7, P2, PT, R8, 0x1, RZ ;  /* 0x0000000108077810 */ /* 0x000fe40007f5e0ff */
[----:B------:R-:W-:-:S02]  /*21e0*/  ISETP.GE.U32.AND.EX P0, PT, R12, R5, PT, P0 ;  /* 0x000000050c00720c */ /* 0x000fc40003f06100 */
[----:B------:R-:W-:Y:S01]  /*21f0*/  ISETP.NE.U32.AND P1, PT, R4, RZ, PT ;  /* 0x000000ff0400720c */ /* 0x000fe20003f25070 */
[----:B------:R-:W-:Y:S01]  /*2200*/  IMAD.X R9, RZ, RZ, R10, P2 ;  /* 0x000000ffff097224 */ /* 0x000fe200010e060a */
[----:B------:R-:W-:Y:S01]  /*2210*/  SEL R4, R7, R8, P0 ;  /* 0x0000000807047207 */ /* 0x000fe20000000000 */
[----:B------:R-:W-:Y:S01]  /*2220*/  HFMA2 R7, -RZ, RZ, 0, 0 ;  /* 0x00000000ff077431 */ /* 0x000fe200000001ff */
[----:B------:R-:W-:Y:S02]  /*2230*/  ISETP.NE.AND.EX P1, PT, R5, RZ, PT, P1 ;  /* 0x000000ff0500720c */ /* 0x000fe40003f25310 */
[----:B------:R-:W-:Y:S02]  /*2240*/  SEL R9, R9, R10, P0 ;  /* 0x0000000a09097207 */ /* 0x000fe40000000000 */
[----:B------:R-:W-:Y:S02]  /*2250*/  SEL R4, R4, 0xffffffff, P1 ;  /* 0xffffffff04047807 */ /* 0x000fe40000800000 */
[----:B------:R-:W-:Y:S01]  /*2260*/  SEL R9, R9, 0xffffffff, P1 ;  /* 0xffffffff09097807 */ /* 0x000fe20000800000 */
[----:B------:R-:W-:Y:S06]  /*2270*/  RET.REL.NODEC R6 `(_ZN2at6native53_GLOBAL__N__3bfe7fd5_20_UpSampleNearest2d_cu_198c5ce237upsample_nearest2d_backward_out_frameIN3c104HalfEfXadL_ZNS0_40nearest_neighbor_bw_compute_source_indexEfiiEEEEvPKT_mmmmmmPS5_ff) ;  /* 0xffffffdc06607950 */ /* 0x000fec0003c3ffff */
        .weak           $__internal_28_$__cuda_sm20_rem_u64
        .type           $__internal_28_$__cuda_sm20_rem_u64,@function
        .size           $__internal_28_$__cuda_sm20_rem_u64,(.L_x_673 - $__internal_28_$__cuda_sm20_rem_u64)
$__internal_28_$__cuda_sm20_rem_u64:
        /* <DEDUP_REMOVED lines=17> */
[----:B------:R-:W-:Y:S01]  /*2390*/  IMAD.WIDE.U32 R10, R13, R8, RZ ;  /* 0x000000080d0a7225 */ /* 0x000fe200078e00ff */
[----:B------:R-:W-:-:S03]  /*23a0*/  IADD3.X R15, PT, PT, RZ, RZ, R12, P2, P1 ;  /* 0x000000ffff0f7210 */ /* 0x000fc600017e240c */
[----:B------:R-:W-:Y:S01]  /*23b0*/  IMAD R11, R13, R9, R11 ;  /* 0x000000090d0b7224 */ /* 0x000fe200078e020b */
[----:B------:R-:W-:-:S03]  /*23c0*/  IADD3 R17, P0, PT, RZ, -R10, RZ ;  /* 0x8000000aff117210 */ /* 0x000fc60007f1e0ff */
[----:B------:R-:W-:Y:S02]  /*23d0*/  IMAD R11, R15, R8, R11 ;  /* 0x000000080f0b7224 */ /* 0x000fe400078e020b */
[----:B------:R-:W-:-:S04]  /*23e0*/  IMAD.HI.U32 R12, R13, R17, RZ ;  /* 0x000000110d0c7227 */ /* 0x000fc800078e00ff */
[----:B------:R-:W-:Y:S02]  /*23f0*/  IMAD.X R10, RZ, RZ, ~R11, P0 ;  /* 0x000000ffff0a7224 */ /* 0x000fe400000e0e0b */
[----:B------:R-:W-:Y:S02]  /*2400*/  HFMA2 R11, -RZ, RZ, 0, 0 ;  /* 0x00000000ff0b7431 */ /* 0x000fe400000001ff */
        /* <DEDUP_REMOVED lines=31> */
[----:B------:R-:W-:Y:S02]  /*2600*/  SEL R4, R4, R7, P0 ;  /* 0x0000000704047207 */ /* 0x000fe40000000000 */
[----:B------:R-:W-:Y:S02]  /*2610*/  MOV R7, 0x0 ;  /* 0x0000000000077802 */ /* 0x000fe40000000f00 */
[----:B------:R-:W-:Y:S02]  /*2620*/  SEL R4, R4, 0xffffffff, P1 ;  /* 0xffffffff04047807 */ /* 0x000fe40000800000 */
[----:B------:R-:W-:Y:S05]  /*2630*/  RET.REL.NODEC R6 `(_ZN2at6native53_GLOBAL__N__3bfe7fd5_20_UpSampleNearest2d_cu_198c5ce237upsample_nearest2d_backward_out_frameIN3c104HalfEfXadL_ZNS0_40nearest_neighbor_bw_compute_source_indexEfiiEEEEvPKT_mmmmmmPS5_ff) ;  /* 0xffffffd806707950 */ /* 0x000fea0003c3ffff */
.L_x_322:
        /* <DEDUP_REMOVED lines=12> */
.L_x_673:


//--------------------- .text._ZN2at6native53_GLOBAL__N__3bfe7fd5_20_UpSampleNearest2d_cu_198c5ce237upsample_nearest2d_backward_out_frameIffXadL_ZNS0_40nearest_neighbor_bw_compute_source_indexEfiiEEEEvPKT_mmmmmmPS3_ff --------------------------
	.section	.text._ZN2at6native53_GLOBAL__N__3bfe7fd5_20_UpSampleNearest2d_cu_198c5ce237upsample_nearest2d_backward_out_frameIffXadL_ZNS0_40nearest_neighbor_bw_compute_source_indexEfiiEEEEvPKT_mmmmmmPS3_ff,"ax",@progbits
	.align	128
.text._ZN2at6native53_GLOBAL__N__3bfe7fd5_20_UpSampleNearest2d_cu_198c5ce237upsample_nearest2d_backward_out_frameIffXadL_ZNS0_40nearest_neighbor_bw_compute_source_indexEfiiEEEEvPKT_mmmmmmPS3_ff:
        .type           _ZN2at6native53_GLOBAL__N__3bfe7fd5_20_UpSampleNearest2d_cu_198c5ce237upsample_nearest2d_backward_out_frameIffXadL_ZNS0_40nearest_neighbor_bw_compute_source_indexEfiiEEEEvPKT_mmmmmmPS3_ff,@function
        .size           _ZN2at6native53_GLOBAL__N__3bfe7fd5_20_UpSampleNearest2d_cu_198c5ce237upsample_nearest2d_backward_out_frameIffXadL_ZNS0_40nearest_neighbor_bw_compute_source_indexEfiiEEEEvPKT_mmmmmmPS3_ff,(.L_x_677 - _ZN2at6native53_GLOBAL__N__3bfe7fd5_20_UpSampleNearest2d_cu_198c5ce237upsample_nearest2d_backward_out_frameIffXadL_ZNS0_40nearest_neighbor_bw_compute_source_indexEfiiEEEEvPKT_mmmmmmPS3_ff)
        .other          _ZN2at6native53_GLOBAL__N__3bfe7fd5_20_UpSampleNearest2d_cu_198c5ce237upsample_nearest2d_backward_out_frameIffXadL_ZNS0_40nearest_neighbor_bw_compute_source_indexEfiiEEEEvPKT_mmmmmmPS3_ff,@"STO_CUDA_ENTRY STV_DEFAULT"
_ZN2at6native53_GLOBAL__N__3bfe7fd5_20_UpSampleNearest2d_cu_198c5ce237upsample_nearest2d_backward_out_frameIffXadL_ZNS0_40nearest_neighbor_bw_compute_source_indexEfiiEEEEvPKT_mmmmmmPS3_ff:
        /* <DEDUP_REMOVED lines=48> */
.L_x_324:
[----:B------:R-:W-:-:S07]  /*0300*/  MOV R0, 0x320 ;  /* 0x0000032000007802 */ /* 0x000fce0000000f00 */
[----:B------:R-:W-:Y:S05]  /*0310*/  CALL.REL.NOINC `($__internal_29_$__cuda_sm20_div_s64) ;  /* 0x0000001000e87944 */ /* 0x000fea0003c00000 */
[----:B------:R-:W-:Y:S01]  /*0320*/  IMAD.MOV.U32 R4, RZ, RZ, R6 ;  /* 0x000000ffff047224 */ /* 0x000fe200078e0006 */
[----:B------:R-:W-:-:S07]  /*0330*/  MOV R5, R7 ;  /* 0x0000000700057202 */ /* 0x000fce0000000f00 */
.L_x_325:
[----:B------:R-:W-:Y:S05]  /*0340*/  BSYNC.RECONVERGENT B0 ;  /* 0x0000000000007941 */ /* 0x000fea0003800200 */
.L_x_323:
        /* <DEDUP_REMOVED lines=24> */
.L_x_327:
[----:B------:R-:W0:Y:S01]  /*04d0*/  LDCU.64 UR4, c[0x0][0x390] ;  /* 0x00007200ff0477ac */ /* 0x000e220008000a00 */
[----:B------:R-:W-:Y:S01]  /*04e0*/  IMAD.MOV.U32 R7, RZ, RZ, R5 ;  /* 0x000000ffff077224 */ /* 0x000fe200078e0005 */
[----:B------:R-:W-:Y:S02]  /*04f0*/  MOV R6, 0x530 ;  /* 0x0000053000067802 */ /* 0x000fe40000000f00 */
[----:B0-----:R-:W-:Y:S01]  /*0500*/  MOV R8, UR4 ;  /* 0x0000000400087c02 */ /* 0x001fe20008000f00 */
[----:B------:R-:W-:-:S07]  /*0510*/  IMAD.U32 R9, RZ, RZ, UR5 ;  /* 0x00000005ff097e24 */ /* 0x000fce000f8e00ff */
[----:B------:R-:W-:Y:S05]  /*0520*/  CALL.REL.NOINC `($__internal_31_$__cuda_sm20_rem_u64) ;  /* 0x0000001800c87944 */ /* 0x000fea0003c00000 */
[----:B------:R-:W-:-:S07]  /*0530*/  MOV R0, R4 ;  /* 0x0000000400007202 */ /* 0x000fce0000000f00 */
.L_x_328:
[----:B------:R-:W-:Y:S05]  /*0540*/  BSYNC.RECONVERGENT B0 ;  /* 0x0000000000007941 */ /* 0x000fea0003800200 */
.L_x_326:
        /* <DEDUP_REMOVED lines=28> */
.L_x_330:
[----:B------:R-:W-:-:S07]  /*0710*/  MOV R6, 0x730 ;  /* 0x0000073000067802 */ /* 0x000fce0000000f00 */
[----:B------:R-:W-:Y:S05]  /*0720*/  CALL.REL.NOINC `($__internal_30_$__cuda_sm20_div_u64) ;  /* 0x0000001400347944 */ /* 0x000fea0003c00000 */
[----:B------:R-:W0:Y:S01]  /*0730*/  LDCU UR4, c[0x0][0x3b0] ;  /* 0x00007600ff0477ac */ /* 0x000e220008000800 */
[----:B------:R-:W-:Y:S01]  /*0740*/  IADD3 R5, PT, PT, -R4, RZ, RZ ;  /* 0x000000ff04057210 */ /* 0x000fe20007ffe1ff */
[----:B------:R-:W-:Y:S01]  /*0750*/  IMAD.MOV.U32 R6, RZ, RZ, R4 ;  /* 0x000000ffff067224 */ /* 0x000fe200078e0004 */
[----:B------:R-:W-:-:S03]  /*0760*/  MOV R7, R9 ;  /* 0x0000000900077202 */ /* 0x000fc60000000f00 */
[----:B0-----:R-:W-:-:S07]  /*0770*/  IMAD R5, R5, UR4, R2 ;  /* 0x0000000405057c24 */ /* 0x001fce000f8e0202 */
.L_x_331:
[----:B------:R-:W-:Y:S05]  /*0780*/  BSYNC.RECONVERGENT B0 ;  /* 0x0000000000007941 */ /* 0x000fea0003800200 */
.L_x_329:
        /* <DEDUP_REMOVED lines=24> */
.L_x_333:
[----:B------:R-:W0:Y:S01]  /*0910*/  LDCU.64 UR4, c[0x0][0x3a8] ;  /* 0x00007500ff0477ac */ /* 0x000e220008000a00 */
[----:B------:R-:W-:Y:S01]  /*0920*/  IMAD.MOV.U32 R4, RZ, RZ, R6 ;  /* 0x000000ffff047224 */ /* 0x000fe200078e0006 */
[----:B------:R-:W-:Y:S02]  /*0930*/  MOV R6, 0x970 ;  /* 0x0000097000067802 */ /* 0x000fe40000000f00 */
[----:B0-----:R-:W-:Y:S01]  /*0940*/  MOV R8, UR4 ;  /* 0x0000000400087c02 */ /* 0x001fe20008000f00 */
[----:B------:R-:W-:-:S07]  /*0950*/  IMAD.U32 R9, RZ, RZ, UR5 ;  /* 0x00000005ff097e24 */ /* 0x000fce000f8e00ff */
[----:B------:R-:W-:Y:S05]  /*0960*/  CALL.REL.NOINC `($__internal_31_$__cuda_sm20_rem_u64) ;  /* 0x0000001400b87944 */ /* 0x000fea0003c00000 */
[----:B------:R-:W-:-:S07]  /*0970*/  MOV R6, R4 ;  /* 0x0000000400067202 */ /* 0x000fce0000000f00 */
.L_x_334:
[----:B------:R-:W-:Y:S05]  /*0980*/  BSYNC.RECONVERGENT B0 ;  /* 0x0000000000007941 */ /* 0x000fea0003800200 */
.L_x_332:
        /* <DEDUP_REMOVED lines=30> */
.L_x_347:
        /* <DEDUP_REMOVED lines=10> */
[----:B------:R-:W-:Y:S02]  /*0c10*/  IMAD.MOV.U32 R11, RZ, RZ, RZ ;  /* 0x000000ffff0b7224 */ /* 0x000fe400078e00ff */
[C---:B---3--:R-:W-:Y:S02]  /*0c20*/  IMAD R14, R20.reuse, UR5, RZ ;  /* 0x00000005140e7c24 */ /* 0x048fe4000f8e02ff */
[----:B------:R-:W-:Y:S01]  /*0c30*/  IMAD.WIDE.U32 R12, R20, UR4, R12 ;  /* 0x00000004140c7c25 */ /* 0x000fe2000f8e000c */
[----:B----4-:R-:W-:-:S03]  /*0c40*/  VIMNMX R20, PT, PT, R6, UR9, PT ;  /* 0x0000000906147c48 */ /* 0x010fc6000bfe0100 */
[----:B------:R-:W-:-:S05]  /*0c50*/  IMAD R21, R21, UR4, R14 ;  /* 0x0000000415157c24 */ /* 0x000fca000f8e020e */
[----:B------:R-:W-:-:S07]  /*0c60*/  IADD3 R21, PT, PT, R13, R21, RZ ;  /* 0x000000150d157210 */ /* 0x000fce0007ffe0ff */
.L_x_346:
[----:B------:R-:W-:Y:S01]  /*0c70*/  ISETP.GE.AND P0, PT, R4, R5, PT ;  /* 0x000000050400720c */ /* 0x000fe20003f06270 */
[----:B------:R-:W-:-:S12]  /*0c80*/  BSSY.RECONVERGENT B0, `(.L_x_337) ;  /* 0x000008f000007945 */ /* 0x000fd80003800200 */
[----:B------:R-:W-:Y:S05]  /*0c90*/  @P0 BRA `(.L_x_338) ;  /* 0x0000000800340947 */ /* 0x000fea0003800000 */
[----:B------:R-:W3:Y:S01]  /*0ca0*/  LDCU.64 UR14, c[0x0][0x398] ;  /* 0x00007300ff0e77ac */ /* 0x000ee20008000a00 */
[----:B------:R-:W-:Y:S01]  /*0cb0*/  IMAD.IADD R14, R8, 0x1, -R5 ;  /* 0x00000001080e7824 */ /* 0x000fe200078e0a05 */
[----:B------:R-:W-:Y:S01]  /*0cc0*/  SHF.R.S32.HI R15, RZ, 0x1f, R20 ;  /* 0x0000001fff0f7819 */ /* 0x000fe20000011414 */
[----:B------:R-:W-:Y:S01]  /*0cd0*/  BSSY.RECONVERGENT B2, `(.L_x_339) ;  /* 0x0000038000027945 */ /* 0x000fe20003800200 */
[----:B------:R-:W-:Y:S02]  /*0ce0*/  IMAD.MOV.U32 R24, RZ, RZ, R8 ;  /* 0x000000ffff187224 */ /* 0x000fe400078e0008 */
[----:B------:R-:W-:Y:S02]  /*0cf0*/  ISETP.GT.U32.AND P0, PT, R14, -0x10, PT ;  /* 0xfffffff00e00780c */ /* 0x000fe40003f04070 */
[----:B------:R-:W-:Y:S01]  /*0d00*/  MOV R14, R20 ;  /* 0x00000014000e7202 */ /* 0x000fe20000000f00 */
[----:B---3--:R-:W-:-:S04]  /*0d10*/  IMAD R17, R21, UR14, RZ ;  /* 0x0000000e15117c24 */ /* 0x008fc8000f8e02ff */
[----:B------:R-:W-:-:S04]  /*0d20*/  IMAD.WIDE.U32 R14, R12, UR14, R14 ;  /* 0x0000000e0c0e7c25 */ /* 0x000fc8000f8e000e */
[----:B------:R-:W-:-:S05]  /*0d30*/  IMAD R17, R12, UR15, R17 ;  /* 0x0000000f0c117c24 */ /* 0x000fca000f8e0211 */
[----:B------:R-:W-:Y:S01]  /*0d40*/  IADD3 R22, PT, PT, R15, R17, RZ ;  /* 0x000000110f167210 */ /* 0x000fe20007ffe0ff */
[----:B------:R-:W-:Y:S06]  /*0d50*/  @P0 BRA `(.L_x_340) ;  /* 0x0000000000bc0947 */ /* 0x000fec0003800000 */
[----:B------:R-:W-:Y:S01]  /*0d60*/  IMAD.IADD R23, R5, 0x1, -R8 ;  /* 0x0000000105177824 */ /* 0x000fe200078e0a08 */
[----:B------:R-:W-:-:S04]  /*0d70*/  MOV R24, R8 ;  /* 0x0000000800187202 */ /* 0x000fc80000000f00 */
[----:B------:R-:W-:-:S05]  /*0d80*/  LOP3.LUT R23, R23, 0xfffffff0, RZ, 0xc0, !PT ;  /* 0xfffffff017177812 */ /* 0x000fca00078ec0ff */
[----:B------:R-:W-:-:S07]  /*0d90*/  IMAD.MOV R23, RZ, RZ, -R23 ;  /* 0x000000ffff177224 */ /* 0x000fce00078e0a17 */
.L_x_341:
[----:B------:R-:W-:Y:S01]  /*0da0*/  SHF.R.S32.HI R25, RZ, 0x1f, R24 ;  /* 0x0000001fff197819 */ /* 0x000fe20000011418 */
[----:B-1----:R-:W-:-:S04]  /*0db0*/  IMAD R17, R22, UR16, RZ ;  /* 0x0000001016117c24 */ /* 0x002fc8000f8e02ff */
[C---:B------:R-:W-:Y:S02]  /*0dc0*/  IMAD R19, R14.reuse, UR17, R17 ;  /* 0x000000110e137c24 */ /* 0x040fe4000f8e0211 */
[----:B------:R-:W-:-:S05]  /*0dd0*/  IMAD.WIDE.U32 R16, R14, UR16, R24 ;  /* 0x000000100e107c25 */ /* 0x000fca000f8e0018 */
[----:B------:R-:W-:Y:S02]  /*0de0*/  IADD3 R17, PT, PT, R17, R19, RZ ;  /* 0x0000001311117210 */ /* 0x000fe40007ffe0ff */
[----:B--2---:R-:W-:-:S04]  /*0df0*/  LEA R18, P0, R16, UR12, 0x2 ;  /* 0x0000000c10127c11 */ /* 0x004fc8000f8010ff */
[----:B------:R-:W-:-:S05]  /*0e00*/  LEA.HI.X R19, R16, UR13, R17, 0x2, P0 ;  /* 0x0000000d10137c11 */ /* 0x000fca00080f1411 */
[----:B0-----:R-:W2:Y:S04]  /*0e10*/  LDG.E R26, desc[UR10][R18.64] ;  /* 0x0000000a121a7981 */ /* 0x001ea8000c1e1900 */
        /* <DEDUP_REMOVED lines=26> */
[----:B------:R-:W-:Y:S02]  /*0fc0*/  VIADD R23, R23, 0x10 ;  /* 0x0000001017177836 */ /* 0x000fe40000000000 */
[----:B-----5:R-:W-:-:S03]  /*0fd0*/  FADD.FTZ R16, R27, R16 ;  /* 0x000000101b107221 */ /* 0x020fc60000010000 */
[----:B------:R-:W-:Y:S02]  /*0fe0*/  ISETP.NE.AND P0, PT, R23, RZ, PT ;  /* 0x000000ff1700720c */ /* 0x000fe40003f05270 */
[----:B------:R-:W-:Y:S01]  /*0ff0*/  IADD3 R24, PT, PT, R24, 0x10, RZ ;  /* 0x0000001018187810 */ /* 0x000fe20007ffe0ff */
[----:B--2---:R-:W-:-:S04]  /*1000*/  FADD.FTZ R16, R16, R11 ;  /* 0x0000000b10107221 */ /* 0x004fc80000010000 */
[----:B---3--:R-:W-:-:S04]  /*1010*/  FADD.FTZ R16, R16, R25 ;  /* 0x0000001910107221 */ /* 0x008fc80000010000 */
[----:B----4-:R-:W-:-:S04]  /*1020*/  FADD.FTZ R16, R16, R17 ;  /* 0x0000001110107221 */ /* 0x010fc80000010000 */
[----:B------:R-:W-:Y:S01]  /*1030*/  FADD.FTZ R11, R16, R29 ;  /* 0x0000001d100b7221 */ /* 0x000fe20000010000 */
[----:B------:R-:W-:Y:S06]  /*1040*/  @P0 BRA `(.L_x_341) ;  /* 0xfffffffc00540947 */ /* 0x000fec000383ffff */
.L_x_340:
[----:B012---:R-:W-:Y:S05]  /*1050*/  BSYNC.RECONVERGENT B2 ;  /* 0x0000000000027941 */ /* 0x007fea0003800200 */
.L_x_339:
        /* <DEDUP_REMOVED lines=29> */
[----:B------:R-:W-:-:S03]  /*1230*/  IADD3 R24, PT, PT, R24, 0x8, RZ ;  /* 0x0000000818187810 */ /* 0x000fc60007ffe0ff */
[----:B-----5:R-:W-:-:S04]  /*1240*/  FADD.FTZ R16, R16, R17 ;  /* 0x0000001110107221 */ /* 0x020fc80000010000 */
[----:B------:R-:W-:-:S04]  /*1250*/  FADD.FTZ R16, R16, R23 ;  /* 0x0000001710107221 */ /* 0x000fc80000010000 */
[----:B--2---:R-:W-:-:S04]  /*1260*/  FADD.FTZ R16, R16, R11 ;  /* 0x0000000b10107221 */ /* 0x004fc80000010000 */
[----:B---3--:R-:W-:-:S04]  /*1270*/  FADD.FTZ R25, R16, R25 ;  /* 0x0000001910197221 */ /* 0x008fc80000010000 */
[----:B------:R-:W-:-:S07]  /*1280*/  FADD.FTZ R11, R25, R26 ;  /* 0x0000001a190b7221 */ /* 0x000fce0000010000 */
.L_x_343:
[----:B------:R-:W-:Y:S05]  /*1290*/  BSYNC.RECONVERGENT B2 ;  /* 0x0000000000027941 */ /* 0x000fea0003800200 */
.L_x_342:
[----:B------:R-:W-:Y:S05]  /*12a0*/  @!P1 BRA `(.L_x_338) ;  /* 0x0000000000b09947 */ /* 0x000fea0003800000 */
[----:B------:R-:W-:Y:S01]  /*12b0*/  VIADD R16, R10, 0xffffffff ;  /* 0xffffffff0a107836 */ /* 0x000fe20000000000 */
[----:B------:R-:W-:Y:S04]  /*12c0*/  BSSY.RECONVERGENT B2, `(.L_x_344) ;  /* 0x0000015000027945 */ /* 0x000fe80003800200 */
        /* <DEDUP_REMOVED lines=14> */
[----:B------:R-:W5:Y:S01]  /*13b0*/  LDG.E R25, desc[UR10][R18.64+0xc] ;  /* 0x00000c0a12197981 */ /* 0x000f62000c1e1900 */
[----:B------:R-:W-:-:S02]  /*13c0*/  VIADD R24, R24, 0x4 ;  /* 0x0000000418187836 */ /* 0x000fc40000000000 */
[----:B--2---:R-:W-:-:S04]  /*13d0*/  FADD.FTZ R16, R11, R16 ;  /* 0x000000100b107221 */ /* 0x004fc80000010000 */
[----:B---3--:R-:W-:-:S04]  /*13e0*/  FADD.FTZ R16, R16, R17 ;  /* 0x0000001110107221 */ /* 0x008fc80000010000 */
[----:B----4-:R-:W-:-:S04]  /*13f0*/  FADD.FTZ R16, R16, R23 ;  /* 0x0000001710107221 */ /* 0x010fc80000010000 */
[----:B-----5:R-:W-:-:S07]  /*1400*/  FADD.FTZ R11, R16, R25 ;  /* 0x00000019100b7221 */ /* 0x020fce0000010000 */
.L_x_345:
[----:B------:R-:W-:Y:S05]  /*1410*/  BSYNC.RECONVERGENT B2 ;  /* 0x0000000000027941 */ /* 0x000fea0003800200 */
.L_x_344:
[----:B------:R-:W-:-:S04]  /*1420*/  IADD3 R16, PT, PT, -R8, R5, RZ ;  /* 0x0000000508107210 */ /* 0x000fc80007ffe1ff */
        /* <DEDUP_REMOVED lines=20> */
.L_x_338:
[----:B012---:R-:W-:Y:S05]  /*1570*/  BSYNC.RECONVERGENT B0 ;  /* 0x0000000000007941 */ /* 0x007fea0003800200 */
.L_x_337:
[----:B------:R-:W-:-:S04]  /*1580*/  IADD3 R20, PT, PT, R20, 0x1, RZ ;  /* 0x0000000114147810 */ /* 0x000fc80007ffe0ff */
[----:B------:R-:W-:-:S13]  /*1590*/  ISETP.NE.AND P0, PT, R20, R9, PT ;  /* 0x000000091400720c */ /* 0x000fda0003f05270 */
[----:B------:R-:W-:Y:S05]  /*15a0*/  @P0 BRA `(.L_x_346) ;  /* 0xfffffff400b00947 */ /* 0x000fea000383ffff */
.L_x_336:
[----:B012---:R-:W-:Y:S05]  /*15b0*/  BSYNC.RECONVERGENT B1 ;  /* 0x0000000000017941 */ /* 0x007fea0003800200 */
.L_x_335:
        /* <DEDUP_REMOVED lines=12> */
[----:B------:R-:W-:-:S04]  /*1680*/  IMAD R13, R13, UR6, R16 ;  /* 0x000000060d0d7c24 */ /* 0x000fc8000f8e0210 */
[----:B------:R-:W-:Y:S01]  /*1690*/  IMAD.IADD R3, R3, 0x1, R13 ;  /* 0x0000000103037824 */ /* 0x000fe200078e020d */
[----:B------:R-:W-:Y:S06]  /*16a0*/  BRA.U !UP0, `(.L_x_347) ;  /* 0xfffffff508307547 */ /* 0x000fec000b83ffff */
[----:B------:R-:W-:Y:S05]  /*16b0*/  EXIT ;  /* 0x000000000000794d */ /* 0x000fea0003800000 */
        .weak           $__internal_29_$__cuda_sm20_div_s64
        .type           $__internal_29_$__cuda_sm20_div_s64,@function
        .size           $__internal_29_$__cuda_sm20_div_s64,($__internal_30_$__cuda_sm20_div_u64 - $__internal_29_$__cuda_sm20_div_s64)
$__internal_29_$__cuda_sm20_div_s64:
        /* <DEDUP_REMOVED lines=83> */
[----:B------:R-:W-:Y:S06]  /*1bf0*/  RET.REL.NODEC R4 `(_ZN2at6native53_GLOBAL__N__3bfe7fd5_20_UpSampleNearest2d_cu_198c5ce237upsample_nearest2d_backward_out_frameIffXadL_ZNS0_40nearest_neighbor_bw_compute_source_indexEfiiEEEEvPKT_mmmmmmPS3_ff) ;  /* 0xffffffe404007950 */ /* 0x000fec0003c3ffff */
        .weak           $__internal_30_$__cuda_sm20_div_u64
        .type           $__internal_30_$__cuda_sm20_div_u64,@function
        .size           $__internal_30_$__cuda_sm20_div_u64,($__internal_31_$__cuda_sm20_rem_u64 - $__internal_30_$__cuda_sm20_div_u64)
$__internal_30_$__cuda_sm20_div_u64:
        /* <DEDUP_REMOVED lines=68> */
[----:B------:R-:W-:Y:S06]  /*2040*/  RET.REL.NODEC R6 `(_ZN2at6native53_GLOBAL__N__3bfe7fd5_20_UpSampleNearest2d_cu_198c5ce237upsample_nearest2d_backward_out_frameIffXadL_ZNS0_40nearest_neighbor_bw_compute_source_indexEfiiEEEEvPKT_mmmmmmPS3_ff) ;  /* 0xffffffdc06ec7950 */ /* 0x000fec0003c3ffff */
        .weak           $__internal_31_$__cuda_sm20_rem_u64
        .type           $__internal_31_$__cuda_sm20_rem_u64,@function
        .size           $__internal_31_$__cuda_sm20_rem_u64,(.L_x_677 - $__internal_31_$__cuda_sm20_rem_u64)
$__internal_31_$__cuda_sm20_rem_u64:
        /* <DEDUP_REMOVED lines=59> */
[----:B------:R-:W-:Y:S05]  /*2400*/  RET.REL.NODEC R6 `(_ZN2at6native53_GLOBAL__N__3bfe7fd5_20_UpSampleNearest2d_cu_198c5ce237upsample_nearest2d_backward_out_frameIffXadL_ZNS0_40nearest_neighbor_bw_compute_source_indexEfiiEEEEvPKT_mmmmmmPS3_ff) ;  /* 0xffffffd806fc7950 */ /* 0x000fea0003c3ffff */
.L_x_348:
        /* <DEDUP_REMOVED lines=15> */
.L_x_677:


//--------------------- .text._ZN2at6native53_GLOBAL__N__3bfe7fd5_20_UpSampleNearest2d_cu_198c5ce237upsample_nearest2d_backward_out_frameIddXadL_ZNS0_40nearest_neighbor_bw_compute_source_indexEfiiEEEEvPKT_mmmmmmPS3_ff --------------------------
	.section	.text._ZN2at6native53_GLOBAL__N__3bfe7fd5_20_UpSampleNearest2d_cu_198c5ce237upsample_nearest2d_backward_out_frameIddXadL_ZNS0_40nearest_neighbor_bw_compute_source_indexEfiiEEEEvPKT_mmmmmmPS3_ff,"ax",@progbits
	.align	128
.text._ZN2at6native53_GLOBAL__N__3bfe7fd5_20_UpSampleNearest2d_cu_198c5ce237upsample_nearest2d_backward_out_frameIddXadL_ZNS0_40nearest_neighbor_bw_compute_source_indexEfiiEEEEvPKT_mmmmmmPS3_ff:
        .type           _ZN2at6native53_GLOBAL__N__3bfe7fd5_20_UpSampleNearest2d_cu_198c5ce237upsample_nearest2d_backward_out_frameIddXadL_ZNS0_40nearest_neighbor_bw_compute_source_indexEfiiEEEEvPKT_mmmmmmPS3_ff,@function
        .size           _ZN2at6native53_GLOBAL__N__3bfe7fd5_20_UpSampleNearest2d_cu_198c5ce237upsample_nearest2d_backward_out_frameIddXadL_ZNS0_40nearest_neighbor_bw_compute_source_indexEfiiEEEEvPKT_mmmmmmPS3_ff,(.L_x_681 - _ZN2at6native53_GLOBAL__N__3bfe7fd5_20_UpSampleNearest2d_cu_198c5ce237upsample_nearest2d_backward_out_frameIddXadL_ZNS0_40nearest_neighbor_bw_compute_source_indexEfiiEEEEvPKT_mmmmmmPS3_ff)
        .other          _ZN2at6native53_GLOBAL__N__3bfe7fd5_20_UpSampleNearest2d_cu_198c5ce237upsample_nearest2d_backward_out_frameIddXadL_ZNS0_40nearest_neighbor_bw_compute_source_indexEfiiEEEEvPKT_mmmmmmPS3_ff,@"STO_CUDA_ENTRY STV_DEFAULT"
_ZN2at6native53_GLOBAL__N__3bfe7fd5_20_UpSampleNearest2d_cu_198c5ce237upsample_nearest2d_backward_out_frameIddXadL_ZNS0_40nearest_neighbor_bw_compute_source_indexEfiiEEEEvPKT_mmmmmmPS3_ff:
        /* <DEDUP_REMOVED lines=48> */
.L_x_350:
[----:B------:R-:W-:-:S07]  /*0300*/  MOV R0, 0x320 ;  /* 0x0000032000007802 */ /* 0x000fce0000000f00 */
[----:B------:R-:W-:Y:S05]  /*0310*/  CALL.REL.NOINC `($__internal_32_$__cuda_sm20_div_s64) ;  /* 0x0000001400087944 */ /* 0x000fea0003c00000 */
[----:B------:R-:W-:Y:S02]  /*0320*/  IMAD.MOV.U32 R4, RZ, RZ, R6 ;  /* 0x000000ffff047224 */ /* 0x000fe400078e0006 */
[----:B------:R-:W-:-:S07]  /*0330*/  IMAD.MOV.U32 R5, RZ, RZ, R7 ;  /* 0x000000ffff057224 */ /* 0x000fce00078e0007 */
.L_x_351:
[----:B------:R-:W-:Y:S05]  /*0340*/  BSYNC.RECONVERGENT B0 ;  /* 0x0000000000007941 */ /* 0x000fea0003800200 */
.L_x_349:
        /* <DEDUP_REMOVED lines=24> */
.L_x_353:
[----:B------:R-:W0:Y:S01]  /*04d0*/  LDCU.64 UR4, c[0x0][0x390] ;  /* 0x00007200ff0477ac */ /* 0x000e220008000a00 */
[----:B------:R-:W-:Y:S02]  /*04e0*/  MOV R7, R5 ;  /* 0x0000000500077202 */ /* 0x000fe40000000f00 */
[----:B------:R-:W-:Y:S01]  /*04f0*/  MOV R6, 0x530 ;  /* 0x0000053000067802 */ /* 0x000fe20000000f00 */
[----:B0-----:R-:W-:Y:S02]  /*0500*/  IMAD.U32 R8, RZ, RZ, UR4 ;  /* 0x00000004ff087e24 */ /* 0x001fe4000f8e00ff */
[----:B------:R-:W-:-:S07]  /*0510*/  IMAD.U32 R9, RZ, RZ, UR5 ;  /* 0x00000005ff097e24 */ /* 0x000fce000f8e00ff */
[----:B------:R-:W-:Y:S05]  /*0520*/  CALL.REL.NOINC `($__internal_34_$__cuda_sm20_rem_u64) ;  /* 0x0000001800e87944 */ /* 0x000fea0003c00000 */
[----:B------:R-:W-:-:S07]  /*0530*/  MOV R0, R4 ;  /* 0x0000000400007202 */ /* 0x000fce0000000f00 */
.L_x_354:
[----:B------:R-:W-:Y:S05]  /*0540*/  BSYNC.RECONVERGENT B0 ;  /* 0x0000000000007941 */ /* 0x000fea0003800200 */
.L_x_352:
        /* <DEDUP_REMOVED lines=14> */
[----:B------:R-:W-:Y:S01]  /*0630*/  IMAD.HI.U32 R5, R5, R7, R4 ;  /* 0x0000000705057227 */ /* 0x000fe200078e0004 */
[----:B------:R-:W-:-:S05]  /*0640*/  MOV R7, RZ ;  /* 0x000000ff00077202 */ /* 0x000fca0000000f00 */
        /* <DEDUP_REMOVED lines=8> */
[----:B------:R-:W-:-:S05]  /*06d0*/  @!P2 LOP3.LUT R6, RZ, UR4, RZ, 0x33, !PT ;  /* 0x00000004ff06ac12 */ /* 0x000fca000f8e33ff */
[----:B------:R-:W-:-:S04]  /*06e0*/  IMAD.MOV R5, RZ, RZ, -R6 ;  /* 0x000000ffff057224 */ /* 0x000fc800078e0a06 */
[----:B------:R-:W-:Y:S01]  /*06f0*/  IMAD R5, R5, UR4, R2 ;  /* 0x0000000405057c24 */ /* 0x000fe2000f8e0202 */
[----:B------:R-:W-:Y:S06]  /*0700*/  BRA `(.L_x_357) ;  /* 0x00000000001c7947 */ /* 0x000fec0003800000 */
.L_x_356:
[----:B------:R-:W-:-:S07]  /*0710*/  MOV R6, 0x730 ;  /* 0x0000073000067802 */ /* 0x000fce0000000f00 */
[----:B------:R-:W-:Y:S05]  /*0720*/  CALL.REL.NOINC `($__internal_33_$__cuda_sm20_div_u64) ;  /* 0x0000001400547944 */ /* 0x000fea0003c00000 */
[----:B------:R-:W0:Y:S01]  /*0730*/  LDCU UR4, c[0x0][0x3b0] ;  /* 0x00007600ff0477ac */ /* 0x000e220008000800 */
[--C-:B------:R-:W-:Y:S01]  /*0740*/  IMAD.MOV R5, RZ, RZ, -R4.reuse ;  /* 0x000000ffff057224 */ /* 0x100fe200078e0a04 */
[----:B------:R-:W-:Y:S01]  /*0750*/  MOV R7, R9 ;  /* 0x0000000900077202 */ /* 0x000fe20000000f00 */
[----:B------:R-:W-:Y:S02]  /*0760*/  IMAD.MOV.U32 R6, RZ, RZ, R4 ;  /* 0x000000ffff067224 */ /* 0x000fe400078e0004 */
[----:B0-----:R-:W-:-:S07]  /*0770*/  IMAD R5, R5, UR4, R2 ;  /* 0x0000000405057c24 */ /* 0x001fce000f8e0202 */
.L_x_357:
[----:B------:R-:W-:Y:S05]  /*0780*/  BSYNC.RECONVERGENT B0 ;  /* 0x0000000000007941 */ /* 0x000fea0003800200 */
.L_x_355:
        /* <DEDUP_REMOVED lines=21> */
[----:B------:R-:W-:Y:S02]  /*08e0*/  @P0 IADD3 R6, PT, PT, R6, -UR4, RZ ;  /* 0x8000000406060c10 */ /* 0x000fe4000fffe0ff */
[----:B------:R-:W-:Y:S01]  /*08f0*/  @!P1 LOP3.LUT R6, RZ, UR4, RZ, 0x33, !PT ;  /* 0x00000004ff069c12 */ /* 0x000fe2000f8e33ff */
[----:B------:R-:W-:Y:S06]  /*0900*/  BRA `(.L_x_360) ;  /* 0x00000000001c7947 */ /* 0x000fec0003800000 */
.L_x_359:
[----:B------:R-:W0:Y:S01]  /*0910*/  LDCU.64 UR4, c[0x0][0x3a8] ;  /* 0x00007500ff0477ac */ /* 0x000e220008000a00 */
[----:B------:R-:W-:Y:S01]  /*0920*/  IMAD.MOV.U32 R4, RZ, RZ, R6 ;  /* 0x000000ffff047224 */ /* 0x000fe200078e0006 */
[----:B------:R-:W-:Y:S01]  /*0930*/  MOV R6, 0x970 ;  /* 0x0000097000067802 */ /* 0x000fe20000000f00 */
[----:B0-----:R-:W-:Y:S01]  /*0940*/  IMAD.U32 R8, RZ, RZ, UR4 ;  /* 0x00000004ff087e24 */ /* 0x001fe2000f8e00ff */
[----:B------:R-:W-:-:S07]  /*0950*/  MOV R9, UR5 ;  /* 0x0000000500097c02 */ /* 0x000fce0008000f00 */
[----:B------:R-:W-:Y:S05]  /*0960*/  CALL.REL.NOINC `($__internal_34_$__cuda_sm20_rem_u64) ;  /* 0x0000001400d87944 */ /* 0x000fea0003c00000 */
[----:B------:R-:W-:-:S07]  /*0970*/  IMAD.MOV.U32 R6, RZ, RZ, R4 ;  /* 0x000000ffff067224 */ /* 0x000fce00078e0004 */
.L_x_360:
[----:B------:R-:W-:Y:S05]  /*0980*/  BSYNC.RECONVERGENT B0 ;  /* 0x0000000000007941 */ /* 0x000fea0003800200 */
.L_x_358:
[----:B------:R-:W0:Y:S01]  /*0990*/  LDCU.64 UR6, c[0x0][0x388] ;  /* 0x00007100ff0677ac */ /* 0x000e220008000a00 */
[----:B------:R-:W-:Y:S01]  /*09a0*/  VIADD R7, R5, 0x1 ;  /* 0x0000000105077836 */ /* 0x000fe20000000000 */
[----:B------:R-:W-:Y:S01]  /*09b0*/  IADD3 R4, PT, PT, R6, 0x1, RZ ;  /* 0x0000000106047810 */ /* 0x000fe20007ffe0ff */
[----:B------:R-:W1:Y:S01]  /*09c0*/  LDCU.64 UR4, c[0x0][0x3c0] ;  /* 0x00007800ff0477ac */ /* 0x000e620008000a00 */
[----:B------:R-:W-:Y:S02]  /*09d0*/  I2FP.F32.S32 R5, R5 ;  /* 0x0000000500057245 */ /* 0x000fe40000201400 */
        /* <DEDUP_REMOVED lines=27> */
.L_x_373:
        /* <DEDUP_REMOVED lines=13> */
[----:B------:R-:W-:-:S04]  /*0c60*/  IMAD R13, R13, UR4, R14 ;  /* 0x000000040d0d7c24 */ /* 0x000fc8000f8e020e */
[----:B------:R-:W-:-:S07]  /*0c70*/  IMAD.IADD R27, R11, 0x1, R13 ;  /* 0x000000010b1b7824 */ /* 0x000fce00078e020d */
.L_x_372:
[----:B------:R-:W-:Y:S01]  /*0c80*/  ISETP.GE.AND P0, PT, R4, R7, PT ;  /* 0x000000070400720c */ /* 0x000fe20003f06270 */
[----:B------:R-:W-:-:S12]  /*0c90*/  BSSY.RECONVERGENT B0, `(.L_x_363) ;  /* 0x0000091000007945 */ /* 0x000fd80003800200 */
[----:B------:R-:W-:Y:S05]  /*0ca0*/  @P0 BRA `(.L_x_364) ;  /* 0x00000008003c0947 */ /* 0x000fea0003800000 */
[----:B------:R-:W2:Y:S01]  /*0cb0*/  LDCU.64 UR8, c[0x0][0x398] ;  /* 0x00007300ff0877ac */ /* 0x000ea20008000a00 */
[----:B------:R-:W-:Y:S01]  /*0cc0*/  IADD3 R12, PT, PT, R6, -R7, RZ ;  /* 0x80000007060c7210 */ /* 0x000fe20007ffe0ff */
[----:B------:R-:W-:Y:S01]  /*0cd0*/  BSSY.RECONVERGENT B2, `(.L_x_365) ;  /* 0x000003b000027945 */ /* 0x000fe20003800200 */
[--C-:B------:R-:W-:Y:S01]  /*0ce0*/  SHF.R.S32.HI R13, RZ, 0x1f, R25.reuse ;  /* 0x0000001fff0d7819 */ /* 0x100fe20000011419 */
[----:B------:R-:W-:Y:S01]  /*0cf0*/  IMAD.MOV.U32 R26, RZ, RZ, R6 ;  /* 0x000000ffff1a7224 */ /* 0x000fe200078e0006 */
[----:B------:R-:W-:Y:S01]  /*0d00*/  ISETP.GT.U32.AND P0, PT, R12, -0x10, PT ;  /* 0xfffffff00c00780c */ /* 0x000fe20003f04070 */
[----:B------:R-:W-:Y:S01]  /*0d10*/  IMAD.MOV.U32 R12, RZ, RZ, R25 ;  /* 0x000000ffff0c7224 */ /* 0x000fe200078e0019 */
[----:B------:R-:W-:Y:S01]  /*0d20*/  ISETP.NE.AND P1, PT, R23, RZ, PT ;  /* 0x000000ff1700720c */ /* 0x000fe20003f25270 */
[----:B--2---:R-:W-:Y:S02]  /*0d30*/  IMAD R15, R27, UR8, RZ ;  /* 0x000000081b0f7c24 */ /* 0x004fe4000f8e02ff */
[----:B------:R-:W-:-:S04]  /*0d40*/  IMAD.WIDE.U32 R12, R10, UR8, R12 ;  /* 0x000000080a0c7c25 */ /* 0x000fc8000f8e000c */
[----:B------:R-:W-:-:S05]  /*0d50*/  IMAD R15, R10, UR9, R15 ;  /* 0x000000090a0f7c24 */ /* 0x000fca000f8e020f */
[----:B------:R-:W-:Y:S01]  /*0d60*/  IADD3 R28, PT, PT, R13, R15, RZ ;  /* 0x0000000f0d1c7210 */ /* 0x000fe20007ffe0ff */
[----:B------:R-:W-:Y:S06]  /*0d70*/  @P0 BRA `(.L_x_366) ;  /* 0x0000000000c00947 */ /* 0x000fec0003800000 */
[--C-:B------:R-:W-:Y:S02]  /*0d80*/  IMAD.IADD R20, R7, 0x1, -R6.reuse ;  /* 0x0000000107147824 */ /* 0x100fe400078e0a06 */
[----:B------:R-:W-:-:S03]  /*0d90*/  IMAD.MOV.U32 R26, RZ, RZ, R6 ;  /* 0x000000ffff1a7224 */ /* 0x000fc600078e0006 */
[----:B------:R-:W-:-:S04]  /*0da0*/  LOP3.LUT R20, R20, 0xfffffff0, RZ, 0xc0, !PT ;  /* 0xfffffff014147812 */ /* 0x000fc800078ec0ff */
[----:B------:R-:W-:-:S07]  /*0db0*/  IADD3 R20, PT, PT, -R20, RZ, RZ ;  /* 0x000000ff14147210 */ /* 0x000fce0007ffe1ff */
.L_x_367:
[--C-:B------:R-:W-:Y:S01]  /*0dc0*/  SHF.R.S32.HI R15, RZ, 0x1f, R26.reuse ;  /* 0x0000001fff0f7819 */ /* 0x100fe2000001141a */
[----:B0-----:R-:W-:Y:S02]  /*0dd0*/  IMAD R19, R28, UR10, RZ ;  /* 0x0000000a1c137c24 */ /* 0x001fe4000f8e02ff */
[----:B------:R-:W-:Y:S02]  /*0de0*/  IMAD.MOV.U32 R14, RZ, RZ, R26 ;  /* 0x000000ffff0e7224 */ /* 0x000fe400078e001a */
[C---:B------:R-:W-:Y:S02]  /*0df0*/  IMAD R19, R12.reuse, UR11, R19 ;  /* 0x0000000b0c137c24 */ /* 0x040fe4000f8e0213 */
[----:B------:R-:W-:-:S04]  /*0e00*/  IMAD.WIDE.U32 R14, R12, UR10, R14 ;  /* 0x0000000a0c0e7c25 */ /* 0x000fc8000f8e000e */
[----:B------:R-:W-:Y:S01]  /*0e10*/  IMAD.IADD R15, R15, 0x1, R19 ;  /* 0x000000010f0f7824 */ /* 0x000fe200078e0213 */
        /* <DEDUP_REMOVED lines=31> */
[----:B------:R-:W-:-:S04]  /*1010*/  IADD3 R20, PT, PT, R20, 0x10, RZ ;  /* 0x0000001014147810 */ /* 0x000fc80007ffe0ff */
[----:B------:R-:W-:Y:S01]  /*1020*/  ISETP.NE.AND P0, PT, R20, RZ, PT ;  /* 0x000000ff1400720c */ /* 0x000fe20003f05270 */
[----:B--2---:R-:W-:Y:S01]  /*1030*/  DADD R16, R16, R14 ;  /* 0x0000000010107229 */ /* 0x004fe2000000000e */
[----:B------:R-:W2:Y:S01]  /*1040*/  LDG.E.64 R14, desc[UR14][R18.64+0x78] ;  /* 0x0000780e120e7981 */ /* 0x000ea2000c1e1b00 */
[----:B------:R-:W-:-:S06]  /*1050*/  VIADD R26, R26, 0x10 ;  /* 0x000000101a1a7836 */ /* 0x000fcc0000000000 */
[----:B--2---:R-:W-:-:S04]  /*1060*/  DADD R16, R16, R14 ;  /* 0x0000000010107229 */ /* 0x004fc8000000000e */
[----:B------:R-:W-:Y:S07]  /*1070*/  @P0 BRA `(.L_x_367) ;  /* 0xfffffffc00500947 */ /* 0x000fee000383ffff */
.L_x_366:
[----:B01----:R-:W-:Y:S05]  /*1080*/  BSYNC.RECONVERGENT B2 ;  /* 0x0000000000027941 */ /* 0x003fea0003800200 */
.L_x_365:
[----:B------:R-:W-:Y:S05]  /*1090*/  @!P1 BRA `(.L_x_364) ;  /* 0x0000000400409947 */ /* 0x000fea0003800000 */
[----:B------:R-:W-:Y:S01]  /*10a0*/  VIADD R14, R23, 0xffffffff ;  /* 0xffffffff170e7836 */ /* 0x000fe20000000000 */
[----:B------:R-:W-:Y:S01]  /*10b0*/  BSSY.RECONVERGENT B2, `(.L_x_368) ;  /* 0x000001f000027945 */ /* 0x000fe20003800200 */
[----:B------:R-:W-:-:S03]  /*10c0*/  ISETP.NE.AND P1, PT, R24, RZ, PT ;  /* 0x000000ff1800720c */ /* 0x000fc60003f25270 */
        /* <DEDUP_REMOVED lines=25> */
[----:B------:R-:W-:Y:S01]  /*1260*/  VIADD R26, R26, 0x8 ;  /* 0x000000081a1a7836 */ /* 0x000fe20000000000 */
[----:B---3--:R-:W-:-:S08]  /*1270*/  DADD R18, R20, R18 ;  /* 0x0000000014127229 */ /* 0x008fd00000000012 */
[----:B--2---:R-:W-:-:S08]  /*1280*/  DADD R16, R18, R16 ;  /* 0x0000000012107229 */ /* 0x004fd00000000010 */
[----:B----4-:R-:W-:-:S11]  /*1290*/  DADD R16, R16, R14 ;  /* 0x0000000010107229 */ /* 0x010fd6000000000e */
.L_x_369:
[----:B------:R-:W-:Y:S05]  /*12a0*/  BSYNC.RECONVERGENT B2 ;  /* 0x0000000000027941 */ /* 0x000fea0003800200 */
.L_x_368:
        /* <DEDUP_REMOVED lines=18> */
[----:B------:R-:W2:Y:S04]  /*13d0*/  LDG.E.64 R16, desc[UR14][R20.64+0x8] ;  /* 0x0000080e14107981 */ /* 0x000ea8000c1e1b00 */
[----:B------:R-:W4:Y:S01]  /*13e0*/  LDG.E.64 R20, desc[UR14][R20.64+0x18] ;  /* 0x0000180e14147981 */ /* 0x000f22000c1e1b00 */
[----:B------:R-:W-:Y:S01]  /*13f0*/  IADD3 R26, PT, PT, R26, 0x4, RZ ;  /* 0x000000041a1a7810 */ /* 0x000fe20007ffe0ff */
[----:B--2---:R-:W-:-:S08]  /*1400*/  DADD R14, R14, R16 ;  /* 0x000000000e0e7229 */ /* 0x004fd00000000010 */
[----:B---3--:R-:W-:-:S08]  /*1410*/  DADD R14, R14, R18 ;  /* 0x000000000e0e7229 */ /* 0x008fd00000000012 */
[----:B----4-:R-:W-:-:S11]  /*1420*/  DADD R16, R14, R20 ;  /* 0x000000000e107229 */ /* 0x010fd60000000014 */
.L_x_371:
[----:B------:R-:W-:Y:S05]  /*1430*/  BSYNC.RECONVERGENT B2 ;  /* 0x0000000000027941 */ /* 0x000fea0003800200 */
.L_x_370:
[----:B------:R-:W-:-:S05]  /*1440*/  IMAD.IADD R18, R7, 0x1, -R6 ;  /* 0x0000000107127824 */ /* 0x000fca00078e0a06 */
        /* <DEDUP_REMOVED lines=21> */
.L_x_364:
[----:B01----:R-:W-:Y:S05]  /*15a0*/  BSYNC.RECONVERGENT B0 ;  /* 0x0000000000007941 */ /* 0x003fea0003800200 */
.L_x_363:
[----:B------:R-:W-:-:S05]  /*15b0*/  VIADD R25, R25, 0x1 ;  /* 0x0000000119197836 */ /* 0x000fca0000000000 */
[----:B------:R-:W-:-:S13]  /*15c0*/  ISETP.NE.AND P0, PT, R25, R8, PT ;  /* 0x000000081900720c */ /* 0x000fda0003f05270 */
[----:B------:R-:W-:Y:S05]  /*15d0*/  @P0 BRA `(.L_x_372) ;  /* 0xfffffff400a80947 */ /* 0x000fea000383ffff */
.L_x_362:
[----:B01----:R-:W-:Y:S05]  /*15e0*/  BSYNC.RECONVERGENT B1 ;  /* 0x0000000000017941 */ /* 0x003fea0003800200 */
.L_x_361:
        /* <DEDUP_REMOVED lines=17> */
[----:B------:R-:W-:-:S04]  /*1700*/  IMAD R11, R11, UR6, R14 ;  /* 0x000000060b0b7c24 */ /* 0x000fc8000f8e020e */
[----:B------:R-:W-:Y:S01]  /*1710*/  IMAD.IADD R3, R3, 0x1, R11 ;  /* 0x0000000103037824 */ /* 0x000fe200078e020b */
[----:B0-----:R-:W-:Y:S06]  /*1720*/  BRA.U !UP0, `(.L_x_373) ;  /* 0xfffffff508187547 */ /* 0x001fec000b83ffff */
[----:B------:R-:W-:Y:S05]  /*1730*/  EXIT ;  /* 0x000000000000794d */ /* 0x000fea0003800000 */
        .weak           $__internal_32_$__cuda_sm20_div_s64
        .type           $__internal_32_$__cuda_sm20_div_s64,@function
        .size           $__internal_32_$__cuda_sm20_div_s64,($__internal_33_$__cuda_sm20_div_u64 - $__internal_32_$__cuda_sm20_div_s64)
$__internal_32_$__cuda_sm20_div_s64:
        /* <DEDUP_REMOVED lines=15> */
[----:B------:R-:W-:Y:S02]  /*1830*/  IMAD.X R11, RZ, RZ, ~R7, P0 ;  /* 0x000000ffff0b7224 */ /* 0x000fe400000e0e07 */
[----:B------:R-:W-:Y:S02]  /*1840*/  IMAD.MOV.U32 R7, RZ, RZ, R4 ;  /* 0x000000ffff077224 */ /* 0x000fe400078e0004 */
        /* <DEDUP_REMOVED lines=13> */
[----:B------:R-:W-:-:S03]  /*1920*/  SEL R8, R5, R2, !P3 ;  /* 0x0000000205087207 */ /* 0x000fc60005800000 */
[----:B------:R-:W-:Y:S02]  /*1930*/  IMAD.X R4, RZ, RZ, ~R4, P0 ;  /* 0x000000ffff047224 */ /* 0x000fe400000e0e04 */
[----:B------:R-:W-:Y:S02]  /*1940*/  IMAD.X R10, RZ, RZ, ~R3, P4 ;  /* 0x000000ffff0a7224 */ /* 0x000fe400020e0e03 */
[----:B------:R-:W-:-:S03]  /*1950*/  IMAD.WIDE.U32 R6, P0, R7, R4, R6 ;  /* 0x0000000407067225 */ /* 0x000fc60007800006 */
[----:B------:R-:W-:Y:S01]  /*1960*/  SEL R10, R10, R3, !P3 ;  /* 0x000000030a0a7207 */ /* 0x000fe20005800000 */
[----:B------:R-:W-:Y:S02]  /*1970*/  IMAD.MOV.U32 R5, RZ, RZ, RZ ;  /* 0x000000ffff057224 */ /* 0x000fe400078e00ff */
        /* <DEDUP_REMOVED lines=24> */
[----:B------:R-:W-:Y:S01]  /*1b00*/  SEL R8, R8, R9, P0 ;  /* 0x0000000908087207 */ /* 0x000fe20000000000 */
[----:B------:R-:W-:Y:S01]  /*1b10*/  IMAD.X R9, RZ, RZ, R6, P2 ;  /* 0x000000ffff097224 */ /* 0x000fe200010e0606 */
[----:B------:R-:W-:Y:S02]  /*1b20*/  SEL R10, R10, R5, P0 ;  /* 0x000000050a0a7207 */ /* 0x000fe40000000000 */
[----:B------:R-:W-:Y:S02]  /*1b30*/  SEL R5, R4, R7, P0 ;  /* 0x0000000704057207 */ /* 0x000fe40000000000 */
[----:B------:R-:W-:-:S02]  /*1b40*/  ISETP.GE.U32.AND P1, PT, R8, UR6, PT ;  /* 0x0000000608007c0c */ /* 0x000fc4000bf26070 */
[----:B------:R-:W-:Y:S02]  /*1b50*/  SEL R4, R9, R6, P0 ;  /* 0x0000000609047207 */ /* 0x000fe40000000000 */
[----:B------:R-:W-:Y:S02]  /*1b60*/  IADD3 R6, P2, PT, R5, 0x1, RZ ;  /* 0x0000000105067810 */ /* 0x000fe40007f5e0ff */
[----:B------:R-:W-:Y:S02]  /*1b70*/  ISETP.GE.U32.AND.EX P0, PT, R10, UR7, PT, P1 ;  /* 0x000000070a007c0c */ /* 0x000fe4000bf06110 */
[-C--:B------:R-:W-:Y:S02]  /*1b80*/  IADD3.X R7, PT, PT, RZ, R4.reuse, RZ, P2, !PT ;  /* 0x00000004ff077210 */ /* 0x080fe400017fe4ff */
[----:B------:R-:W-:Y:S02]  /*1b90*/  SEL R6, R6, R5, P0 ;  /* 0x0000000506067207 */ /* 0x000fe40000000000 */
[----:B------:R-:W-:-:S02]  /*1ba0*/  SEL R7, R7, R4, P0 ;  /* 0x0000000407077207 */ /* 0x000fc40000000000 */
[-C--:B------:R-:W-:Y:S02]  /*1bb0*/  IADD3 R5, P2, PT, RZ, -R6.reuse, RZ ;  /* 0x80000006ff057210 */ /* 0x080fe40007f5e0ff */
[----:B------:R-:W-:Y:S02]  /*1bc0*/  LOP3.LUT R8, R3, UR8, RZ, 0x3c, !PT ;  /* 0x0000000803087c12 */ /* 0x000fe4000f8e3cff */
[----:B------:R-:W-:Y:S01]  /*1bd0*/  ISETP.NE.U32.AND P0, PT, RZ, UR4, PT ;  /* 0x00000004ff007c0c */ /* 0x000fe2000bf05070 */
[----:B------:R-:W-:Y:S01]  /*1be0*/  IMAD.X R4, RZ, RZ, ~R7, P2 ;  /* 0x000000ffff047224 */ /* 0x000fe200010e0e07 */
[----:B------:R-:W-:Y:S02]  /*1bf0*/  ISETP.GE.AND P1, PT, R8, RZ, PT ;  /* 0x000000ff0800720c */ /* 0x000fe40003f26270 */
[----:B------:R-:W-:Y:S02]  /*1c00*/  ISETP.NE.AND.EX P0, PT, RZ, UR8, PT, P0 ;  /* 0x00000008ff007c0c */ /* 0x000fe4000bf05300 */
[----:B------:R-:W-:-:S02]  /*1c10*/  SEL R6, R5, R6, !P1 ;  /* 0x0000000605067207 */ /* 0x000fc40004800000 */
[----:B------:R-:W-:Y:S01]  /*1c20*/  SEL R7, R4, R7, !P1 ;  /* 0x0000000704077207 */ /* 0x000fe20004800000 */
[----:B------:R-:W-:Y:S01]  /*1c30*/  IMAD.MOV.U32 R4, RZ, RZ, R0 ;  /* 0x000000ffff047224 */ /* 0x000fe200078e0000 */
[----:B------:R-:W-:Y:S02]  /*1c40*/  MOV R5, 0x0 ;  /* 0x0000000000057802 */ /* 0x000fe40000000f00 */
[----:B------:R-:W-:Y:S02]  /*1c50*/  SEL R6, R6, 0xffffffff, P0 ;  /* 0xffffffff06067807 */ /* 0x000fe40000000000 */
[----:B------:R-:W-:Y:S01]  /*1c60*/  SEL R7, R7, 0xffffffff, P0 ;  /* 0xffffffff07077807 */ /* 0x000fe20000000000 */
[----:B------:R-:W-:Y:S06]  /*1c70*/  RET.REL.NODEC R4 `(_ZN2at6native53_GLOBAL__N__3bfe7fd5_20_UpSampleNearest2d_cu_198c5ce237upsample_nearest2d_backward_out_frameIddXadL_ZNS0_40nearest_neighbor_bw_compute_source_indexEfiiEEEEvPKT_mmmmmmPS3_ff) ;  /* 0xffffffe004e07950 */ /* 0x000fec0003c3ffff */
        .weak           $__internal_33_$__cuda_sm20_div_u64
        .type           $__internal_33_$__cuda_sm20_div_u64,@function
        .size           $__internal_33_$__cuda_sm20_div_u64,($__internal_34_$__cuda_sm20_rem_u64 - $__internal_33_$__cuda_sm20_div_u64)
$__internal_33_$__cuda_sm20_div_u64:
        /* <DEDUP_REMOVED lines=68> */
[----:B------:R-:W-:Y:S06]  /*20c0*/  RET.REL.NODEC R6 `(_ZN2at6native53_GLOBAL__N__3bfe7fd5_20_UpSampleNearest2d_cu_198c5ce237upsample_nearest2d_backward_out_frameIddXadL_ZNS0_40nearest_neighbor_bw_compute_source_indexEfiiEEEEvPKT_mmmmmmPS3_ff) ;  /* 0xffffffdc06cc7950 */ /* 0x000fec0003c3ffff */
        .weak           $__internal_34_$__cuda_sm20_rem_u64
        .type           $__internal_34_$__cuda_sm20_rem_u64,@function
        .size           $__internal_34_$__cuda_sm20_rem_u64,(.L_x_681 - $__internal_34_$__cuda_sm20_rem_u64)
$__internal_34_$__cuda_sm20_rem_u64:
        /* <DEDUP_REMOVED lines=59> */
[----:B------:R-:W-:Y:S05]  /*2480*/  RET.REL.NODEC R6 `(_ZN2at6native53_GLOBAL__N__3bfe7fd5_20_UpSampleNearest2d_cu_198c5ce237upsample_nearest2d_backward_out_frameIddXadL_ZNS0_40nearest_neighbor_bw_compute_source_indexEfiiEEEEvPKT_mmmmmmPS3_ff) ;  /* 0xffffffd806dc7950 */ /* 0x000fea0003c3ffff */
.L_x_374:
        /* <DEDUP_REMOVED lines=15> */
.L_x_681:


//--------------------- .text._ZN2at6native53_GLOBAL__N__3bfe7fd5_20_UpSampleNearest2d_cu_198c5ce242upsample_nearest2d_backward_nhwc_out_frameIhlXadL_ZNS0_40nearest_neighbor_bw_compute_source_indexEfiiEEEEvPKT_PS3_mmmmmffm --------------------------
	.section	.text._ZN2at6native53_GLOBAL__N__3bfe7fd5_20_UpSampleNearest2d_cu_198c5ce242upsample_nearest2d_backward_nhwc_out_frameIhlXadL_ZNS0_40nearest_neighbor_bw_compute_source_indexEfiiEEEEvPKT_PS3_mmmmmffm,"ax",@progbits
	.align	128
.text._ZN2at6native53_GLOBAL__N__3bfe7fd5_20_UpSampleNearest2d_cu_198c5ce242upsample_nearest2d_backward_nhwc_out_frameIhlXadL_ZNS0_40nearest_neighbor_bw_compute_source_indexEfiiEEEEvPKT_PS3_mmmmmffm:
        .type           _ZN2at6native53_GLOBAL__N__3bfe7fd5_20_UpSampleNearest2d_cu_198c5ce242upsample_nearest2d_backward_nhwc_out_frameIhlXadL_ZNS0_40nearest_neighbor_bw_compute_source_indexEfiiEEEEvPKT_PS3_mmmmmffm,@function
        .size           _ZN2at6native53_GLOBAL__N__3bfe7fd5_20_UpSampleNearest2d_cu_198c5ce242upsample_nearest2d_backward_nhwc_out_frameIhlXadL_ZNS0_40nearest_neighbor_bw_compute_source_indexEfiiEEEEvPKT_PS3_mmmmmffm,(.L_x_685 - _ZN2at6native53_GLOBAL__N__3bfe7fd5_20_UpSampleNearest2d_cu_198c5ce242upsample_nearest2d_backward_nhwc_out_frameIhlXadL_ZNS0_40nearest_neighbor_bw_compute_source_indexEfiiEEEEvPKT_PS3_mmmmmffm)
        .other          _ZN2at6native53_GLOBAL__N__3bfe7fd5_20_UpSampleNearest2d_cu_198c5ce242upsample_nearest2d_backward_nhwc_out_frameIhlXadL_ZNS0_40nearest_neighbor_bw_compute_source_indexEfiiEEEEvPKT_PS3_mmmmmffm,@"STO_CUDA_ENTRY STV_DEFAULT"
_ZN2at6native53_GLOBAL__N__3bfe7fd5_20_UpSampleNearest2d_cu_198c5ce242upsample_nearest2d_backward_nhwc_out_frameIhlXadL_ZNS0_40nearest_neighbor_bw_compute_source_indexEfiiEEEEvPKT_PS3_mmmmmffm:
        /* <DEDUP_REMOVED lines=38> */
.L_x_376:
[----:B------:R-:W0:Y:S01]  /*0260*/  LDCU.64 UR4, c[0x0][0x3b0] ;  /* 0x00007600ff0477ac */ /* 0x000e220008000a00 */
[----:B------:R-:W-:Y:S01]  /*0270*/  IMAD.MOV.U32 R14, RZ, RZ, R10 ;  /* 0x000000ffff0e7224 */ /* 0x000fe200078e000a */
[----:B------:R-:W-:Y:S01]  /*0280*/  MOV R8, 0x2d0 ;  /* 0x000002d000087802 */ /* 0x000fe20000000f00 */
[----:B------:R-:W-:Y:S01]  /*0290*/  IMAD.MOV.U32 R15, RZ, RZ, R11 ;  /* 0x000000ffff0f7224 */ /* 0x000fe200078e000b */
[----:B0-----:R-:W-:Y:S01]  /*02a0*/  MOV R12, UR4 ;  /* 0x00000004000c7c02 */ /* 0x001fe20008000f00 */
[----:B------:R-:W-:-:S07]  /*02b0*/  IMAD.U32 R13, RZ, RZ, UR5 ;  /* 0x00000005ff0d7e24 */ /* 0x000fce000f8e00ff */
[----:B------:R-:W-:Y:S05]  /*02c0*/  CALL.REL.NOINC `($__internal_35_$__cuda_sm20_div_u64) ;  /* 0x0000001400a07944 */ /* 0x000fea0003c00000 */
[----:B------:R-:W0:Y:S01]  /*02d0*/  LDCU UR4, c[0x0][0x3b0] ;  /* 0x00007600ff0477ac */ /* 0x000e220008000800 */
[----:B------:R-:W-:Y:S01]  /*02e0*/  IADD3 R3, PT, PT, -R12, RZ, RZ ;  /* 0x000000ff0c037210 */ /* 0x000fe20007ffe1ff */
[----:B------:R-:W-:-:S04]  /*02f0*/  IMAD.MOV.U32 R2, RZ, RZ, R12 ;  /* 0x000000ffff027224 */ /* 0x000fc800078e000c */
[----:B0-----:R-:W-:Y:S02]  /*0300*/  IMAD R0, R3, UR4, R10 ;  /* 0x0000000403007c24 */ /* 0x001fe4000f8e020a */
[----:B------:R-:W-:-:S07]  /*0310*/  IMAD.MOV.U32 R3, RZ, RZ, R13 ;  /* 0x000000ffff037224 */ /* 0x000fce00078e000d */
.L_x_377:
[----:B------:R-:W-:Y:S05]  /*0320*/  BSYNC.RECONVERGENT B0 ;  /* 0x0000000000007941 */ /* 0x000fea0003800200 */
.L_x_375:
        /* <DEDUP_REMOVED lines=28> */
.L_x_379:
[----:B------:R-:W0:Y:S01]  /*04f0*/  LDCU.64 UR4, c[0x0][0x3a8] ;  /* 0x00007500ff0477ac */ /* 0x000e220008000a00 */
[----:B------:R-:W-:Y:S01]  /*0500*/  MOV R14, R2 ;  /* 0x00000002000e7202 */ /* 0x000fe20000000f00 */
[----:B------:R-:W-:Y:S01]  /*0510*/  IMAD.MOV.U32 R15, RZ, RZ, R3 ;  /* 0x000000ffff0f7224 */ /* 0x000fe200078e0003 */
[----:B------:R-:W-:Y:S01]  /*0520*/  MOV R8, 0x560 ;  /* 0x0000056000087802 */ /* 0x000fe20000000f00 */
[----:B0-----:R-:W-:Y:S01]  /*0530*/  IMAD.U32 R12, RZ, RZ, UR4 ;  /* 0x00000004ff0c7e24 */ /* 0x001fe2000f8e00ff */
[----:B------:R-:W-:-:S07]  /*0540*/  MOV R13, UR5 ;  /* 0x00000005000d7c02 */ /* 0x000fce0008000f00 */
[----:B------:R-:W-:Y:S05]  /*0550*/  CALL.REL.NOINC `($__internal_35_$__cuda_sm20_div_u64) ;  /* 0x0000001000fc7944 */ /* 0x000fea0003c00000 */
[----:B------:R-:W0:Y:S01]  /*0560*/  LDCU UR4, c[0x0][0x3a8] ;  /* 0x00007500ff0477ac */ /* 0x000e220008000800 */
[----:B------:R-:W-:Y:S01]  /*0570*/  IADD3 R9, PT, PT, -R12, RZ, RZ ;  /* 0x000000ff0c097210 */ /* 0x000fe20007ffe1ff */
[----:B------:R-:W-:Y:S01]  /*0580*/  IMAD.MOV.U32 R4, RZ, RZ, R12 ;  /* 0x000000ffff047224 */ /* 0x000fe200078e000c */
[----:B------:R-:W-:-:S03]  /*0590*/  MOV R5, R13 ;  /* 0x0000000d00057202 */ /* 0x000fc60000000f00 */
[----:B0-----:R-:W-:-:S07]  /*05a0*/  IMAD R9, R9, UR4, R2 ;  /* 0x0000000409097c24 */ /* 0x001fce000f8e0202 */
.L_x_380:
[----:B------:R-:W-:Y:S05]  /*05b0*/  BSYNC.RECONVERGENT B0 ;  /* 0x0000000000007941 */ /* 0x000fea0003800200 */
.L_x_378:
        /* <DEDUP_REMOVED lines=27> */
.L_x_382:
[----:B------:R-:W0:Y:S01]  /*0770*/  LDCU.64 UR4, c[0x0][0x3a0] ;  /* 0x00007400ff0477ac */ /* 0x000e220008000a00 */
[----:B------:R-:W-:Y:S01]  /*0780*/  IMAD.MOV.U32 R14, RZ, RZ, R4 ;  /* 0x000000ffff0e7224 */ /* 0x000fe200078e0004 */
[----:B------:R-:W-:Y:S02]  /*0790*/  MOV R15, R5 ;  /* 0x00000005000f7202 */ /* 0x000fe40000000f00 */
[----:B------:R-:W-:Y:S02]  /*07a0*/  MOV R8, 0x7e0 ;  /* 0x000007e000087802 */ /* 0x000fe40000000f00 */
[----:B0-----:R-:W-:Y:S01]  /*07b0*/  MOV R12, UR4 ;  /* 0x00000004000c7c02 */ /* 0x001fe20008000f00 */
[----:B------:R-:W-:-:S07]  /*07c0*/  IMAD.U32 R13, RZ, RZ, UR5 ;  /* 0x00000005ff0d7e24 */ /* 0x000fce000f8e00ff */
[----:B------:R-:W-:Y:S05]  /*07d0*/  CALL.REL.NOINC `($__internal_35_$__cuda_sm20_div_u64) ;  /* 0x00000010005c7944 */ /* 0x000fea0003c00000 */
[----:B------:R-:W0:Y:S01]  /*07e0*/  LDCU UR4, c[0x0][0x3a0] ;  /* 0x00007400ff0477ac */ /* 0x000e220008000800 */
[----:B------:R-:W-:Y:S01]  /*07f0*/  IMAD.MOV R3, RZ, RZ, -R12 ;  /* 0x000000ffff037224 */ /* 0x000fe200078e0a0c */
[----:B------:R-:W-:-:S03]  /*0800*/  MOV R2, R12 ;  /* 0x0000000c00027202 */ /* 0x000fc60000000f00 */
[----:B0-----:R-:W-:-:S07]  /*0810*/  IMAD R4, R3, UR4, R4 ;  /* 0x0000000403047c24 */ /* 0x001fce000f8e0204 */
.L_x_383:
[----:B------:R-:W-:Y:S05]  /*0820*/  BSYNC.RECONVERGENT B0 ;  /* 0x0000000000007941 */ /* 0x000fea0003800200 */
.L_x_381:
[----:B------:R-:W0:Y:S01]  /*0830*/  LDCU.64 UR6, c[0x0][0x3b8] ;  /* 0x00007700ff0677ac */ /* 0x000e220008000a00 */
[----:B------:R-:W-:Y:S01]  /*0840*/  VIADD R3, R4, 0x1 ;  /* 0x0000000104037836 */ /* 0x000fe20000000000 */
[----:B------:R-:W-:Y:S01]  /*0850*/  IADD3 R6, PT, PT, R9, 0x1, RZ ;  /* 0x0000000109067810 */ /* 0x000fe20007ffe0ff */
[----:B------:R-:W-:Y:S01]  /*0860*/  BSSY.RECONVERGENT B2, `(.L_x_384) ;  /* 0x0000109000027945 */ /* 0x000fe20003800200 */
[----:B------:R-:W1:Y:S01]  /*0870*/  LDCU UR8, c[0x0][0x390] ;  /* 0x00007200ff0877ac */ /* 0x000e620008000800 */
[----:B------:R-:W-:Y:S02]  /*0880*/  I2FP.F32.S32 R9, R9 ;  /* 0x0000000900097245 */ /* 0x000fe40000201400 */
[----:B------:R-:W-:Y:S01]  /*0890*/  I2FP.F32.S32 R3, R3 ;  /* 0x0000000300037245 */ /* 0x000fe20000201400 */
[----:B------:R-:W2:Y:S01]  /*08a0*/  LDCU UR9, c[0x0][0x398] ;  /* 0x00007300ff0977ac */ /* 0x000ea20008000800 */
[----:B------:R-:W-:Y:S02]  /*08b0*/  I2FP.F32.S32 R6, R6 ;  /* 0x0000000600067245 */ /* 0x000fe40000201400 */
[----:B------:R-:W-:Y:S01]  /*08c0*/  PRMT R19, RZ, 0x7610, R19 ;  /* 0x00007610ff137816 */ /* 0x000fe20000000013 */
[----:B------:R-:W3:Y:S01]  /*08d0*/  LDCU.64 UR4, c[0x0][0x358] ;  /* 0x00006b00ff0477ac */ /* 0x000ee20008000a00 */
[----:B------:R-:W4:Y:S01]  /*08e0*/  LDCU.64 UR12, c[0x0][0x398] ;  /* 0x00007300ff0c77ac */ /* 0x000f220008000a00 */
[----:B0-----:R-:W-:Y:S01]  /*08f0*/  FMUL.FTZ R5, R3, UR6 ;  /* 0x0000000603057c20 */ /* 0x001fe20008410000 */
[----:B------:R-:W-:Y:S01]  /*0900*/  I2FP.F32.S32 R3, R4 ;  /* 0x0000000400037245 */ /* 0x000fe20000201400 */
[----:B------:R-:W-:Y:S01]  /*0910*/  FMUL.FTZ R7, R6, UR7 ;  /* 0x0000000706077c20 */ /* 0x000fe20008410000 */
[----:B------:R-:W0:Y:S03]  /*0920*/  LDCU.64 UR14, c[0x0][0x3b0] ;  /* 0x00007600ff0e77ac */ /* 0x000e260008000a00 */
[----:B------:R-:W-:Y:S01]  /*0930*/  FMUL.FTZ R4, R3, UR6 ;  /* 0x0000000603047c20 */ /* 0x000fe20008410000 */
[----:B------:R-:W1:Y:S01]  /*0940*/  F2I.FTZ.CEIL.NTZ R5, R5 ;  /* 0x0000000500057305 */ /* 0x000e62000021b100 */
[----:B------:R-:W0:Y:S07]  /*0950*/  LDCU.64 UR10, c[0x0][0x380] ;  /* 0x00007000ff0a77ac */ /* 0x000e2e0008000a00 */
[----:B------:R-:W5:Y:S01]  /*0960*/  F2I.FTZ.CEIL.NTZ R4, R4 ;  /* 0x0000000400047305 */ /* 0x000f62000021b100 */
[----:B-1----:R-:W-:-:S07]  /*0970*/  VIMNMX R3, PT, PT, R5, UR8, PT ;  /* 0x0000000805037c48 */ /* 0x002fce000bfe0100 */
[----:B------:R-:W2:Y:S01]  /*0980*/  F2I.FTZ.CEIL.NTZ R7, R7 ;  /* 0x0000000700077305 */ /* 0x000ea2000021b100 */
[----:B------:R-:W-:Y:S01]  /*0990*/  FMUL.FTZ R5, R9, UR7 ;  /* 0x0000000709057c20 */ /* 0x000fe20008410000 */
[C---:B-----5:R-:W-:Y:S02]  /*09a0*/  ISETP.GE.AND P0, PT, R4.reuse, R3, PT ;  /* 0x000000030400720c */ /* 0x060fe40003f06270 */
[----:B------:R-:W-:Y:S02]  /*09b0*/  VIMNMX R6, PT, PT, R4, UR8, PT ;  /* 0x0000000804067c48 */ /* 0x000fe4000bfe0100 */
[----:B--2---:R-:W-:-:S09]  /*09c0*/  VIMNMX R4, PT, PT, R7, UR9, PT ;  /* 0x0000000907047c48 */ /* 0x004fd2000bfe0100 */
[----:B0--34-:R-:W-:Y:S05]  /*09d0*/  @P0 BRA `(.L_x_385) ;  /* 0x0000000c00c40947 */ /* 0x019fea0003800000 */
[----:B------:R-:W0:Y:S01]  /*09e0*/  F2I.FTZ.CEIL.NTZ R5, R5 ;  /* 0x0000000500057305 */ /* 0x000e22000021b100 */
[----:B------:R-:W-:Y:S01]  /*09f0*/  BSSY.RECONVERGENT B1, `(.L_x_385) ;  /* 0x00000ef000017945 */ /* 0x000fe20003800200 */
[----:B------:R-:W-:Y:S01]  /*0a00*/  SHF.R.S32.HI R7, RZ, 0x1f, R0 ;  /* 0x0000001fff077819 */ /* 0x000fe20000011400 */
[----:B------:R-:W-:Y:S01]  /*0a10*/  IMAD.MOV.U32 R19, RZ, RZ, RZ ;  /* 0x000000ffff137224 */ /* 0x000fe200078e00ff */
[----:B0-----:R-:W-:-:S07]  /*0a20*/  VIMNMX R9, PT, PT, R5, UR9, PT ;  /* 0x0000000905097c48 */ /* 0x001fce000bfe0100 */
.L_x_396:
[----:B------:R-:W-:Y:S01]  /*0a30*/  ISETP.GE.AND P0, PT, R5, R4, PT ;  /* 0x000000040500720c */ /* 0x000fe20003f06270 */
[----:B------:R-:W-:-:S12]  /*0a40*/  BSSY.RECONVERGENT B0, `(.L_x_386) ;  /* 0x00000e6000007945 */ /* 0x000fd80003800200 */
[----:B------:R-:W-:Y:S05]  /*0a50*/  @P0 BRA `(.L_x_387) ;  /* 0x0000000c00900947 */ /* 0x000fea0003800000 */
[----:B------:R-:W0:Y:S01]  /*0a60*/  LDCU.64 UR6, c[0x0][0x390] ;  /* 0x00007200ff0677ac */ /* 0x000e220008000a00 */
[----:B------:R-:W-:Y:S01]  /*0a70*/  IADD3 R8, PT, PT, R9, -R4, RZ ;  /* 0x8000000409087210 */ /* 0x000fe20007ffe0ff */
[----:B------:R-:W-:Y:S01]  /*0a80*/  IMAD.MOV.U32 R12, RZ, RZ, R6 ;  /* 0x000000ffff0c7224 */ /* 0x000fe200078e0006 */
[----:B------:R-:W-:Y:S01]  /*0a90*/  SHF.R.S32.HI R15, RZ, 0x1f, R2 ;  /* 0x0000001fff0f7819 */ /* 0x000fe20000011402 */
[----:B------:R-:W-:Y:S01]  /*0aa0*/  BSSY.RECONVERGENT B3, `(.L_x_388) ;  /* 0x000006b000037945 */ /* 0x000fe20003800200 */
[----:B------:R-:W-:Y:S02]  /*0ab0*/  ISETP.GT.U32.AND P0, PT, R8, -0x8, PT ;  /* 0xfffffff80800780c */ /* 0x000fe40003f04070 */
        /* <DEDUP_REMOVED lines=9> */
[----:B------:R-:W-:Y:S02]  /*0b50*/  VIADD R22, R9, 0x3 ;  /* 0x0000000309167836 */ /* 0x000fe40000000000 */
[----:B------:R-:W-:-:S04]  /*0b60*/  LOP3.LUT R8, R8, 0xfffffff8, RZ, 0xc0, !PT ;  /* 0xfffffff808087812 */ /* 0x000fc800078ec0ff */
[----:B------:R-:W-:-:S07]  /*0b70*/  IADD3 R21, PT, PT, -R8, RZ, RZ ;  /* 0x000000ff08157210 */ /* 0x000fce0007ffe1ff */
.L_x_391:
[C---:B------:R-:W-:Y:S01]  /*0b80*/  VIADD R16, R22.reuse, 0xfffffffd ;  /* 0xfffffffd16107836 */ /* 0x040fe20000000000 */
[----:B------:R-:W-:Y:S01]  /*0b90*/  IADD3 R24, PT, PT, R22, -0x2, RZ ;  /* 0xfffffffe16187810 */ /* 0x000fe20007ffe0ff */
[----:B------:R-:W-:-:S03]  /*0ba0*/  IMAD R15, R20, UR12, RZ ;  /* 0x0000000c140f7c24 */ /* 0x000fc6000f8e02ff */
[----:B------:R-:W-:Y:S01]  /*0bb0*/  SHF.R.S32.HI R17, RZ, 0x1f, R16 ;  /* 0x0000001fff117819 */ /* 0x000fe20000011410 */
[C---:B------:R-:W-:Y:S01]  /*0bc0*/  IMAD R8, R12.reuse, UR13, R15 ;  /* 0x0000000d0c087c24 */ /* 0x040fe2000f8e020f */
[----:B------:R-:W-:Y:S01]  /*0bd0*/  SHF.R.S32.HI R25, RZ, 0x1f, R24 ;  /* 0x0000001fff197819 */ /* 0x000fe20000011418 */
[----:B------:R-:W-:Y:S02]  /*0be0*/  IMAD.MOV.U32 R15, RZ, RZ, R7 ;  /* 0x000000ffff0f7224 */ /* 0x000fe400078e0007 */
[----:B------:R-:W-:-:S04]  /*0bf0*/  IMAD.WIDE.U32 R16, R12, UR12, R16 ;  /* 0x0000000c0c107c25 */ /* 0x000fc8000f8e0010 */
[----:B------:R-:W-:Y:S02]  /*0c00*/  IMAD.IADD R14, R17, 0x1, R8 ;  /* 0x00000001110e7824 */ /* 0x000fe400078e0208 */
[----:B------:R-:W-:-:S04]  /*0c10*/  IMAD.WIDE.U32 R24, R12, UR12, R24 ;  /* 0x0000000c0c187c25 */ /* 0x000fc8000f8e0018 */
[----:B------:R-:W-:Y:S01]  /*0c20*/  IMAD R17, R14, UR14, RZ ;  /* 0x0000000e0e117c24 */ /* 0x000fe2000f8e02ff */
[----:B------:R-:W-:Y:S02]  /*0c30*/  MOV R14, R0 ;  /* 0x00000000000e7202 */ /* 0x000fe40000000f00 */
[----:B------:R-:W-:Y:S01]  /*0c40*/  IADD3 R18, PT, PT, R8, R25, RZ ;  /* 0x0000001908127210 */ /* 0x000fe20007ffe0ff */
        /* <DEDUP_REMOVED lines=11> */
[----:B------:R-:W-:-:S05]  /*0d00*/  VIADD R16, R22, 0xffffffff ;  /* 0xffffffff16107836 */ /* 0x000fca0000000000 */
[----:B------:R-:W-:-:S03]  /*0d10*/  SHF.R.S32.HI R17, RZ, 0x1f, R16 ;  /* 0x0000001fff117819 */ /* 0x000fc60000011410 */
[----:B------:R-:W-:-:S05]  /*0d20*/  IMAD.WIDE.U32 R16, R12, UR12, R16 ;  /* 0x0000000c0c107c25 */ /* 0x000fca000f8e0010 */
[----:B------:R-:W-:-:S05]  /*0d30*/  IADD3 R17, PT, PT, R8, R17, RZ ;  /* 0x0000001108117210 */ /* 0x000fca0007ffe0ff */
[----:B------:R-:W-:-:S04]  /*0d40*/  IMAD R17, R17, UR14, RZ ;  /* 0x0000000e11117c24 */ /* 0x000fc8000f8e02ff */
[C---:B------:R-:W-:Y:S02]  /*0d50*/  IMAD R25, R16.reuse, UR15, R17 ;  /* 0x0000000f10197c24 */ /* 0x040fe4000f8e0211 */
[----:B------:R-:W-:Y:S01]  /*0d60*/  IMAD.WIDE.U32 R16, R16, UR14, R14 ;  /* 0x0000000e10107c25 */ /* 0x000fe2000f8e000e */
[----:B------:R-:W-:Y:S02]  /*0d70*/  SHF.R.S32.HI R23, RZ, 0x1f, R22 ;  /* 0x0000001fff177819 */ /* 0x000fe40000011416 */
[----:B0-----:R-:W-:-:S04]  /*0d80*/  IADD3 R26, P0, PT, R16, UR10, RZ ;  /* 0x0000000a101a7c10 */ /* 0x001fc8000ff1e0ff */
[----:B------:R-:W-:Y:S01]  /*0d90*/  IADD3.X R27, PT, PT, R17, UR11, R25, P0, !PT ;  /* 0x0000000b111b7c10 */ /* 0x000fe200087fe419 */
[----:B------:R-:W-:-:S04]  /*0da0*/  IMAD.WIDE.U32 R16, R12, UR12, R22 ;  /* 0x0000000c0c107c25 */ /* 0x000fc8000f8e0016 */
[----:B------:R-:W-:-:S04]  /*0db0*/  IMAD.IADD R17, R8, 0x1, R17 ;  /* 0x0000000108117824 */ /* 0x000fc800078e0211 */
        /* <DEDUP_REMOVED lines=8> */
[----:B------:R-:W-:-:S04]  /*0e40*/  IADD3 R24, PT, PT, R22, 0x1, RZ ;  /* 0x0000000116187810 */ /* 0x000fc80007ffe0ff */
[----:B------:R-:W-:-:S03]  /*0e50*/  SHF.R.S32.HI R25, RZ, 0x1f, R24 ;  /* 0x0000001fff197819 */ /* 0x000fc60000011418 */
[----:B------:R-:W-:-:S04]  /*0e60*/  IMAD.WIDE.U32 R24, R12, UR12, R24 ;  /* 0x0000000c0c187c25 */ /* 0x000fc8000f8e0018 */
[----:B------:R-:W-:Y:S02]  /*0e70*/  IMAD.IADD R25, R8, 0x1, R25 ;  /* 0x0000000108197824 */ /* 0x000fe400078e0219 */
[----:B0-----:R-:W-:-:S04]  /*0e80*/  IMAD.WIDE.U32 R16, R24, UR14, R14 ;  /* 0x0000000e18107c25 */ /* 0x001fc8000f8e000e */
[----:B------:R-:W-:Y:S01]  /*0e90*/  IMAD R25, R25, UR14, RZ ;  /* 0x0000000e19197c24 */ /* 0x000fe2000f8e02ff */
[----:B------:R-:W-:-:S03]  /*0ea0*/  IADD3 R28, P0, PT, R16, UR10, RZ ;  /* 0x0000000a101c7c10 */ /* 0x000fc6000ff1e0ff */
[----:B------:R-:W-:Y:S01]  /*0eb0*/  IMAD R25, R24, UR15, R25 ;  /* 0x0000000f18197c24 */ /* 0x000fe2000f8e0219 */
[----:B------:R-:W-:-:S04]  /*0ec0*/  IADD3 R16, PT, PT, R22, 0x2, RZ ;  /* 0x0000000216107810 */ /* 0x000fc80007ffe0ff */
[----:B------:R-:W-:Y:S02]  /*0ed0*/  IADD3.X R29, PT, PT, R17, UR11, R25, P0, !PT ;  /* 0x0000000b111d7c10 */ /* 0x000fe400087fe419 */
[----:B------:R-:W-:-:S03]  /*0ee0*/  SHF.R.S32.HI R17, RZ, 0x1f, R16 ;  /* 0x0000001fff117819 */ /* 0x000fc60000011410 */
[----:B------:R-:W3:Y:S01]  /*0ef0*/  LDG.E.U8 R24, desc[UR4][R28.64] ;  /* 0x000000041c187981 */ /* 0x000ee2000c1e1100 */
[----:B------:R-:W-:-:S04]  /*0f00*/  IMAD.WIDE.U32 R16, R12, UR12, R16 ;  /* 0x0000000c0c107c25 */ /* 0x000fc8000f8e0010 */
[----:B------:R-:W-:-:S04]  /*0f10*/  IMAD.IADD R17, R8, 0x1, R17 ;  /* 0x0000000108117824 */ /* 0x000fc800078e0211 */
[----:B------:R-:W-:-:S04]  /*0f20*/  IMAD R17, R17, UR14, RZ ;  /* 0x0000000e11117c24 */ /* 0x000fc8000f8e02ff */
[C---:B------:R-:W-:Y:S01]  /*0f30*/  IMAD R17, R16.reuse, UR15, R17 ;  /* 0x0000000f10117c24 */ /* 0x040fe2000f8e0211 */
[----:B--2---:R-:W-:Y:S01]  /*0f40*/  IADD3 R23, PT, PT, R19, R23, R18 ;  /* 0x0000001713177210 */ /* 0x004fe20007ffe012 */
[----:B------:R-:W-:-:S03]  /*0f50*/  IMAD.WIDE.U32 R18, R16, UR14, R14 ;  /* 0x0000000e10127c25 */ /* 0x000fc6000f8e000e */
[----:B------:R-:W-:Y:S02]  /*0f60*/  IADD3 R26, P0, PT, R18, UR10, RZ ;  /* 0x0000000a121a7c10 */ /* 0x000fe4000ff1e0ff */
[----:B------:R-:W-:Y:S02]  /*0f70*/  IADD3 R18, PT, PT, R22, 0x3, RZ ;  /* 0x0000000316127810 */ /* 0x000fe40007ffe0ff */
[----:B------:R-:W-:Y:S02]  /*0f80*/  IADD3.X R27, PT, PT, R19, UR11, R17, P0, !PT ;  /* 0x0000000b131b7c10 */ /* 0x000fe400087fe411 */
[----:B------:R-:W-:-:S03]  /*0f90*/  SHF.R.S32.HI R19, RZ, 0x1f, R18 ;  /* 0x0000001fff137819 */ /* 0x000fc60000011412 */
[----:B------:R-:W3:Y:S01]  /*0fa0*/  LDG.E.U8 R25, desc[UR4][R26.64] ;  /* 0x000000041a197981 */ /* 0x000ee2000c1e1100 */
[----:B------:R-:W-:-:S04]  /*0fb0*/  IMAD.WIDE.U32 R18, R12, UR12, R18 ;  /* 0x0000000c0c127c25 */ /* 0x000fc8000f8e0012 */
[----:B------:R-:W-:-:S04]  /*0fc0*/  IMAD.IADD R16, R8, 0x1, R19 ;  /* 0x0000000108107824 */ /* 0x000fc800078e0213 */
[----:B------:R-:W-:Y:S02]  /*0fd0*/  IMAD R19, R16, UR14, RZ ;  /* 0x0000000e10137c24 */ /* 0x000fe4000f8e02ff */
[----:B------:R-:W-:-:S04]  /*0fe0*/  IMAD.WIDE.U32 R16, R18, UR14, R14 ;  /* 0x0000000e12107c25 */ /* 0x000fc8000f8e000e */
[----:B------:R-:W-:Y:S01]  /*0ff0*/  IMAD R19, R18, UR15, R19 ;  /* 0x0000000f12137c24 */ /* 0x000fe2000f8e0213 */
[----:B------:R-:W-:Y:S02]  /*1000*/  IADD3 R16, P0, PT, R16, UR10, RZ ;  /* 0x0000000a10107c10 */ /* 0x000fe4000ff1e0ff */
[----:B------:R-:W-:Y:S02]  /*1010*/  IADD3 R18, PT, PT, R22, 0x4, RZ ;  /* 0x0000000416127810 */ /* 0x000fe40007ffe0ff */
[----:B------:R-:W-:Y:S02]  /*1020*/  IADD3.X R17, PT, PT, R17, UR11, R19, P0, !PT ;  /* 0x0000000b11117c10 */ /* 0x000fe400087fe413 */
[----:B------:R-:W-:-:S03]  /*1030*/  SHF.R.S32.HI R19, RZ, 0x1f, R18 ;  /* 0x0000001fff137819 */ /* 0x000fc60000011412 */
[----:B------:R-:W2:Y:S01]  /*1040*/  LDG.E.U8 R16, desc[UR4][R16.64] ;  /* 0x0000000410107981 */ /* 0x000ea2000c1e1100 */
[----:B------:R-:W-:-:S04]  /*1050*/  IMAD.WIDE.U32 R18, R12, UR12, R18 ;  /* 0x0000000c0c127c25 */ /* 0x000fc8000f8e0012 */
[----:B------:R-:W-:Y:S02]  /*1060*/  IMAD.IADD R8, R8, 0x1, R19 ;  /* 0x0000000108087824 */ /* 0x000fe400078e0213 */
[----:B------:R-:W-:-:S04]  /*1070*/  IMAD.WIDE.U32 R14, R18, UR14, R14 ;  /* 0x0000000e120e7c25 */ /* 0x000fc8000f8e000e */
[----:B------:R-:W-:Y:S01]  /*1080*/  IMAD R19, R8, UR14, RZ ;  /* 0x0000000e08137c24 */ /* 0x000fe2000f8e02ff */
[----:B------:R-:W-:-:S03]  /*1090*/  IADD3 R14, P0, PT, R14, UR10, RZ ;  /* 0x0000000a0e0e7c10 */ /* 0x000fc6000ff1e0ff */
[----:B------:R-:W-:-:S05]  /*10a0*/  IMAD R19, R18, UR15, R19 ;  /* 0x0000000f12137c24 */ /* 0x000fca000f8e0213 */
[----:B------:R-:W-:-:S06]  /*10b0*/  IADD3.X R15, PT, PT, R15, UR11, R19, P0, !PT ;  /* 0x0000000b0f0f7c10 */ /* 0x000fcc00087fe413 */
[----:B------:R-:W2:Y:S01]  /*10c0*/  LDG.E.U8 R15, desc[UR4][R14.64] ;  /* 0x000000040e0f7981 */ /* 0x000ea2000c1e1100 */
[----:B------:R-:W-:-:S04]  /*10d0*/  IADD3 R21, PT, PT, R21, 0x8, RZ ;  /* 0x0000000815157810 */ /* 0x000fc80007ffe0ff */
[----:B------:R-:W-:Y:S01]  /*10e0*/  ISETP.NE.AND P0, PT, R21, RZ, PT ;  /* 0x000000ff1500720c */ /* 0x000fe20003f05270 */
[----:B------:R-:W-:Y:S01]  /*10f0*/  VIADD R22, R22, 0x8 ;  /* 0x0000000816167836 */ /* 0x000fe20000000000 */
[----:B---3--:R-:W-:-:S04]  /*1100*/  IADD3 R23, PT, PT, R25, R23, R24 ;  /* 0x0000001719177210 */ /* 0x008fc80007ffe018 */
[----:B--2---:R-:W-:-:S07]  /*1110*/  IADD3 R19, PT, PT, R15, R23, R16 ;  /* 0x000000170f137210 */ /* 0x004fce0007ffe010 */
[----:B------:R-:W-:Y:S05]  /*1120*/  @P0 BRA `(.L_x_391) ;  /* 0xfffffff800940947 */ /* 0x000fea000383ffff */
[----:B------:R-:W-:Y:S05]  /*1130*/  BSYNC.RECONVERGENT B4 ;  /* 0x0000000000047941 */ /* 0x000fea0003800200 */
.L_x_390:
[----:B------:R-:W-:-:S07]  /*1140*/  IADD3 R8, PT, PT, R22, -0x3, RZ ;  /* 0xfffffffd16087810 */ /* 0x000fce0007ffe0ff */
.L_x_389:
[----:B------:R-:W-:Y:S05]  /*1150*/  BSYNC.RECONVERGENT B3 ;  /* 0x0000000000037941 */ /* 0x000fea0003800200 */
.L_x_388:
        /* <DEDUP_REMOVED lines=9> */
[----:B------:R-:W-:Y:S01]  /*11f0*/  SHF.R.S32.HI R15, RZ, 0x1f, R8 ;  /* 0x0000001fff0f7819 */ /* 0x000fe20000011408 */
[----:B------:R-:W-:Y:S01]  /*1200*/  VIADD R16, R8, 0x1 ;  /* 0x0000000108107836 */ /* 0x000fe20000000000 */
[----:B------:R-:W-:Y:S01]  /*1210*/  MOV R14, R8 ;  /* 0x00000008000e7202 */ /* 0x000fe20000000f00 */
[----:B------:R-:W1:Y:S03]  /*1220*/  LDCU.64 UR16, c[0x0][0x3b0] ;  /* 0x00007600ff1077ac */ /* 0x000e660008000a00 */
[----:B------:R-:W-:Y:S01]  /*1230*/  SHF.R.S32.HI R17, RZ, 0x1f, R16 ;  /* 0x0000001fff117819 */ /* 0x000fe20000011410 */
[----:B------:R-:W2:Y:S01]  /*1240*/  LDCU.64 UR18, c[0x0][0x380] ;  /* 0x00007000ff1277ac */ /* 0x000ea20008000a00 */
[----:B0-----:R-:W-:Y:S02]  /*1250*/  IMAD R21, R20, UR6, RZ ;  /* 0x0000000614157c24 */ /* 0x001fe4000f8e02ff */
[----:B------:R-:W-:Y:S01]  /*1260*/  IMAD.WIDE.U32 R24, R12, UR6, R14 ;  /* 0x000000060c187c25 */ /* 0x000fe2000f8e000e */
[----:B------:R-:W-:-:S03]  /*1270*/  MOV R14, R0 ;  /* 0x00000000000e7202 */ /* 0x000fc60000000f00 */
[----:B------:R-:W-:Y:S02]  /*1280*/  IMAD R21, R12, UR7, R21 ;  /* 0x000000070c157c24 */ /* 0x000fe4000f8e0215 */
[----:B------:R-:W-:Y:S02]  /*1290*/  IMAD.MOV.U32 R15, RZ, RZ, R7 ;  /* 0x000000ffff0f7224 */ /* 0x000fe400078e0007 */
[----:B------:R-:W-:Y:S02]  /*12a0*/  IMAD.IADD R18, R21, 0x1, R25 ;  /* 0x0000000115127824 */ /* 0x000fe400078e0219 */
[----:B-1----:R-:W-:-:S04]  /*12b0*/  IMAD.WIDE.U32 R22, R24, UR16, R14 ;  /* 0x0000001018167c25 */ /* 0x002fc8000f8e000e */
[----:B------:R-:W-:Y:S01]  /*12c0*/  IMAD.WIDE.U32 R16, R12, UR6, R16 ;  /* 0x000000060c107c25 */ /* 0x000fe2000f8e0010 */
[----:B--2---:R-:W-:-:S03]  /*12d0*/  IADD3 R26, P0, PT, R22, UR18, RZ ;  /* 0x00000012161a7c10 */ /* 0x004fc6000ff1e0ff */
[----:B------:R-:W-:Y:S01]  /*12e0*/  IMAD R25, R18, UR16, RZ ;  /* 0x0000001012197c24 */ /* 0x000fe2000f8e02ff */
[----:B------:R-:W-:Y:S01]  /*12f0*/  IADD3 R17, PT, PT, R21, R17, RZ ;  /* 0x0000001115117210 */ /* 0x000fe20007ffe0ff */
[----:B------:R-:W-:Y:S02]  /*1300*/  VIADD R22, R8, 0x2 ;  /* 0x0000000208167836 */ /* 0x000fe40000000000 */
        /* <DEDUP_REMOVED lines=8> */
[----:B------:R-:W-:-:S04]  /*1390*/  IADD3 R24, P0, PT, R16, UR18, RZ ;  /* 0x0000001210187c10 */ /* 0x000fc8000ff1e0ff */
[----:B------:R-:W-:Y:S02]  /*13a0*/  IADD3 R16, PT, PT, R21, R23, RZ ;  /* 0x0000001715107210 */ /* 0x000fe40007ffe0ff */
[----:B------:R-:W-:-:S03]  /*13b0*/  IADD3.X R25, PT, PT, R17, UR19, R25, P0, !PT ;  /* 0x0000001311197c10 */ /* 0x000fc600087fe419 */
[----:B------:R-:W-:Y:S02]  /*13c0*/  IMAD R23, R16, UR16, RZ ;  /* 0x0000001010177c24 */ /* 0x000fe4000f8e02ff */
[C---:B------:R-:W-:Y:S01]  /*13d0*/  IMAD.WIDE.U32 R16, R22.reuse, UR16, R14 ;  /* 0x0000001016107c25 */ /* 0x040fe2000f8e000e */
[----:B------:R-:W2:Y:S03]  /*13e0*/  LDG.E.U8 R24, desc[UR4][R24.64] ;  /* 0x0000000418187981 */ /* 0x000ea6000c1e1100 */
[----:B------:R-:W-:Y:S01]  /*13f0*/  IMAD R23, R22, UR17, R23 ;  /* 0x0000001116177c24 */ /* 0x000fe2000f8e0217 */
[----:B------:R-:W-:Y:S01]  /*1400*/  IADD3 R22, P0, PT, R16, UR18, RZ ;  /* 0x0000001210167c10 */ /* 0x000fe2000ff1e0ff */
[----:B------:R-:W-:-:S03]  /*1410*/  VIADD R16, R8, 0x3 ;  /* 0x0000000308107836 */ /* 0x000fc60000000000 */
[----:B------:R-:W-:Y:S02]  /*1420*/  IADD3.X R23, PT, PT, R17, UR19, R23, P0, !PT ;  /* 0x0000001311177c10 */ /* 0x000fe400087fe417 */
[----:B------:R-:W-:-:S03]  /*1430*/  SHF.R.S32.HI R17, RZ, 0x1f, R16 ;  /* 0x0000001fff117819 */ /* 0x000fc60000011410 */
[----:B------:R-:W3:Y:S01]  /*1440*/  LDG.E.U8 R22, desc[UR4][R22.64] ;  /* 0x0000000416167981 */ /* 0x000ee2000c1e1100 */
[----:B------:R-:W-:-:S05]  /*1450*/  IMAD.WIDE.U32 R16, R12, UR6, R16 ;  /* 0x000000060c107c25 */ /* 0x000fca000f8e0010 */
[----:B------:R-:W-:Y:S01]  /*1460*/  IADD3 R21, PT, PT, R21, R17, RZ ;  /* 0x0000001115157210 */ /* 0x000fe20007ffe0ff */
[----:B------:R-:W-:-:S04]  /*1470*/  IMAD.WIDE.U32 R14, R16, UR16, R14 ;  /* 0x00000010100e7c25 */ /* 0x000fc8000f8e000e */
[----:B------:R-:W-:Y:S01]  /*1480*/  IMAD R21, R21, UR16, RZ ;  /* 0x0000001015157c24 */ /* 0x000fe2000f8e02ff */
[----:B------:R-:W-:-:S03]  /*1490*/  IADD3 R14, P0, PT, R14, UR18, RZ ;  /* 0x000000120e0e7c10 */ /* 0x000fc6000ff1e0ff */
[----:B------:R-:W-:-:S05]  /*14a0*/  IMAD R21, R16, UR17, R21 ;  /* 0x0000001110157c24 */ /* 0x000fca000f8e0215 */
[----:B------:R-:W-:-:S06]  /*14b0*/  IADD3.X R15, PT, PT, R15, UR19, R21, P0, !PT ;  /* 0x000000130f0f7c10 */ /* 0x000fcc00087fe415 */
[----:B------:R-:W3:Y:S01]  /*14c0*/  LDG.E.U8 R15, desc[UR4][R14.64] ;  /* 0x000000040e0f7981 */ /* 0x000ee2000c1e1100 */
[----:B------:R-:W-:Y:S01]  /*14d0*/  VIADD R8, R8, 0x4 ;  /* 0x0000000408087836 */ /* 0x000fe20000000000 */
[----:B--2---:R-:W-:-:S04]  /*14e0*/  IADD3 R18, PT, PT, R24, R19, R18 ;  /* 0x0000001318127210 */ /* 0x004fc80007ffe012 */
[----:B---3--:R-:W-:-:S07]  /*14f0*/  IADD3 R19, PT, PT, R15, R18, R22 ;  /* 0x000000120f137210 */ /* 0x008fce0007ffe016 */
.L_x_393:
[----:B------:R-:W-:Y:S05]  /*1500*/  BSYNC.RECONVERGENT B3 ;  /* 0x0000000000037941 */ /* 0x000fea0003800200 */
.L_x_392:
[----:B------:R-:W-:-:S04]  /*1510*/  IADD3 R14, PT, PT, -R9, R4, RZ ;  /* 0x00000004090e7210 */ /* 0x000fc80007ffe1ff */
        /* <DEDUP_REMOVED lines=8> */
[----:B------:R-:W-:Y:S01]  /*15a0*/  VIADD R16, R8, 0x1 ;  /* 0x0000000108107836 */ /* 0x000fe20000000000 */
[----:B------:R-:W-:Y:S01]  /*15b0*/  SHF.R.S32.HI R15, RZ, 0x1f, R8 ;  /* 0x0000001fff0f7819 */ /* 0x000fe20000011408 */
[----:B------:R-:W1:Y:S01]  /*15c0*/  LDCU.64 UR16, c[0x0][0x3b0] ;  /* 0x00007600ff1077ac */ /* 0x000e620008000a00 */
[----:B------:R-:W-:Y:S02]  /*15d0*/  MOV R14, R8 ;  /* 0x00000008000e7202 */ /* 0x000fe40000000f00 */
[----:B------:R-:W-:Y:S01]  /*15e0*/  SHF.R.S32.HI R17, RZ, 0x1f, R16 ;  /* 0x0000001fff117819 */ /* 0x000fe20000011410 */
[----:B------:R-:W2:Y:S01]  /*15f0*/  LDCU.64 UR18, c[0x0][0x380] ;  /* 0x00007000ff1277ac */ /* 0x000ea20008000a00 */
[----:B0-----:R-:W-:Y:S02]  /*1600*/  IMAD R21, R20, UR6, RZ ;  /* 0x0000000614157c24 */ /* 0x001fe4000f8e02ff */
[----:B------:R-:W-:Y:S01]  /*1610*/  IMAD.WIDE.U32 R24, R12, UR6, R14 ;  /* 0x000000060c187c25 */ /* 0x000fe2000f8e000e */
[----:B------:R-:W-:-:S03]  /*1620*/  MOV R15, R7 ;  /* 0x00000007000f7202 */ /* 0x000fc60000000f00 */
[C---:B------:R-:W-:Y:S02]  /*1630*/  IMAD R21, R12.reuse, UR7, R21 ;  /* 0x000000070c157c24 */ /* 0x040fe4000f8e0215 */
[----:B------:R-:W-:-:S04]  /*1640*/  IMAD.WIDE.U32 R16, R12, UR6, R16 ;  /* 0x000000060c107c25 */ /* 0x000fc8000f8e0010 */
[C---:B------:R-:W-:Y:S01]  /*1650*/  IMAD.IADD R18, R21.reuse, 0x1, R25 ;  /* 0x0000000115127824 */ /* 0x040fe200078e0219 */
[----:B------:R-:W-:Y:S01]  /*1660*/  IADD3 R21, PT, PT, R21, R17, RZ ;  /* 0x0000001115157210 */ /* 0x000fe20007ffe0ff */
[----:B------:R-:W-:Y:S02]  /*1670*/  IMAD.MOV.U32 R14, RZ, RZ, R0 ;  /* 0x000000ffff0e7224 */ /* 0x000fe400078e0000 */
[----:B-1----:R-:W-:Y:S02]  /*1680*/  IMAD R17, R18, UR16, RZ ;  /* 0x0000001012117c24 */ /* 0x002fe4000f8e02ff */
[----:B------:R-:W-:-:S04]  /*1690*/  IMAD.WIDE.U32 R22, R24, UR16, R14 ;  /* 0x0000001018167c25 */ /* 0x000fc8000f8e000e */
[----:B------:R-:W-:Y:S01]  /*16a0*/  IMAD.WIDE.U32 R14, R16, UR16, R14 ;  /* 0x00000010100e7c25 */ /* 0x000fe2000f8e000e */
[----:B--2---:R-:W-:-:S03]  /*16b0*/  IADD3 R22, P1, PT, R22, UR18, RZ ;  /* 0x0000001216167c10 */ /* 0x004fc6000ff3e0ff */
        /* <DEDUP_REMOVED lines=8> */
[----:B------:R-:W-:Y:S01]  /*1740*/  VIADD R8, R8, 0x2 ;  /* 0x0000000208087836 */ /* 0x000fe20000000000 */
[----:B--2---:R-:W-:-:S07]  /*1750*/  IADD3 R19, PT, PT, R14, R19, R22 ;  /* 0x000000130e137210 */ /* 0x004fce0007ffe016 */
.L_x_395:
[----:B------:R-:W-:Y:S05]  /*1760*/  BSYNC.RECONVERGENT B3 ;  /* 0x0000000000037941 */ /* 0x000fea0003800200 */
.L_x_394:
[----:B------:R-:W-:Y:S05]  /*1770*/  @P0 BRA `(.L_x_387) ;  /* 0x0000000000480947 */ /* 0x000fea0003800000 */
[----:B------:R-:W0:Y:S01]  /*1780*/  LDCU.64 UR6, c[0x0][0x398] ;  /* 0x00007300ff0677ac */ /* 0x000e220008000a00 */
[----:B------:R-:W-:Y:S02]  /*1790*/  SHF.R.S32.HI R15, RZ, 0x1f, R8 ;  /* 0x0000001fff0f7819 */ /* 0x000fe40000011408 */
[----:B------:R-:W-:Y:S01]  /*17a0*/  MOV R14, R8 ;  /* 0x00000008000e7202 */ /* 0x000fe20000000f00 */
[----:B------:R-:W1:Y:S01]  /*17b0*/  LDCU.64 UR16, c[0x0][0x3b0] ;  /* 0x00007600ff1077ac */ /* 0x000e620008000a00 */
[----:B------:R-:W2:Y:S01]  /*17c0*/  LDCU.64 UR18, c[0x0][0x380] ;  /* 0x00007000ff1277ac */ /* 0x000ea20008000a00 */
[----:B0-----:R-:W-:Y:S02]  /*17d0*/  IMAD R13, R20, UR6, RZ ;  /* 0x00000006140d7c24 */ /* 0x001fe4000f8e02ff */
[----:B------:R-:W-:-:S04]  /*17e0*/  IMAD.WIDE.U32 R14, R12, UR6, R14 ;  /* 0x000000060c0e7c25 */ /* 0x000fc8000f8e000e */
[----:B------:R-:W-:Y:S01]  /*17f0*/  IMAD R13, R12, UR7, R13 ;  /* 0x000000070c0d7c24 */ /* 0x000fe2000f8e020d */
[----:B------:R-:W-:-:S03]  /*1800*/  MOV R12, R0 ;  /* 0x00000000000c7202 */ /* 0x000fc60000000f00 */
[----:B------:R-:W-:Y:S02]  /*1810*/  IMAD.IADD R8, R13, 0x1, R15 ;  /* 0x000000010d087824 */ /* 0x000fe400078e020f */
[----:B------:R-:W-:Y:S02]  /*1820*/  IMAD.MOV.U32 R13, RZ, RZ, R7 ;  /* 0x000000ffff0d7224 */ /* 0x000fe400078e0007 */
[----:B-1----:R-:W-:Y:S02]  /*1830*/  IMAD R15, R8, UR16, RZ ;  /* 0x00000010080f7c24 */ /* 0x002fe4000f8e02ff */
[----:B------:R-:W-:-:S04]  /*1840*/  IMAD.WIDE.U32 R12, R14, UR16, R12 ;  /* 0x000000100e0c7c25 */ /* 0x000fc8000f8e000c */
[----:B------:R-:W-:Y:S01]  /*1850*/  IMAD R15, R14, UR17, R15 ;  /* 0x000000110e0f7c24 */ /* 0x000fe2000f8e020f */
[----:B--2---:R-:W-:-:S04]  /*1860*/  IADD3 R12, P0, PT, R12, UR18, RZ ;  /* 0x000000120c0c7c10 */ /* 0x004fc8000ff1e0ff */
[----:B------:R-:W-:-:S05]  /*1870*/  IADD3.X R13, PT, PT, R13, UR19, R15, P0, !PT ;  /* 0x000000130d0d7c10 */ /* 0x000fca00087fe40f */
[----:B------:R-:W2:Y:S02]  /*1880*/  LDG.E.U8 R12, desc[UR4][R12.64] ;  /* 0x000000040c0c7981 */ /* 0x000ea4000c1e1100 */
[----:B--2---:R-:W-:-:S07]  /*1890*/  IADD3 R19, PT, PT, R12, R19, RZ ;  /* 0x000000130c137210 */ /* 0x004fce0007ffe0ff */
.L_x_387:
[----:B------:R-:W-:Y:S05]  /*18a0*/  BSYNC.RECONVERGENT B0 ;  /* 0x0000000000007941 */ /* 0x000fea0003800200 */
.L_x_386:
[----:B------:R-:W-:-:S05]  /*18b0*/  VIADD R6, R6, 0x1 ;  /* 0x0000000106067836 */ /* 0x000fca0000000000 */
[----:B------:R-:W-:-:S13]  /*18c0*/  ISETP.NE.AND P0, PT, R6, R3, PT ;  /* 0x000000030600720c */ /* 0x000fda0003f05270 */
[----:B------:R-:W-:Y:S05]  /*18d0*/  @P0 BRA `(.L_x_396) ;  /* 0xfffffff000540947 */ /* 0x000fea000383ffff */
[----:B------:R-:W-:Y:S05]  /*18e0*/  BSYNC.RECONVERGENT B1 ;  /* 0x0000000000017941 */ /* 0x000fea0003800200 */
.L_x_385:
[----:B------:R-:W-:Y:S05]  /*18f0*/  BSYNC.RECONVERGENT B2 ;  /* 0x0000000000027941 */ /* 0x000fea0003800200 */
.L_x_384:
[----:B------:R-:W0:Y:S02]  /*1900*/  LDCU.64 UR6, c[0x0][0x388] ;  /* 0x00007100ff0677ac */ /* 0x000e240008000a00 */
[----:B0-----:R-:W-:-:S04]  /*1910*/  IADD3 R2, P0, PT, R10, UR6, RZ ;  /* 0x000000060a027c10 */ /* 0x001fc8000ff1e0ff */
[----:B------:R-:W-:-:S05]  /*1920*/  IADD3.X R3, PT, PT, R11, UR7, RZ, P0, !PT ;  /* 0x000000070b037c10 */ /* 0x000fca00087fe4ff */
[----:B------:R-:W-:Y:S01]  /*1930*/  STG.E.U8 desc[UR4][R2.64], R19 ;  /* 0x0000001302007986 */ /* 0x000fe2000c101104 */
[----:B------:R-:W-:Y:S05]  /*1940*/  EXIT ;  /* 0x000000000000794d */ /* 0x000fea0003800000 */
        .weak           $__internal_35_$__cuda_sm20_div_u64
        .type           $__internal_35_$__cuda_sm20_div_u64,@function
        .size           $__internal_35_$__cuda_sm20_div_u64,(.L_x_685 - $__internal_35_$__cuda_sm20_div_u64)
$__internal_35_$__cuda_sm20_div_u64:
        /* <DEDUP_REMOVED lines=45> */
[----:B------:R-:W-:Y:S01]  /*1c20*/  IADD3 R7, P2, PT, -R12, R21, RZ ;  /* 0x000000150c077210 */ /* 0x000fe20007f5e1ff */
[----:B------:R-:W-:Y:S01]  /*1c30*/  IMAD.X R18, R15, 0x1, ~R6, P1 ;  /* 0x000000010f127824 */ /* 0x000fe200008e0e06 */
[----:B------:R-:W-:-:S04]  /*1c40*/  IADD3 R6, P1, PT, R17, 0x1, RZ ;  /* 0x0000000111067810 */ /* 0x000fc80007f3e0ff */
[----:B------:R-:W-:Y:S01]  /*1c50*/  ISETP.GE.U32.AND.EX P0, PT, R18, R13, PT, P0 ;  /* 0x0000000d1200720c */ /* 0x000fe20003f06100 */
[----:B------:R-:W-:Y:S01]  /*1c60*/  IMAD.X R14, RZ, RZ, R19, P1 ;  /* 0x000000ffff0e7224 */ /* 0x000fe200008e0613 */
[-C--:B------:R-:W-:Y:S02]  /*1c70*/  IADD3.X R16, PT, PT, ~R13, R18.reuse, RZ, P2, !PT ;  /* 0x000000120d107210 */ /* 0x080fe400017fe5ff */
        /* <DEDUP_REMOVED lines=11> */
[----:B------:R-:W-:Y:S01]  /*1d30*/  IMAD.MOV.U32 R6, RZ, RZ, R8 ;  /* 0x000000ffff067224 */ /* 0x000fe200078e0008 */
[----:B------:R-:W-:Y:S02]  /*1d40*/  SEL R13, R7, R14, P0 ;  /* 0x0000000e070d7207 */ /* 0x000fe40000000000 */
[----:B------:R-:W-:Y:S02]  /*1d50*/  MOV R7, 0x0 ;  /* 0x0000000000077802 */ /* 0x000fe40000000f00 */
[----:B------:R-:W-:Y:S02]  /*1d60*/  SEL R12, R12, 0xffffffff, P1 ;  /* 0xffffffff0c0c7807 */ /* 0x000fe40000800000 */
[----:B------:R-:W-:Y:S01]  /*1d70*/  SEL R13, R13, 0xffffffff, P1 ;  /* 0xffffffff0d0d7807 */ /* 0x000fe20000800000 */
[----:B------:R-:W-:Y:S06]  /*1d80*/  RET.REL.NODEC R6 `(_ZN2at6native53_GLOBAL__N__3bfe7fd5_20_UpSampleNearest2d_cu_198c5ce242upsample_nearest2d_backward_nhwc_out_frameIhlXadL_ZNS0_40nearest_neighbor_bw_compute_source_indexEfiiEEEEvPKT_PS3_mmmmmffm) ;  /* 0xffffffe0069c7950 */ /* 0x000fec0003c3ffff */
.L_x_397:
        /* <DEDUP_REMOVED lines=15> */
.L_x_685:


//--------------------- .text._ZN2at6native53_GLOBAL__N__3bfe7fd5_20_UpSampleNearest2d_cu_198c5ce242upsample_nearest2d_backward_nhwc_out_frameIN3c108BFloat16EfXadL_ZNS0_40nearest_neighbor_bw_compute_source_indexEfiiEEEEvPKT_PS5_mmmmmffm --------------------------
	.section	.text._ZN2at6native53_GLOBAL__N__3bfe7fd5_20_UpSampleNearest2d_cu_198c5ce242upsample_nearest2d_backward_nhwc_out_frameIN3c108BFloat16EfXadL_ZNS0_40nearest_neighbor_bw_compute_source_indexEfiiEEEEvPKT_PS5_mmmmmffm,"ax",@progbits
	.align	128
.text._ZN2at6native53_GLOBAL__N__3bfe7fd5_20_UpSampleNearest2d_cu_198c5ce242upsample_nearest2d_backward_nhwc_out_frameIN3c108BFloat16EfXadL_ZNS0_40nearest_neighbor_bw_compute_source_indexEfiiEEEEvPKT_PS5_mmmmmffm:
        .type           _ZN2at6native53_GLOBAL__N__3bfe7fd5_20_UpSampleNearest2d_cu_198c5ce242upsample_nearest2d_backward_nhwc_out_frameIN3c108BFloat16EfXadL_ZNS0_40nearest_neighbor_bw_compute_source_indexEfiiEEEEvPKT_PS5_mmmmmffm,@function
        .size           _ZN2at6native53_GLOBAL__N__3bfe7fd5_20_UpSampleNearest2d_cu_198c5ce242upsample_nearest2d_backward_nhwc_out_frameIN3c108BFloat16EfXadL_ZNS0_40nearest_neighbor_bw_compute_source_indexEfiiEEEEvPKT_PS5_mmmmmffm,(.L_x_687 - _ZN2at6native53_GLOBAL__N__3bfe7fd5_20_UpSampleNearest2d_cu_198c5ce242upsample_nearest2d_backward_nhwc_out_frameIN3c108BFloat16EfXadL_ZNS0_40nearest_neighbor_bw_compute_source_indexEfiiEEEEvPKT_PS5_mmmmmffm)
        .other          _ZN2at6native53_GLOBAL__N__3bfe7fd5_20_UpSampleNearest2d_cu_198c5ce242upsample_nearest2d_backward_nhwc_out_frameIN3c108BFloat16EfXadL_ZNS0_40nearest_neighbor_bw_compute_source_indexEfiiEEEEvPKT_PS5_mmmmmffm,@"STO_CUDA_ENTRY STV_DEFAULT"
_ZN2at6native53_GLOBAL__N__3bfe7fd5_20_UpSampleNearest2d_cu_198c5ce242upsample_nearest2d_backward_nhwc_out_frameIN3c108BFloat16EfXadL_ZNS0_40nearest_neighbor_bw_compute_source_indexEfiiEEEEvPKT_PS5_mmmmmffm:
        /* <DEDUP_REMOVED lines=38> */
.L_x_399:
[----:B------:R-:W0:Y:S01]  /*0260*/  LDCU.64 UR4, c[0x0][0x3b0] ;  /* 0x00007600ff0477ac */ /* 0x000e220008000a00 */
[----:B------:R-:W-:Y:S01]  /*0270*/  MOV R14, R8 ;  /* 0x00000008000e7202 */ /* 0x000fe20000000f00 */
[----:B------:R-:W-:Y:S01]  /*0280*/  IMAD.MOV.U32 R15, RZ, RZ, R9 ;  /* 0x000000ffff0f7224 */ /* 0x000fe200078e0009 */
[----:B------:R-:W-:Y:S01]  /*0290*/  MOV R10, 0x2d0 ;  /* 0x000002d0000a7802 */ /* 0x000fe20000000f00 */
[----:B0-----:R-:W-:Y:S01]  /*02a0*/  IMAD.U32 R12, RZ, RZ, UR4 ;  /* 0x00000004ff0c7e24 */ /* 0x001fe2000f8e00ff */
[----:B------:R-:W-:-:S07]  /*02b0*/  MOV R13, UR5 ;  /* 0x00000005000d7c02 */ /* 0x000fce0008000f00 */
[----:B------:R-:W-:Y:S05]  /*02c0*/  CALL.REL.NOINC `($__internal_36_$__cuda_sm20_div_u64) ;  /* 0x00000024006c7944 */ /* 0x000fea0003c00000 */
[----:B------:R-:W0:Y:S01]  /*02d0*/  LDCU UR4, c[0x0][0x3b0] ;  /* 0x00007600ff0477ac */ /* 0x000e220008000800 */
[----:B------:R-:W-:Y:S01]  /*02e0*/  IADD3 R3, PT, PT, -R12, RZ, RZ ;  /* 0x000000ff0c037210 */ /* 0x000fe20007ffe1ff */
[----:B------:R-:W-:-:S04]  /*02f0*/  IMAD.MOV.U32 R2, RZ, RZ, R12 ;  /* 0x000000ffff027224 */ /* 0x000fc800078e000c */
[----:B0-----:R-:W-:Y:S01]  /*0300*/  IMAD R0, R3, UR4, R8 ;  /* 0x0000000403007c24 */ /* 0x001fe2000f8e0208 */
[----:B------:R-:W-:-:S07]  /*0310*/  MOV R3, R13 ;  /* 0x0000000d00037202 */ /* 0x000fce0000000f00 */
.L_x_400:
[----:B------:R-:W-:Y:S05]  /*0320*/  BSYNC.RECONVERGENT B0 ;  /* 0x0000000000007941 */ /* 0x000fea0003800200 */
.L_x_398:
        /* <DEDUP_REMOVED lines=28> */
.L_x_402:
        /* <DEDUP_REMOVED lines=9> */
[----:B------:R-:W-:Y:S01]  /*0580*/  IMAD.MOV.U32 R4, RZ, RZ, R12 ;  /* 0x000000ffff047224 */ /* 0x000fe200078e000c */
[----:B------:R-:W-:-:S03]  /*0590*/  MOV R5, R13 ;  /* 0x0000000d00057202 */ /* 0x000fc60000000f00 */
[----:B0-----:R-:W-:-:S07]  /*05a0*/  IMAD R11, R11, UR4, R2 ;  /* 0x000000040b0b7c24 */ /* 0x001fce000f8e0202 */
.L_x_403:
[----:B------:R-:W-:Y:S05]  /*05b0*/  BSYNC.RECONVERGENT B0 ;  /* 0x0000000000007941 */ /* 0x000fea0003800200 */
.L_x_401:
        /* <DEDUP_REMOVED lines=27> */
.L_x_405:
[----:B------:R-:W0:Y:S01]  /*0770*/  LDCU.64 UR4, c[0x0][0x3a0] ;  /* 0x00007400ff0477ac */ /* 0x000e220008000a00 */
[----:B------:R-:W-:Y:S01]  /*0780*/  IMAD.MOV.U32 R14, RZ, RZ, R4 ;  /* 0x000000ffff0e7224 */ /* 0x000fe200078e0004 */
[----:B------:R-:W-:Y:S02]  /*0790*/  MOV R15, R5 ;  /* 0x00000005000f7202 */ /* 0x000fe40000000f00 */
[----:B------:R-:W-:Y:S02]  /*07a0*/  MOV R10, 0x7e0 ;  /* 0x000007e0000a7802 */ /* 0x000fe40000000f00 */
[----:B0-----:R-:W-:Y:S01]  /*07b0*/  MOV R12, UR4 ;  /* 0x00000004000c7c02 */ /* 0x001fe20008000f00 */
[----:B------:R-:W-:-:S07]  /*07c0*/  IMAD.U32 R13, RZ, RZ, UR5 ;  /* 0x00000005ff0d7e24 */ /* 0x000fce000f8e00ff */
[----:B------:R-:W-:Y:S05]  /*07d0*/  CALL.REL.NOINC `($__internal_36_$__cuda_sm20_div_u64) ;  /* 0x0000002000287944 */ /* 0x000fea0003c00000 */
[----:B------:R-:W0:Y:S01]  /*07e0*/  LDCU UR4, c[0x0][0x3a0] ;  /* 0x00007400ff0477ac */ /* 0x000e220008000800 */
[----:B------:R-:W-:Y:S01]  /*07f0*/  IMAD.MOV R3, RZ, RZ, -R12 ;  /* 0x000000ffff037224 */ /* 0x000fe200078e0a0c */
[----:B------:R-:W-:-:S03]  /*0800*/  MOV R2, R12 ;  /* 0x0000000c00027202 */ /* 0x000fc60000000f00 */
[----:B0-----:R-:W-:-:S07]  /*0810*/  IMAD R4, R3, UR4, R4 ;  /* 0x0000000403047c24 */ /* 0x001fce000f8e0204 */
.L_x_406:
[----:B------:R-:W-:Y:S05]  /*0820*/  BSYNC.RECONVERGENT B0 ;  /* 0x0000000000007941 */ /* 0x000fea0003800200 */
.L_x_404:
[----:B------:R-:W0:Y:S01]  /*0830*/  LDCU.64 UR6, c[0x0][0x3b8] ;  /* 0x00007700ff0677ac */ /* 0x000e220008000a00 */
[----:B------:R-:W-:Y:S01]  /*0840*/  VIADD R3, R4, 0x1 ;  /* 0x0000000104037836 */ /* 0x000fe20000000000 */
[----:B------:R-:W-:Y:S01]  /*0850*/  IADD3 R6, PT, PT, R11, 0x1, RZ ;  /* 0x000000010b067810 */ /* 0x000fe20007ffe0ff */
[----:B------:R-:W-:Y:S01]  /*0860*/  BSSY.RECONVERGENT B1, `(.L_x_407) ;  /* 0x00001fb000017945 */ /* 0x000fe20003800200 */
[----:B------:R-:W1:Y:S01]  /*0870*/  LDCU UR8, c[0x0][0x390] ;  /* 0x00007200ff0877ac */ /* 0x000e620008000800 */
[----:B------:R-:W-:Y:S01]  /*0880*/  I2FP.F32.S32 R11, R11 ;  /* 0x0000000b000b7245 */ /* 0x000fe20000201400 */
[----:B------:R-:W-:Y:S01]  /*0890*/  IMAD.MOV.U32 R27, RZ, RZ, RZ ;  /* 0x000000ffff1b7224 */ /* 0x000fe200078e00ff */
[----:B------:R-:W-:Y:S01]  /*08a0*/  I2FP.F32.S32 R3, R3 ;  /* 0x0000000300037245 */ /* 0x000fe20000201400 */
[----:B------:R-:W2:Y:S01]  /*08b0*/  LDCU UR9, c[0x0][0x398] ;  /* 0x00007300ff0977ac */ /* 0x000ea20008000800 */
[----:B------:R-:W-:Y:S01]  /*08c0*/  I2FP.F32.S32 R6, R6 ;  /* 0x0000000600067245 */ /* 0x000fe20000201400 */
        /* <DEDUP_REMOVED lines=18> */
[----:B------:R-:W-:Y:S01]  /*09f0*/  HFMA2 R27, -RZ, RZ, 0, 0 ;  /* 0x00000000ff1b7431 */ /* 0x000fe200000001ff */
[----:B------:R-:W-:Y:S02]  /*0a00*/  SHF.R.S32.HI R17, RZ, 0x1f, R0 ;  /* 0x0000001fff117819 */ /* 0x000fe40000011400 */
[----:B0-----:R-:W-:-:S05]  /*0a10*/  VIMNMX R7, PT, PT, R5, UR9, PT ;  /* 0x0000000905077c48 */ /* 0x001fca000bfe0100 */
[----:B------:R-:W-:-:S07]  /*0a20*/  IMAD.IADD R24, R4, 0x1, -R7 ;  /* 0x0000000104187824 */ /* 0x000fce00078e0a07 */
.L_x_419:
        /* <DEDUP_REMOVED lines=20> */
.L_x_414:
        /* <DEDUP_REMOVED lines=180> */
[----:B------:R1:W3:Y:S01]  /*16b0*/  LDG.E.U16 R20, desc[UR4][R28.64] ;  /* 0x000000041c147981 */ /* 0x0002e2000c1e1500 */
        /* <DEDUP_REMOVED lines=19> */
[----:B------:R-:W-:-:S03]  /*17f0*/  LEA R12, P0, R28, UR10, 0x1 ;  /* 0x0000000a1c0c7c11 */ /* 0x000fc6000f8008ff */
[----:B------:R-:W-:-:S05]  /*1800*/  IMAD.IADD R13, R29, 0x1, R13 ;  /* 0x000000011d0d7824 */ /* 0x000fca00078e020d */
[----:B------:R-:W-:-:S05]  /*1810*/  LEA.HI.X R13, R28, UR11, R13, 0x1, P0 ;  /* 0x0000000b1c0d7c11 */ /* 0x000fca00080f0c0d */
[----:B------:R-:W4:Y:S01]  /*1820*/  LDG.E.U16 R12, desc[UR4][R12.64] ;  /* 0x000000040c0c7981 */ /* 0x000f22000c1e1500 */
[----:B------:R-:W-:Y:S02]  /*1830*/  IADD3 R18, PT, PT, R18, 0x10, RZ ;  /* 0x0000001012127810 */ /* 0x000fe40007ffe0ff */
[----:B---3--:R-:W-:Y:S02]  /*1840*/  SHF.L.U32 R19, R20, 0x10, RZ ;  /* 0x0000001014137819 */ /* 0x008fe400000006ff */
[----:B------:R-:W-:-:S03]  /*1850*/  ISETP.NE.AND P0, PT, R18, RZ, PT ;  /* 0x000000ff1200720c */ /* 0x000fc60003f05270 */
[----:B------:R-:W-:Y:S01]  /*1860*/  FADD.FTZ R19, R22, R19 ;  /* 0x0000001316137221 */ /* 0x000fe20000010000 */
[----:B------:R-:W-:Y:S01]  /*1870*/  IADD3 R26, PT, PT, R26, 0x10, RZ ;  /* 0x000000101a1a7810 */ /* 0x000fe20007ffe0ff */
[----:B--2---:R-:W-:-:S04]  /*1880*/  IMAD.U32 R16, R14, 0x10000, RZ ;  /* 0x000100000e107824 */ /* 0x004fc800078e00ff */
[----:B------:R-:W-:Y:S01]  /*1890*/  FADD.FTZ R16, R19, R16 ;  /* 0x0000001013107221 */ /* 0x000fe20000010000 */
[----:B----4-:R-:W-:-:S05]  /*18a0*/  SHF.L.U32 R27, R12, 0x10, RZ ;  /* 0x000000100c1b7819 */ /* 0x010fca00000006ff */
[----:B------:R-:W-:Y:S01]  /*18b0*/  FADD.FTZ R27, R16, R27 ;  /* 0x0000001b101b7221 */ /* 0x000fe20000010000 */
[----:B------:R-:W-:Y:S06]  /*18c0*/  @P0 BRA `(.L_x_414) ;  /* 0xfffffff000a80947 */ /* 0x000fec000383ffff */
[----:B------:R-:W-:Y:S05]  /*18d0*/  BSYNC.RECONVERGENT B3 ;  /* 0x0000000000037941 */ /* 0x000fea0003800200 */
.L_x_413:
[----:B------:R-:W-:-:S07]  /*18e0*/  VIADD R26, R26, 0xfffffff9 ;  /* 0xfffffff91a1a7836 */ /* 0x000fce0000000000 */
.L_x_412:
[----:B------:R-:W-:Y:S05]  /*18f0*/  BSYNC.RECONVERGENT B2 ;  /* 0x0000000000027941 */ /* 0x000fea0003800200 */
.L_x_411:
        /* <DEDUP_REMOVED lines=33> */
[----:B------:R-:W-:Y:S01]  /*1b10*/  LEA.HI.X R23, R12, UR19, R13, 0x1, P0 ;  /* 0x000000130c177c11 */ /* 0x000fe200080f0c0d */
[----:B------:R-:W-:-:S04]  /*1b20*/  VIADD R12, R26, 0x2 ;  /* 0x000000021a0c7836 */ /* 0x000fc80000000000 */
[----:B------:R1:W3:Y:S01]  /*1b30*/  LDG.E.U16 R18, desc[UR4][R22.64] ;  /* 0x0000000416127981 */ /* 0x0002e2000c1e1500 */
        /* <DEDUP_REMOVED lines=9> */
[----:B------:R-:W-:-:S05]  /*1bd0*/  VIADD R12, R26, 0x3 ;  /* 0x000000031a0c7836 */ /* 0x000fca0000000000 */
[----:B------:R-:W4:Y:S01]  /*1be0*/  LDG.E.U16 R15, desc[UR4][R14.64] ;  /* 0x000000040e0f7981 */ /* 0x000f22000c1e1500 */
[----:B------:R-:W-:-:S03]  /*1bf0*/  SHF.R.S32.HI R13, RZ, 0x1f, R12 ;  /* 0x0000001fff0d7819 */ /* 0x000fc6000001140c */
        /* <DEDUP_REMOVED lines=14> */
[----:B------:R-:W-:Y:S01]  /*1ce0*/  IMAD R25, R12, UR17, R25 ;  /* 0x000000110c197c24 */ /* 0x000fe2000f8e0219 */
[----:B--2---:R-:W-:-:S05]  /*1cf0*/  SHF.L.U32 R20, R20, 0x10, RZ ;  /* 0x0000001014147819 */ /* 0x004fca00000006ff */
[----:B------:R-:W-:Y:S01]  /*1d00*/  FADD.FTZ R20, R27, R20 ;  /* 0x000000141b147221 */ /* 0x000fe20000010000 */
[----:B---3--:R-:W-:-:S04]  /*1d10*/  IMAD.U32 R13, R18, 0x10000, RZ ;  /* 0x00010000120d7824 */ /* 0x008fc800078e00ff */
[----:B------:R-:W-:Y:S01]  /*1d20*/  FADD.FTZ R20, R20, R13 ;  /* 0x0000000d14147221 */ /* 0x000fe20000010000 */
[----:B------:R-:W-:-:S05]  /*1d30*/  IMAD.WIDE.U32 R12, R12, UR16, R16 ;  /* 0x000000100c0c7c25 */ /* 0x000fca000f8e0010 */
[----:B------:R-:W-:Y:S02]  /*1d40*/  IADD3 R13, PT, PT, R13, R25, RZ ;  /* 0x000000190d0d7210 */ /* 0x000fe40007ffe0ff */
[----:B0-----:R-:W-:-:S04]  /*1d50*/  LEA R22, P0, R12, UR18, 0x1 ;  /* 0x000000120c167c11 */ /* 0x001fc8000f8008ff */
[----:B------:R-:W-:Y:S02]  /*1d60*/  LEA.HI.X R23, R12, UR19, R13, 0x1, P0 ;  /* 0x000000130c177c11 */ /* 0x000fe400080f0c0d */
[----:B------:R-:W-:-:S03]  /*1d70*/  IADD3 R12, PT, PT, R26, 0x5, RZ ;  /* 0x000000051a0c7810 */ /* 0x000fc60007ffe0ff */
[----:B------:R0:W2:Y:S01]  /*1d80*/  LDG.E.U16 R18, desc[UR4][R22.64] ;  /* 0x0000000416127981 */ /* 0x0000a2000c1e1500 */
[----:B------:R-:W-:-:S03]  /*1d90*/  SHF.R.S32.HI R13, RZ, 0x1f, R12 ;  /* 0x0000001fff0d7819 */ /* 0x000fc6000001140c */
[----:B------:R-:W-:-:S04]  /*1da0*/  IMAD.WIDE.U32 R12, R10, UR6, R12 ;  /* 0x000000060a0c7c25 */ /* 0x000fc8000f8e000c */
[----:B------:R-:W-:-:S04]  /*1db0*/  IMAD.IADD R13, R19, 0x1, R13 ;  /* 0x00000001130d7824 */ /* 0x000fc800078e020d */
[----:B------:R-:W-:Y:S01]  /*1dc0*/  IMAD R13, R13, UR16, RZ ;  /* 0x000000100d0d7c24 */ /* 0x000fe2000f8e02ff */
[----:B----4-:R-:W-:-:S05]  /*1dd0*/  SHF.L.U32 R15, R15, 0x10, RZ ;  /* 0x000000100f0f7819 */ /* 0x010fca00000006ff */
[----:B0-----:R-:W-:Y:S01]  /*1de0*/  FADD.FTZ R22, R20, R15 ;  /* 0x0000000f14167221 */ /* 0x001fe20000010000 */
[C---:B------:R-:W-:Y:S02]  /*1df0*/  IMAD R15, R12.reuse, UR17, R13 ;  /* 0x000000110c0f7c24 */ /* 0x040fe4000f8e020d */
        /* <DEDUP_REMOVED lines=8> */
[----:B------:R-:W-:Y:S02]  /*1e80*/  IADD3 R15, PT, PT, R19, R13, RZ ;  /* 0x0000000d130f7210 */ /* 0x000fe40007ffe0ff */
[----:B-----5:R-:W-:-:S03]  /*1e90*/  SHF.L.U32 R13, R14, 0x10, RZ ;  /* 0x000000100e0d7819 */ /* 0x020fc600000006ff */
[----:B------:R-:W-:Y:S02]  /*1ea0*/  IMAD R15, R15, UR16, RZ ;  /* 0x000000100f0f7c24 */ /* 0x000fe4000f8e02ff */
[----:B------:R-:W-:Y:S02]  /*1eb0*/  FADD.FTZ R22, R22, R13 ;  /* 0x0000000d16167221 */ /* 0x000fe40000010000 */
        /* <DEDUP_REMOVED lines=26> */
.L_x_416:
[----:B------:R-:W-:Y:S05]  /*2060*/  BSYNC.RECONVERGENT B2 ;  /* 0x0000000000027941 */ /* 0x000fea0003800200 */
.L_x_415:
        /* <DEDUP_REMOVED lines=15> */
[----:B------:R-:W-:Y:S02]  /*2160*/  IMAD R15, R10, UR7, R15 ;  /* 0x000000070a0f7c24 */ /* 0x000fe4000f8e020f */
[----:B------:R-:W-:-:S03]  /*2170*/  VIADD R12, R26, 0x1 ;  /* 0x000000011a0c7836 */ /* 0x000fc60000000000 */
        /* <DEDUP_REMOVED lines=31> */
[----:B------:R-:W-:-:S04]  /*2370*/  IMAD.WIDE.U32 R12, R10, UR6, R12 ;  /* 0x000000060a0c7c25 */ /* 0x000fc8000f8e000c */
[----:B------:R-:W-:-:S04]  /*2380*/  IMAD.IADD R15, R15, 0x1, R13 ;  /* 0x000000010f0f7824 */ /* 0x000fc800078e020d */
[----:B------:R-:W-:Y:S02]  /*2390*/  IMAD R13, R15, UR16, RZ ;  /* 0x000000100f0d7c24 */ /* 0x000fe4000f8e02ff */
[----:B------:R-:W-:-:S04]  /*23a0*/  IMAD.WIDE.U32 R14, R12, UR16, R16 ;  /* 0x000000100c0e7c25 */ /* 0x000fc8000f8e0010 */
[----:B------:R-:W-:Y:S01]  /*23b0*/  IMAD R13, R12, UR17, R13 ;  /* 0x000000110c0d7c24 */ /* 0x000fe2000f8e020d */
[----:B------:R-:W-:-:S04]  /*23c0*/  LEA R12, P0, R14, UR18, 0x1 ;  /* 0x000000120e0c7c11 */ /* 0x000fc8000f8008ff */
[----:B------:R-:W-:-:S04]  /*23d0*/  IADD3 R13, PT, PT, R15, R13, RZ ;  /* 0x0000000d0f0d7210 */ /* 0x000fc80007ffe0ff */
[----:B------:R-:W-:-:S05]  /*23e0*/  LEA.HI.X R13, R14, UR19, R13, 0x1, P0 ;  /* 0x000000130e0d7c11 */ /* 0x000fca00080f0c0d */
[----:B------:R-:W5:Y:S01]  /*23f0*/  LDG.E.U16 R12, desc[UR4][R12.64] ;  /* 0x000000040c0c7981 */ /* 0x000f62000c1e1500 */
[----:B------:R-:W-:Y:S01]  /*2400*/  VIADD R26, R26, 0x4 ;  /* 0x000000041a1a7836 */ /* 0x000fe20000000000 */
[----:B--2---:R-:W-:-:S05]  /*2410*/  SHF.L.U32 R22, R22, 0x10, RZ ;  /* 0x0000001016167819 */ /* 0x004fca00000006ff */
[----:B------:R-:W-:Y:S01]  /*2420*/  FADD.FTZ R22, R27, R22 ;  /* 0x000000161b167221 */ /* 0x000fe20000010000 */
[----:B---3--:R-:W-:-:S04]  /*2430*/  IMAD.U32 R15, R20, 0x10000, RZ ;  /* 0x00010000140f7824 */ /* 0x008fc800078e00ff */
[----:B------:R-:W-:Y:S01]  /*2440*/  FADD.FTZ R15, R22, R15 ;  /* 0x0000000f160f7221 */ /* 0x000fe20000010000 */
[----:B----4-:R-:W-:-:S05]  /*2450*/  SHF.L.U32 R14, R18, 0x10, RZ ;  /* 0x00000010120e7819 */ /* 0x010fca00000006ff */
[----:B------:R-:W-:Y:S01]  /*2460*/  FADD.FTZ R14, R15, R14 ;  /* 0x0000000e0f0e7221 */ /* 0x000fe20000010000 */
[----:B-----5:R-:W-:-:S05]  /*2470*/  SHF.L.U32 R27, R12, 0x10, RZ ;  /* 0x000000100c1b7819 */ /* 0x020fca00000006ff */
[----:B------:R-:W-:-:S07]  /*2480*/  FADD.FTZ R27, R14, R27 ;  /* 0x0000001b0e1b7221 */ /* 0x000fce0000010000 */
.L_x_418:
[----:B------:R-:W-:Y:S05]  /*2490*/  BSYNC.RECONVERGENT B2 ;  /* 0x0000000000027941 */ /* 0x000fea0003800200 */
.L_x_417:
[----:B------:R-:W-:-:S04]  /*24a0*/  LOP3.LUT R25, R24, 0x3, RZ, 0xc0, !PT ;  /* 0x0000000318197812 */ /* 0x000fc800078ec0ff */
[----:B------:R-:W-:-:S13]  /*24b0*/  ISETP.NE.AND P0, PT, R25, RZ, PT ;  /* 0x000000ff1900720c */ /* 0x000fda0003f05270 */
[----:B------:R-:W-:Y:S05]  /*24c0*/  @!P0 BRA `(.L_x_410) ;  /* 0x0000000000c08947 */ /* 0x000fea0003800000 */
[----:B------:R-:W0:Y:S01]  /*24d0*/  LDC.64 R18, c[0x0][0x398] ;  /* 0x0000e600ff127b82 */ /* 0x000e220000000a00 */
[----:B------:R-:W-:Y:S01]  /*24e0*/  MOV R20, R26 ;  /* 0x0000001a00147202 */ /* 0x000fe20000000f00 */
[----:B------:R-:W-:-:S06]  /*24f0*/  IMAD.MOV.U32 R16, RZ, RZ, R0 ;  /* 0x000000ffff107224 */ /* 0x000fcc00078e0000 */
        /* <DEDUP_REMOVED lines=9> */
[----:B------:R-:W-:-:S05]  /*2590*/  IMAD.WIDE.U32 R20, R20, R12, R16 ;  /* 0x0000000c14147225 */ /* 0x000fca00078e0010 */
[----:B------:R-:W-:Y:S02]  /*25a0*/  IADD3 R21, PT, PT, R21, R23, RZ ;  /* 0x0000001715157210 */ /* 0x000fe40007ffe0ff */
[----:B0-----:R-:W-:-:S04]  /*25b0*/  LEA R22, P0, R20, R14, 0x1 ;  /* 0x0000000e14167211 */ /* 0x001fc800078008ff */
[----:B------:R-:W-:-:S05]  /*25c0*/  LEA.HI.X R23, R20, R15, R21, 0x1, P0 ;  /* 0x0000000f14177211 */ /* 0x000fca00000f0c15 */
[----:B------:R-:W2:Y:S01]  /*25d0*/  LDG.E.U16 R22, desc[UR4][R22.64] ;  /* 0x0000000416167981 */ /* 0x000ea2000c1e1500 */
[----:B------:R-:W-:Y:S02]  /*25e0*/  ISETP.NE.AND P0, PT, R25, 0x1, PT ;  /* 0x000000011900780c */ /* 0x000fe40003f05270 */
[----:B--2---:R-:W-:-:S05]  /*25f0*/  SHF.L.U32 R20, R22, 0x10, RZ ;  /* 0x0000001016147819 */ /* 0x004fca00000006ff */
[----:B------:R-:W-:-:S06]  /*2600*/  FADD.FTZ R27, R27, R20 ;  /* 0x000000141b1b7221 */ /* 0x000fcc0000010000 */
[----:B------:R-:W-:Y:S05]  /*2610*/  @!P0 BRA `(.L_x_410) ;  /* 0x00000000006c8947 */ /* 0x000fea0003800000 */
[----:B------:R-:W-:Y:S01]  /*2620*/  ISETP.NE.AND P0, PT, R25, 0x2, PT ;  /* 0x000000021900780c */ /* 0x000fe20003f05270 */
[----:B------:R-:W-:-:S05]  /*2630*/  VIADD R20, R26, 0x1 ;  /* 0x000000011a147836 */ /* 0x000fca0000000000 */
        /* <DEDUP_REMOVED lines=9> */
[-C--:B------:R-:W-:Y:S02]  /*26d0*/  @P0 IMAD R22, R19, R12.reuse, RZ ;  /* 0x0000000c13160224 */ /* 0x080fe400078e02ff */
[----:B------:R-:W-:-:S04]  /*26e0*/  IMAD.WIDE.U32 R20, R20, R12, R16 ;  /* 0x0000000c14147225 */ /* 0x000fc800078e0010 */
[----:B------:R-:W-:Y:S01]  /*26f0*/  @P0 IMAD.WIDE.U32 R18, R10, R12, R16 ;  /* 0x0000000c0a120225 */ /* 0x000fe200078e0010 */
[----:B------:R-:W-:-:S03]  /*2700*/  IADD3 R11, PT, PT, R21, R11, RZ ;  /* 0x0000000b150b7210 */ /* 0x000fc60007ffe0ff */
[----:B------:R-:W-:Y:S01]  /*2710*/  @P0 IMAD R13, R10, R13, R22 ;  /* 0x0000000d0a0d0224 */ /* 0x000fe200078e0216 */
[-C--:B------:R-:W-:Y:S02]  /*2720*/  LEA R10, P1, R20, R14.reuse, 0x1 ;  /* 0x0000000e140a7211 */ /* 0x080fe400078208ff */
[----:B------:R-:W-:Y:S02]  /*2730*/  @P0 LEA R14, P2, R18, R14, 0x1 ;  /* 0x0000000e120e0211 */ /* 0x000fe400078408ff */
[----:B------:R-:W-:Y:S02]  /*2740*/  @P0 IADD3 R12, PT, PT, R19, R13, RZ ;  /* 0x0000000d130c0210 */ /* 0x000fe40007ffe0ff */
[-C--:B------:R-:W-:Y:S02]  /*2750*/  LEA.HI.X R11, R20, R15.reuse, R11, 0x1, P1 ;  /* 0x0000000f140b7211 */ /* 0x080fe400008f0c0b */
[----:B------:R-:W-:-:S03]  /*2760*/  @P0 LEA.HI.X R15, R18, R15, R12, 0x1, P2 ;  /* 0x0000000f120f0211 */ /* 0x000fc600010f0c0c */
[----:B------:R-:W2:Y:S04]  /*2770*/  LDG.E.U16 R10, desc[UR4][R10.64] ;  /* 0x000000040a0a7981 */ /* 0x000ea8000c1e1500 */
[----:B------:R-:W3:Y:S01]  /*2780*/  @P0 LDG.E.U16 R14, desc[UR4][R14.64] ;  /* 0x000000040e0e0981 */ /* 0x000ee2000c1e1500 */
[----:B--2---:R-:W-:Y:S01]  /*2790*/  IMAD.U32 R12, R10, 0x10000, RZ ;  /* 0x000100000a0c7824 */ /* 0x004fe200078e00ff */
[----:B---3--:R-:W-:-:S03]  /*27a0*/  @P0 SHF.L.U32 R16, R14, 0x10, RZ ;  /* 0x000000100e100819 */ /* 0x008fc600000006ff */
[----:B------:R-:W-:-:S04]  /*27b0*/  FADD.FTZ R27, R27, R12 ;  /* 0x0000000c1b1b7221 */ /* 0x000fc80000010000 */
[----:B------:R-:W-:-:S07]  /*27c0*/  @P0 FADD.FTZ R27, R27, R16 ;  /* 0x000000101b1b0221 */ /* 0x000fce0000010000 */
.L_x_410:
[----:B------:R-:W-:Y:S05]  /*27d0*/  BSYNC.RECONVERGENT B0 ;  /* 0x0000000000007941 */ /* 0x000fea0003800200 */
.L_x_409:
[----:B------:R-:W-:-:S04]  /*27e0*/  IADD3 R6, PT, PT, R6, 0x1, RZ ;  /* 0x0000000106067810 */ /* 0x000fc80007ffe0ff */
[----:B------:R-:W-:-:S13]  /*27f0*/  ISETP.NE.AND P0, PT, R6, R3, PT ;  /* 0x000000030600720c */ /* 0x000fda0003f05270 */
[----:B------:R-:W-:Y:S05]  /*2800*/  @P0 BRA `(.L_x_419) ;  /* 0xffffffe000880947 */ /* 0x000fea000383ffff */
.L_x_408:
[----:B------:R-:W-:Y:S05]  /*2810*/  BSYNC.RECONVERGENT B1 ;  /* 0x0000000000017941 */ /* 0x000fea0003800200 */
.L_x_407:
[----:B------:R-:W0:Y:S01]  /*2820*/  LDCU.64 UR6, c[0x0][0x388] ;  /* 0x00007100ff0677ac */ /* 0x000e220008000a00 */
[----:B------:R-:W-:Y:S02]  /*2830*/  F2FP.BF16.F32.PACK_AB R27, RZ, R27 ;  /* 0x0000001bff1b723e */ /* 0x000fe400000010ff */
[----:B0-----:R-:W-:-:S04]  /*2840*/  LEA R2, P0, R8, UR6, 0x1 ;  /* 0x0000000608027c11 */ /* 0x001fc8000f8008ff */
[----:B------:R-:W-:-:S05]  /*2850*/  LEA.HI.X R3, R8, UR7, R9, 0x1, P0 ;  /* 0x0000000708037c11 */ /* 0x000fca00080f0c09 */
[----:B------:R-:W-:Y:S01]  /*2860*/  STG.E.U16 desc[UR4][R2.64], R27 ;  /* 0x0000001b02007986 */ /* 0x000fe2000c101504 */
[----:B------:R-:W-:Y:S05]  /*2870*/  EXIT ;  /* 0x000000000000794d */ /* 0x000fea0003800000 */
        .weak           $__internal_36_$__cuda_sm20_div_u64
        .type           $__internal_36_$__cuda_sm20_div_u64,@function
        .size           $__internal_36_$__cuda_sm20_div_u64,(.L_x_687 - $__internal_36_$__cuda_sm20_div_u64)
$__internal_36_$__cuda_sm20_div_u64:
        /* <DEDUP_REMOVED lines=48> */
[----:B------:R-:W-:Y:S02]  /*2b80*/  ISETP.GE.U32.AND.EX P0, PT, R18, R13, PT, P0 ;  /* 0x0000000d1200720c */ /* 0x000fe40003f06100 */
[----:B------:R-:W-:Y:S02]  /*2b90*/  IADD3.X R14, PT, PT, RZ, R19, RZ, P1, !PT ;  /* 0x00000013ff0e7210 */ /* 0x000fe40000ffe4ff */
[----:B------:R-:W-:Y:S02]  /*2ba0*/  SEL R17, R6, R17, P0 ;  /* 0x0000001106117207 */ /* 0x000fe40000000000 */
[----:B------:R-:W-:Y:S02]  /*2bb0*/  IADD3.X R16, PT, PT, ~R13, R18, RZ, P2, !PT ;  /* 0x000000120d107210 */ /* 0x000fe400017fe5ff */
[----:B------:R-:W-:Y:S02]  /*2bc0*/  SEL R7, R7, R21, P0 ;  /* 0x0000001507077207 */ /* 0x000fe40000000000 */
[----:B------:R-:W-:-:S02]  /*2bd0*/  SEL R14, R14, R19, P0 ;  /* 0x000000130e0e7207 */ /* 0x000fc40000000000 */
[----:B------:R-:W-:Y:S02]  /*2be0*/  IADD3 R6, P2, PT, R17, 0x1, RZ ;  /* 0x0000000111067810 */ /* 0x000fe40007f5e0ff */
[----:B------:R-:W-:Y:S02]  /*2bf0*/  SEL R16, R16, R18, P0 ;  /* 0x0000001210107207 */ /* 0x000fe40000000000 */
[----:B------:R-:W-:Y:S01]  /*2c00*/  ISETP.GE.U32.AND P0, PT, R7, R12, PT ;  /* 0x0000000c0700720c */ /* 0x000fe20003f06070 */
[----:B------:R-:W-:Y:S01]  /*2c10*/  IMAD.X R7, RZ, RZ, R14, P2 ;  /* 0x000000ffff077224 */ /* 0x000fe200010e060e */
[----:B------:R-:W-:Y:S02]  /*2c20*/  ISETP.NE.U32.AND P1, PT, R12, RZ, PT ;  /* 0x000000ff0c00720c */ /* 0x000fe40003f25070 */
[----:B------:R-:W-:Y:S02]  /*2c30*/  ISETP.GE.U32.AND.EX P0, PT, R16, R13, PT, P0 ;  /* 0x0000000d1000720c */ /* 0x000fe40003f06100 */
[----:B------:R-:W-:-:S02]  /*2c40*/  ISETP.NE.AND.EX P1, PT, R13, RZ, PT, P1 ;  /* 0x000000ff0d00720c */ /* 0x000fc40003f25310 */
[----:B------:R-:W-:Y:S01]  /*2c50*/  SEL R13, R7, R14, P0 ;  /* 0x0000000e070d7207 */ /* 0x000fe20000000000 */
[----:B------:R-:W-:Y:S01]  /*2c60*/  HFMA2 R7, -RZ, RZ, 0, 0 ;  /* 0x00000000ff077431 */ /* 0x000fe200000001ff */
[----:B------:R-:W-:Y:S02]  /*2c70*/  SEL R12, R6, R17, P0 ;  /* 0x00000011060c7207 */ /* 0x000fe40000000000 */
[----:B------:R-:W-:Y:S02]  /*2c80*/  MOV R6, R10 ;  /* 0x0000000a00067202 */ /* 0x000fe40000000f00 */
[----:B------:R-:W-:Y:S02]  /*2c90*/  SEL R12, R12, 0xffffffff, P1 ;  /* 0xffffffff0c0c7807 */ /* 0x000fe40000800000 */
[----:B------:R-:W-:Y:S01]  /*2ca0*/  SEL R13, R13, 0xffffffff, P1 ;  /* 0xffffffff0d0d7807 */ /* 0x000fe20000800000 */
[----:B------:R-:W-:Y:S06]  /*2cb0*/  RET.REL.NODEC R6 `(_ZN2at6native53_GLOBAL__N__3bfe7fd5_20_UpSampleNearest2d_cu_198c5ce242upsample_nearest2d_backward_nhwc_out_frameIN3c108BFloat16EfXadL_ZNS0_40nearest_neighbor_bw_compute_source_indexEfiiEEEEvPKT_PS5_mmmmmffm) ;  /* 0xffffffd006d07950 */ /* 0x000fec0003c3ffff */
.L_x_420:
        /* <DEDUP_REMOVED lines=12> */
.L_x_687:


//--------------------- .text._ZN2at6native53_GLOBAL__N__3bfe7fd5_20_UpSampleNearest2d_cu_198c5ce242upsample_nearest2d_backward_nhwc_out_frameIN3c104HalfEfXadL_ZNS0_40nearest_neighbor_bw_compute_source_indexEfiiEEEEvPKT_PS5_mmmmmffm --------------------------
	.section	.text._ZN2at6native53_GLOBAL__N__3bfe7fd5_20_UpSampleNearest2d_cu_198c5ce242upsample_nearest2d_backward_nhwc_out_frameIN3c104HalfEfXadL_ZNS0_40nearest_neighbor_bw_compute_source_indexEfiiEEEEvPKT_PS5_mmmmmffm,"ax",@progbits
	.align	128
.text._ZN2at6native53_GLOBAL__N__3bfe7fd5_20_UpSampleNearest2d_cu_198c5ce242upsample_nearest2d_backward_nhwc_out_frameIN3c104HalfEfXadL_ZNS0_40nearest_neighbor_bw_compute_source_indexEfiiEEEEvPKT_PS5_mmmmmffm:
        .type           _ZN2at6native53_GLOBAL__N__3bfe7fd5_20_UpSampleNearest2d_cu_198c5ce242upsample_nearest2d_backward_nhwc_out_frameIN3c104HalfEfXadL_ZNS0_40nearest_neighbor_bw_compute_source_indexEfiiEEEEvPKT_PS5_mmmmmffm,@function
        .size           _ZN2at6native53_GLOBAL__N__3bfe7fd5_20_UpSampleNearest2d_cu_198c5ce242upsample_nearest2d_backward_nhwc_out_frameIN3c104HalfEfXadL_ZNS0_40nearest_neighbor_bw_compute_source_indexEfiiEEEEvPKT_PS5_mmmmmffm,(.L_x_689 - _ZN2at6native53_GLOBAL__N__3bfe7fd5_20_UpSampleNearest2d_cu_198c5ce242upsample_nearest2d_backward_nhwc_out_frameIN3c104HalfEfXadL_ZNS0_40nearest_neighbor_bw_compute_source_indexEfiiEEEEvPKT_PS5_mmmmmffm)
        .other          _ZN2at6native53_GLOBAL__N__3bfe7fd5_20_UpSampleNearest2d_cu_198c5ce242upsample_nearest2d_backward_nhwc_out_frameIN3c104HalfEfXadL_ZNS0_40nearest_neighbor_bw_compute_source_indexEfiiEEEEvPKT_PS5_mmmmmffm,@"STO_CUDA_ENTRY STV_DEFAULT"
_ZN2at6native53_GLOBAL__N__3bfe7fd5_20_UpSampleNearest2d_cu_198c5ce242upsample_nearest2d_backward_nhwc_out_frameIN3c104HalfEfXadL_ZNS0_40nearest_neighbor_bw_compute_source_indexEfiiEEEEvPKT_PS5_mmmmmffm:
        /* <DEDUP_REMOVED lines=38> */
.L_x_422:
[----:B------:R-:W0:Y:S01]  /*0260*/  LDCU.64 UR4, c[0x0][0x3b0] ;  /* 0x00007600ff0477ac */ /* 0x000e220008000a00 */
[----:B------:R-:W-:Y:S02]  /*0270*/  MOV R14, R8 ;  /* 0x00000008000e7202 */ /* 0x000fe40000000f00 */
[----:B------:R-:W-:Y:S02]  /*0280*/  MOV R15, R9 ;  /* 0x00000009000f7202 */ /* 0x000fe40000000f00 */
[----:B------:R-:W-:Y:S01]  /*0290*/  MOV R10, 0x2d0 ;  /* 0x000002d0000a7802 */ /* 0x000fe20000000f00 */
[----:B0-----:R-:W-:Y:S01]  /*02a0*/  IMAD.U32 R12, RZ, RZ, UR4 ;  /* 0x00000004ff0c7e24 */ /* 0x001fe2000f8e00ff */
[----:B------:R-:W-:-:S07]  /*02b0*/  MOV R13, UR5 ;  /* 0x00000005000d7c02 */ /* 0x000fce0008000f00 */
[----:B------:R-:W-:Y:S05]  /*02c0*/  CALL.REL.NOINC `($__internal_37_$__cuda_sm20_div_u64) ;  /* 0x00000024006c7944 */ /* 0x000fea0003c00000 */
[----:B------:R-:W0:Y:S01]  /*02d0*/  LDCU UR4, c[0x0][0x3b0] ;  /* 0x00007600ff0477ac */ /* 0x000e220008000800 */
[----:B------:R-:W-:Y:S01]  /*02e0*/  IMAD.MOV R3, RZ, RZ, -R12 ;  /* 0x000000ffff037224 */ /* 0x000fe200078e0a0c */
[----:B------:R-:W-:-:S03]  /*02f0*/  MOV R2, R12 ;  /* 0x0000000c00027202 */ /* 0x000fc60000000f00 */
[----:B0-----:R-:W-:Y:S01]  /*0300*/  IMAD R0, R3, UR4, R8 ;  /* 0x0000000403007c24 */ /* 0x001fe2000f8e0208 */
[----:B------:R-:W-:-:S07]  /*0310*/  MOV R3, R13 ;  /* 0x0000000d00037202 */ /* 0x000fce0000000f00 */
.L_x_423:
[----:B------:R-:W-:Y:S05]  /*0320*/  BSYNC.RECONVERGENT B0 ;  /* 0x0000000000007941 */ /* 0x000fea0003800200 */
.L_x_421:
        /* <DEDUP_REMOVED lines=28> */
.L_x_425:
[----:B------:R-:W0:Y:S01]  /*04f0*/  LDCU.64 UR4, c[0x0][0x3a8] ;  /* 0x00007500ff0477ac */ /* 0x000e220008000a00 */
[----:B------:R-:W-:Y:S01]  /*0500*/  IMAD.MOV.U32 R14, RZ, RZ, R2 ;  /* 0x000000ffff0e7224 */ /* 0x000fe200078e0002 */
[----:B------:R-:W-:Y:S01]  /*0510*/  MOV R10, 0x560 ;  /* 0x00000560000a7802 */ /* 0x000fe20000000f00 */
[----:B------:R-:W-:Y:S01]  /*0520*/  IMAD.MOV.U32 R15, RZ, RZ, R3 ;  /* 0x000000ffff0f7224 */ /* 0x000fe200078e0003 */
[----:B0-----:R-:W-:Y:S02]  /*0530*/  MOV R12, UR4 ;  /* 0x00000004000c7c02 */ /* 0x001fe40008000f00 */
[----:B------:R-:W-:-:S07]  /*0540*/  MOV R13, UR5 ;  /* 0x00000005000d7c02 */ /* 0x000fce0008000f00 */
[----:B------:R-:W-:Y:S05]  /*0550*/  CALL.REL.NOINC `($__internal_37_$__cuda_sm20_div_u64) ;  /* 0x0000002000c87944 */ /* 0x000fea0003c00000 */
[----:B------:R-:W0:Y:S01]  /*0560*/  LDCU UR4, c[0x0][0x3a8] ;  /* 0x00007500ff0477ac */ /* 0x000e220008000800 */
[----:B------:R-:W-:Y:S01]  /*0570*/  IADD3 R11, PT, PT, -R12, RZ, RZ ;  /* 0x000000ff0c0b7210 */ /* 0x000fe20007ffe1ff */
[----:B------:R-:W-:Y:S01]  /*0580*/  IMAD.MOV.U32 R5, RZ, RZ, R13 ;  /* 0x000000ffff057224 */ /* 0x000fe200078e000d */
[----:B------:R-:W-:-:S03]  /*0590*/  MOV R4, R12 ;  /* 0x0000000c00047202 */ /* 0x000fc60000000f00 */
[----:B0-----:R-:W-:-:S07]  /*05a0*/  IMAD R11, R11, UR4, R2 ;  /* 0x000000040b0b7c24 */ /* 0x001fce000f8e0202 */
.L_x_426:
[----:B------:R-:W-:Y:S05]  /*05b0*/  BSYNC.RECONVERGENT B0 ;  /* 0x0000000000007941 */ /* 0x000fea0003800200 */
.L_x_424:
        /* <DEDUP_REMOVED lines=27> */
.L_x_428:
        /* <DEDUP_REMOVED lines=8> */
[----:B------:R-:W-:Y:S02]  /*07f0*/  IADD3 R3, PT, PT, -R12, RZ, RZ ;  /* 0x000000ff0c037210 */ /* 0x000fe40007ffe1ff */
[----:B------:R-:W-:-:S03]  /*0800*/  MOV R2, R12 ;  /* 0x0000000c00027202 */ /* 0x000fc60000000f00 */
[----:B0-----:R-:W-:-:S07]  /*0810*/  IMAD R4, R3, UR4, R4 ;  /* 0x0000000403047c24 */ /* 0x001fce000f8e0204 */
.L_x_429:
[----:B------:R-:W-:Y:S05]  /*0820*/  BSYNC.RECONVERGENT B0 ;  /* 0x0000000000007941 */ /* 0x000fea0003800200 */
.L_x_427:
[----:B------:R-:W0:Y:S01]  /*0830*/  LDCU.64 UR6, c[0x0][0x3b8] ;  /* 0x00007700ff0677ac */ /* 0x000e220008000a00 */
[----:B------:R-:W-:Y:S01]  /*0840*/  VIADD R3, R4, 0x1 ;  /* 0x0000000104037836 */ /* 0x000fe20000000000 */
[----:B------:R-:W-:Y:S01]  /*0850*/  IADD3 R6, PT, PT, R11, 0x1, RZ ;  /* 0x000000010b067810 */ /* 0x000fe20007ffe0ff */
[----:B------:R-:W-:Y:S01]  /*0860*/  BSSY.RECONVERGENT B1, `(.L_x_430) ;  /* 0x00001fb000017945 */ /* 0x000fe20003800200 */
[----:B------:R-:W1:Y:S01]  /*0870*/  LDCU UR8, c[0x0][0x390] ;  /* 0x00007200ff0877ac */ /* 0x000e620008000800 */
[----:B------:R-:W-:Y:S01]  /*0880*/  I2FP.F32.S32 R11, R11 ;  /* 0x0000000b000b7245 */ /* 0x000fe20000201400 */
[----:B------:R-:W-:Y:S01]  /*0890*/  HFMA2 R27, -RZ, RZ, 0, 0 ;  /* 0x00000000ff1b7431 */ /* 0x000fe200000001ff */
        /* <DEDUP_REMOVED lines=21> */
[----:B------:R-:W-:Y:S01]  /*09f0*/  SHF.R.S32.HI R17, RZ, 0x1f, R0 ;  /* 0x0000001fff117819 */ /* 0x000fe20000011400 */
[----:B------:R-:W-:Y:S01]  /*0a00*/  IMAD.MOV.U32 R27, RZ, RZ, RZ ;  /* 0x000000ffff1b7224 */ /* 0x000fe200078e00ff */
[----:B0-----:R-:W-:-:S04]  /*0a10*/  VIMNMX R7, PT, PT, R5, UR9, PT ;  /* 0x0000000905077c48 */ /* 0x001fc8000bfe0100 */
[----:B------:R-:W-:-:S07]  /*0a20*/  IADD3 R24, PT, PT, -R7, R4, RZ ;  /* 0x0000000407187210 */ /* 0x000fce0007ffe1ff */
.L_x_442:
        /* <DEDUP_REMOVED lines=20> */
.L_x_437:
        /* <DEDUP_REMOVED lines=204> */
[----:B------:R-:W-:Y:S01]  /*1830*/  IADD3 R18, PT, PT, R18, 0x10, RZ ;  /* 0x0000001012127810 */ /* 0x000fe20007ffe0ff */
        /* <DEDUP_REMOVED lines=10> */
.L_x_436:
[----:B------:R-:W-:-:S07]  /*18e0*/  IADD3 R26, PT, PT, R26, -0x7, RZ ;  /* 0xfffffff91a1a7810 */ /* 0x000fce0007ffe0ff */
.L_x_435:
[----:B------:R-:W-:Y:S05]  /*18f0*/  BSYNC.RECONVERGENT B2 ;  /* 0x0000000000027941 */ /* 0x000fea0003800200 */
.L_x_434:
        /* <DEDUP_REMOVED lines=20> */
[----:B--2---:R-:W-:-:S03]  /*1a40*/  LEA R14, P0, R12, UR18, 0x1 ;  /* 0x000000120c0e7c11 */ /* 0x004fc6000f8008ff */
[----:B------:R-:W-:-:S05]  /*1a50*/  IMAD.IADD R13, R13, 0x1, R15 ;  /* 0x000000010d0d7824 */ /* 0x000fca00078e020f */
[----:B------:R-:W-:Y:S02]  /*1a60*/  LEA.HI.X R15, R12, UR19, R13, 0x1, P0 ;  /* 0x000000130c0f7c11 */ /* 0x000fe400080f0c0d */
[----:B------:R-:W-:-:S03]  /*1a70*/  IADD3 R12, PT, PT, R26, 0x1, RZ ;  /* 0x000000011a0c7810 */ /* 0x000fc60007ffe0ff */
        /* <DEDUP_REMOVED lines=53> */
[----:B----4-:R-:W-:-:S05]  /*1dd0*/  HADD2.F32 R15, -RZ, R15.H0_H0 ;  /* 0x2000000fff0f7230 */ /* 0x010fca0000004100 */
        /* <DEDUP_REMOVED lines=10> */
[----:B------:R-:W-:Y:S01]  /*1e80*/  IADD3 R15, PT, PT, R19, R13, RZ ;  /* 0x0000000d130f7210 */ /* 0x000fe20007ffe0ff */
[----:B-----5:R-:W-:-:S04]  /*1e90*/  HADD2.F32 R13, -RZ, R14.H0_H0 ;  /* 0x2000000eff0d7230 */ /* 0x020fc80000004100 */
[----:B------:R-:W-:Y:S02]  /*1ea0*/  IMAD R15, R15, UR16, RZ ;  /* 0x000000100f0f7c24 */ /* 0x000fe4000f8e02ff */
[----:B------:R-:W-:Y:S02]  /*1eb0*/  FADD.FTZ R22, R22, R13 ;  /* 0x0000000d16167221 */ /* 0x000fe40000010000 */
        /* <DEDUP_REMOVED lines=11> */
[----:B0-----:R-:W-:-:S04]  /*1f70*/  IMAD.WIDE.U32 R28, R12, UR16, R16 ;  /* 0x000000100c1c7c25 */ /* 0x001fc8000f8e0010 */
[----:B------:R-:W-:Y:S01]  /*1f80*/  IMAD R13, R12, UR17, R19 ;  /* 0x000000110c0d7c24 */ /* 0x000fe2000f8e0213 */
[----:B------:R-:W-:-:S04]  /*1f90*/  LEA R12, P0, R28, UR18, 0x1 ;  /* 0x000000121c0c7c11 */ /* 0x000fc8000f8008ff */
[----:B------:R-:W-:-:S04]  /*1fa0*/  IADD3 R13, PT, PT, R29, R13, RZ ;  /* 0x0000000d1d0d7210 */ /* 0x000fc80007ffe0ff */
        /* <DEDUP_REMOVED lines=11> */
.L_x_439:
[----:B------:R-:W-:Y:S05]  /*2060*/  BSYNC.RECONVERGENT B2 ;  /* 0x0000000000027941 */ /* 0x000fea0003800200 */
.L_x_438:
        /* <DEDUP_REMOVED lines=23> */
[----:B------:R-:W-:-:S03]  /*21e0*/  IADD3 R13, PT, PT, R15, R13, RZ ;  /* 0x0000000d0f0d7210 */ /* 0x000fc60007ffe0ff */
[----:B------:R-:W-:Y:S01]  /*21f0*/  IMAD.IADD R23, R19, 0x1, R23 ;  /* 0x0000000113177824 */ /* 0x000fe200078e0217 */
[----:B--2---:R-:W-:Y:S01]  /*2200*/  LEA R22, P0, R18, UR18, 0x1 ;  /* 0x0000001212167c11 */ /* 0x004fe2000f8008ff */
[----:B------:R-:W-:-:S03]  /*2210*/  IMAD R13, R13, UR16, RZ ;  /* 0x000000100d0d7c24 */ /* 0x000fc6000f8e02ff */
[----:B------:R-:W-:Y:S01]  /*2220*/  LEA.HI.X R23, R18, UR19, R23, 0x1, P0 ;  /* 0x0000001312177c11 */ /* 0x000fe200080f0c17 */
[C---:B------:R-:W-:Y:S02]  /*2230*/  IMAD R19, R12.reuse, UR17, R13 ;  /* 0x000000110c137c24 */ /* 0x040fe4000f8e020d */
[----:B------:R-:W-:Y:S02]  /*2240*/  IMAD.WIDE.U32 R12, R12, UR16, R16 ;  /* 0x000000100c0c7c25 */ /* 0x000fe4000f8e0010 */
[----:B------:R-:W2:Y:S03]  /*2250*/  LDG.E.U16 R22, desc[UR4][R22.64] ;  /* 0x0000000416167981 */ /* 0x000ea6000c1e1500 */
[----:B------:R-:W-:Y:S02]  /*2260*/  IADD3 R19, PT, PT, R13, R19, RZ ;  /* 0x000000130d137210 */ /* 0x000fe40007ffe0ff */
        /* <DEDUP_REMOVED lines=34> */
.L_x_441:
[----:B------:R-:W-:Y:S05]  /*2490*/  BSYNC.RECONVERGENT B2 ;  /* 0x0000000000027941 */ /* 0x000fea0003800200 */
.L_x_440:
        /* <DEDUP_REMOVED lines=51> */
.L_x_433:
[----:B------:R-:W-:Y:S05]  /*27d0*/  BSYNC.RECONVERGENT B0 ;  /* 0x0000000000007941 */ /* 0x000fea0003800200 */
.L_x_432:
[----:B------:R-:W-:-:S05]  /*27e0*/  VIADD R6, R6, 0x1 ;  /* 0x0000000106067836 */ /* 0x000fca0000000000 */
[----:B------:R-:W-:-:S13]  /*27f0*/  ISETP.NE.AND P0, PT, R6, R3, PT ;  /* 0x000000030600720c */ /* 0x000fda0003f05270 */
[----:B------:R-:W-:Y:S05]  /*2800*/  @P0 BRA `(.L_x_442) ;  /* 0xffffffe000880947 */ /* 0x000fea000383ffff */
.L_x_431:
[----:B------:R-:W-:Y:S05]  /*2810*/  BSYNC.RECONVERGENT B1 ;  /* 0x0000000000017941 */ /* 0x000fea0003800200 */
.L_x_430:
[----:B------:R-:W0:Y:S01]  /*2820*/  LDCU.64 UR6, c[0x0][0x388] ;  /* 0x00007100ff0677ac */ /* 0x000e220008000a00 */
[----:B------:R-:W-:Y:S02]  /*2830*/  F2FP.F16.F32.PACK_AB R27, RZ, R27 ;  /* 0x0000001bff1b723e */ /* 0x000fe400000000ff */
[----:B0-----:R-:W-:-:S04]  /*2840*/  LEA R2, P0, R8, UR6, 0x1 ;  /* 0x0000000608027c11 */ /* 0x001fc8000f8008ff */
[----:B------:R-:W-:-:S05]  /*2850*/  LEA.HI.X R3, R8, UR7, R9, 0x1, P0 ;  /* 0x0000000708037c11 */ /* 0x000fca00080f0c09 */
[----:B------:R-:W-:Y:S01]  /*2860*/  STG.E.U16 desc[UR4][R2.64], R27 ;  /* 0x0000001b02007986 */ /* 0x000fe2000c101504 */
[----:B------:R-:W-:Y:S05]  /*2870*/  EXIT ;  /* 0x000000000000794d */ /* 0x000fea0003800000 */
        .weak           $__internal_37_$__cuda_sm20_div_u64
        .type           $__internal_37_$__cuda_sm20_div_u64,@function
        .size           $__internal_37_$__cuda_sm20_div_u64,(.L_x_689 - $__internal_37_$__cuda_sm20_div_u64)
$__internal_37_$__cuda_sm20_div_u64:
        /* <DEDUP_REMOVED lines=45> */
[----:B------:R-:W-:Y:S02]  /*2b50*/  IADD3 R7, P2, PT, -R12, R21, RZ ;  /* 0x000000150c077210 */ /* 0x000fe40007f5e1ff */
[----:B------:R-:W-:Y:S02]  /*2b60*/  IADD3.X R18, PT, PT, ~R6, R15, RZ, P1, !PT ;  /* 0x0000000f06127210 */ /* 0x000fe40000ffe5ff */
[----:B------:R-:W-:Y:S02]  /*2b70*/  IADD3 R6, P1, PT, R17, 0x1, RZ ;  /* 0x0000000111067810 */ /* 0x000fe40007f3e0ff */
[----:B------:R-:W-:Y:S02]  /*2b80*/  ISETP.GE.U32.AND.EX P0, PT, R18, R13, PT, P0 ;  /* 0x0000000d1200720c */ /* 0x000fe40003f06100 */
[----:B------:R-:W-:Y:S01]  /*2b90*/  IADD3.X R16, PT, PT, ~R13, R18, RZ, P2, !PT ;  /* 0x000000120d107210 */ /* 0x000fe200017fe5ff */
[----:B------:R-:W-:Y:S01]  /*2ba0*/  IMAD.X R14, RZ, RZ, R19, P1 ;  /* 0x000000ffff0e7224 */ /* 0x000fe200008e0613 */
        /* <DEDUP_REMOVED lines=9> */
[----:B------:R-:W-:Y:S02]  /*2c40*/  ISETP.NE.AND.EX P1, PT, R13, RZ, PT, P1 ;  /* 0x000000ff0d00720c */ /* 0x000fe40003f25310 */
[----:B------:R-:W-:Y:S01]  /*2c50*/  SEL R13, R7, R14, P0 ;  /* 0x0000000e070d7207 */ /* 0x000fe20000000000 */
[----:B------:R-:W-:Y:S01]  /*2c60*/  HFMA2 R7, -RZ, RZ, 0, 0 ;  /* 0x00000000ff077431 */ /* 0x000fe200000001ff */
[----:B------:R-:W-:Y:S02]  /*2c70*/  SEL R12, R6, R17, P0 ;  /* 0x00000011060c7207 */ /* 0x000fe40000000000 */
[----:B------:R-:W-:-:S02]  /*2c80*/  MOV R6, R10 ;  /* 0x0000000a00067202 */ /* 0x000fc40000000f00 */
[----:B------:R-:W-:Y:S02]  /*2c90*/  SEL R12, R12, 0xffffffff, P1 ;  /* 0xffffffff0c0c7807 */ /* 0x000fe40000800000 */
[----:B------:R-:W-:Y:S01]  /*2ca0*/  SEL R13, R13, 0xffffffff, P1 ;  /* 0xffffffff0d0d7807 */ /* 0x000fe20000800000 */
[----:B------:R-:W-:Y:S06]  /*2cb0*/  RET.REL.NODEC R6 `(_ZN2at6native53_GLOBAL__N__3bfe7fd5_20_UpSampleNearest2d_cu_198c5ce242upsample_nearest2d_backward_nhwc_out_frameIN3c104HalfEfXadL_ZNS0_40nearest_neighbor_bw_compute_source_indexEfiiEEEEvPKT_PS5_mmmmmffm) ;  /* 0xffffffd006d07950 */ /* 0x000fec0003c3ffff */
.L_x_443:
        /* <DEDUP_REMOVED lines=12> */
.L_x_689:


//--------------------- .text._ZN2at6native53_GLOBAL__N__3bfe7fd5_20_UpSampleNearest2d_cu_198c5ce242upsample_nearest2d_backward_nhwc_out_frameIffXadL_ZNS0_40nearest_neighbor_bw_compute_source_indexEfiiEEEEvPKT_PS3_mmmmmffm --------------------------
	.section	.text._ZN2at6native53_GLOBAL__N__3bfe7fd5_20_UpSampleNearest2d_cu_198c5ce242upsample_nearest2d_backward_nhwc_out_frameIffXadL_ZNS0_40nearest_neighbor_bw_compute_source_indexEfiiEEEEvPKT_PS3_mmmmmffm,"ax",@progbits
	.align	128
.text._ZN2at6native53_GLOBAL__N__3bfe7fd5_20_UpSampleNearest2d_cu_198c5ce242upsample_nearest2d_backward_nhwc_out_frameIffXadL_ZNS0_40nearest_neighbor_bw_compute_source_indexEfiiEEEEvPKT_PS3_mmmmmffm:
        .type           _ZN2at6native53_GLOBAL__N__3bfe7fd5_20_UpSampleNearest2d_cu_198c5ce242upsample_nearest2d_backward_nhwc_out_frameIffXadL_ZNS0_40nearest_neighbor_bw_compute_source_indexEfiiEEEEvPKT_PS3_mmmmmffm,@function
        .size           _ZN2at6native53_GLOBAL__N__3bfe7fd5_20_UpSampleNearest2d_cu_198c5ce242upsample_nearest2d_backward_nhwc_out_frameIffXadL_ZNS0_40nearest_neighbor_bw_compute_source_indexEfiiEEEEvPKT_PS3_mmmmmffm,(.L_x_691 - _ZN2at6native53_GLOBAL__N__3bfe7fd5_20_UpSampleNearest2d_cu_198c5ce242upsample_nearest2d_backward_nhwc_out_frameIffXadL_ZNS0_40nearest_neighbor_bw_compute_source_indexEfiiEEEEvPKT_PS3_mmmmmffm)
        .other          _ZN2at6native53_GLOBAL__N__3bfe7fd5_20_UpSampleNearest2d_cu_198c5ce242upsample_nearest2d_backward_nhwc_out_frameIffXadL_ZNS0_40nearest_neighbor_bw_compute_source_indexEfiiEEEEvPKT_PS3_mmmmmffm,@"STO_CUDA_ENTRY STV_DEFAULT"
_ZN2at6native53_GLOBAL__N__3bfe7fd5_20_UpSampleNearest2d_cu_198c5ce242upsample_nearest2d_backward_nhwc_out_frameIffXadL_ZNS0_40nearest_neighbor_bw_compute_source_indexEfiiEEEEvPKT_PS3_mmmmmffm:
        /* <DEDUP_REMOVED lines=38> */
.L_x_445:
[----:B------:R-:W0:Y:S01]  /*0260*/  LDCU.64 UR4, c[0x0][0x3b0] ;  /* 0x00007600ff0477ac */ /* 0x000e220008000a00 */
[----:B------:R-:W-:Y:S01]  /*0270*/  MOV R14, R10 ;  /* 0x0000000a000e7202 */ /* 0x000fe20000000f00 */
[----:B------:R-:W-:Y:S01]  /*0280*/  IMAD.MOV.U32 R15, RZ, RZ, R11 ;  /* 0x000000ffff0f7224 */ /* 0x000fe200078e000b */
[----:B------:R-:W-:Y:S01]  /*0290*/  MOV R8, 0x2d0 ;  /* 0x000002d000087802 */ /* 0x000fe20000000f00 */
[----:B0-----:R-:W-:Y:S01]  /*02a0*/  IMAD.U32 R12, RZ, RZ, UR4 ;  /* 0x00000004ff0c7e24 */ /* 0x001fe2000f8e00ff */
[----:B------:R-:W-:-:S07]  /*02b0*/  MOV R13, UR5 ;  /* 0x00000005000d7c02 */ /* 0x000fce0008000f00 */
[----:B------:R-:W-:Y:S05]  /*02c0*/  CALL.REL.NOINC `($__internal_38_$__cuda_sm20_div_u64) ;  /* 0x0000002400047944 */ /* 0x000fea0003c00000 */
[----:B------:R-:W0:Y:S01]  /*02d0*/  LDCU UR4, c[0x0][0x3b0] ;  /* 0x00007600ff0477ac */ /* 0x000e220008000800 */
[----:B------:R-:W-:Y:S01]  /*02e0*/  IADD3 R3, PT, PT, -R12, RZ, RZ ;  /* 0x000000ff0c037210 */ /* 0x000fe20007ffe1ff */
[----:B------:R-:W-:-:S04]  /*02f0*/  IMAD.MOV.U32 R2, RZ, RZ, R12 ;  /* 0x000000ffff027224 */ /* 0x000fc800078e000c */
[----:B0-----:R-:W-:Y:S01]  /*0300*/  IMAD R0, R3, UR4, R10 ;  /* 0x0000000403007c24 */ /* 0x001fe2000f8e020a */
[----:B------:R-:W-:-:S07]  /*0310*/  MOV R3, R13 ;  /* 0x0000000d00037202 */ /* 0x000fce0000000f00 */
.L_x_446:
[----:B------:R-:W-:Y:S05]  /*0320*/  BSYNC.RECONVERGENT B0 ;  /* 0x0000000000007941 */ /* 0x000fea0003800200 */
.L_x_444:
        /* <DEDUP_REMOVED lines=28> */
.L_x_448:
        /* <DEDUP_REMOVED lines=9> */
[----:B------:R-:W-:Y:S01]  /*0580*/  IMAD.MOV.U32 R4, RZ, RZ, R12 ;  /* 0x000000ffff047224 */ /* 0x000fe200078e000c */
[----:B------:R-:W-:-:S03]  /*0590*/  MOV R5, R13 ;  /* 0x0000000d00057202 */ /* 0x000fc60000000f00 */
[----:B0-----:R-:W-:-:S07]  /*05a0*/  IMAD R9, R9, UR4, R2 ;  /* 0x0000000409097c24 */ /* 0x001fce000f8e0202 */
.L_x_449:
[----:B------:R-:W-:Y:S05]  /*05b0*/  BSYNC.RECONVERGENT B0 ;  /* 0x0000000000007941 */ /* 0x000fea0003800200 */
.L_x_447:
        /* <DEDUP_REMOVED lines=27> */
.L_x_451:
[----:B------:R-:W0:Y:S01]  /*0770*/  LDCU.64 UR4, c[0x0][0x3a0] ;  /* 0x00007400ff0477ac */ /* 0x000e220008000a00 */
[----:B------:R-:W-:Y:S01]  /*0780*/  IMAD.MOV.U32 R14, RZ, RZ, R4 ;  /* 0x000000ffff0e7224 */ /* 0x000fe200078e0004 */
[----:B------:R-:W-:Y:S02]  /*0790*/  MOV R15, R5 ;  /* 0x00000005000f7202 */ /* 0x000fe40000000f00 */
[----:B------:R-:W-:Y:S02]  /*07a0*/  MOV R8, 0x7e0 ;  /* 0x000007e000087802 */ /* 0x000fe40000000f00 */
[----:B0-----:R-:W-:Y:S01]  /*07b0*/  MOV R12, UR4 ;  /* 0x00000004000c7c02 */ /* 0x001fe20008000f00 */
[----:B------:R-:W-:-:S07]  /*07c0*/  IMAD.U32 R13, RZ, RZ, UR5 ;  /* 0x00000005ff0d7e24 */ /* 0x000fce000f8e00ff */
[----:B------:R-:W-:Y:S05]  /*07d0*/  CALL.REL.NOINC `($__internal_38_$__cuda_sm20_div_u64) ;  /* 0x0000001c00c07944 */ /* 0x000fea0003c00000 */
[----:B------:R-:W0:Y:S01]  /*07e0*/  LDCU UR4, c[0x0][0x3a0] ;  /* 0x00007400ff0477ac */ /* 0x000e220008000800 */
[----:B------:R-:W-:Y:S01]  /*07f0*/  IMAD.MOV R3, RZ, RZ, -R12 ;  /* 0x000000ffff037224 */ /* 0x000fe200078e0a0c */
[----:B------:R-:W-:-:S03]  /*0800*/  MOV R2, R12 ;  /* 0x0000000c00027202 */ /* 0x000fc60000000f00 */
[----:B0-----:R-:W-:-:S07]  /*0810*/  IMAD R4, R3, UR4, R4 ;  /* 0x0000000403047c24 */ /* 0x001fce000f8e0204 */
.L_x_452:
[----:B------:R-:W-:Y:S05]  /*0820*/  BSYNC.RECONVERGENT B0 ;  /* 0x0000000000007941 */ /* 0x000fea0003800200 */
.L_x_450:
        /* <DEDUP_REMOVED lines=31> */
[----:B------:R-:W-:-:S04]  /*0a20*/  IADD3 R8, PT, PT, -R7, R4, RZ ;  /* 0x0000000407087210 */ /* 0x000fc80007ffe1ff */
[----:B------:R-:W-:-:S07]  /*0a30*/  LOP3.LUT R8, R8, 0x3, RZ, 0xc0, !PT ;  /* 0x0000000308087812 */ /* 0x000fce00078ec0ff */
.L_x_465:
        /* <DEDUP_REMOVED lines=21> */
.L_x_460:
[----:B------:R-:W-:Y:S01]  /*0b90*/  IADD3 R16, PT, PT, R22, -0x7, RZ ;  /* 0xfffffff916107810 */ /* 0x000fe20007ffe0ff */
[----:B------:R-:W-:Y:S01]  /*0ba0*/  IMAD R23, R21, UR12, RZ ;  /* 0x0000000c15177c24 */ /* 0x000fe2000f8e02ff */
[----:B------:R-:W-:Y:S02]  /*0bb0*/  MOV R15, R9 ;  /* 0x00000009000f7202 */ /* 0x000fe40000000f00 */
[--C-:B------:R-:W-:Y:S01]  /*0bc0*/  SHF.R.S32.HI R17, RZ, 0x1f, R16.reuse ;  /* 0x0000001fff117819 */ /* 0x100fe20000011410 */
[C---:B------:R-:W-:Y:S02]  /*0bd0*/  IMAD R23, R12.reuse, UR13, R23 ;  /* 0x0000000d0c177c24 */ /* 0x040fe4000f8e0217 */
[----:B------:R-:W-:-:S04]  /*0be0*/  IMAD.WIDE.U32 R16, R12, UR12, R16 ;  /* 0x0000000c0c107c25 */ /* 0x000fc8000f8e0010 */
[----:B------:R-:W-:-:S04]  /*0bf0*/  IMAD.IADD R14, R17, 0x1, R23 ;  /* 0x00000001110e7824 */ /* 0x000fc800078e0217 */
[----:B------:R-:W-:Y:S01]  /*0c00*/  IMAD R17, R14, UR14, RZ ;  /* 0x0000000e0e117c24 */ /* 0x000fe2000f8e02ff */
[----:B------:R-:W-:-:S03]  /*0c10*/  MOV R14, R0 ;  /* 0x00000000000e7202 */ /* 0x000fc60000000f00 */
[C---:B------:R-:W-:Y:S02]  /*0c20*/  IMAD R19, R16.reuse, UR15, R17 ;  /* 0x0000000f10137c24 */ /* 0x040fe4000f8e0211 */
[----:B------:R-:W-:-:S04]  /*0c30*/  IMAD.WIDE.U32 R16, R16, UR14, R14 ;  /* 0x0000000e10107c25 */ /* 0x000fc8000f8e000e */
[----:B------:R-:W-:Y:S01]  /*0c40*/  IMAD.IADD R17, R17, 0x1, R19 ;  /* 0x0000000111117824 */ /* 0x000fe200078e0213 */
[----:B------:R-:W-:-:S04]  /*0c50*/  LEA R18, P0, R16, UR10, 0x2 ;  /* 0x0000000a10127c11 */ /* 0x000fc8000f8010ff */
[----:B------:R-:W-:-:S06]  /*0c60*/  LEA.HI.X R19, R16, UR11, R17, 0x2, P0 ;  /* 0x0000000b10137c11 */ /* 0x000fcc00080f1411 */
[----:B------:R-:W2:Y:S01]  /*0c70*/  LDG.E R19, desc[UR4][R18.64] ;  /* 0x0000000412137981 */ /* 0x000ea2000c1e1900 */
[----:B------:R-:W-:-:S04]  /*0c80*/  IADD3 R16, PT, PT, R22, -0x6, RZ ;  /* 0xfffffffa16107810 */ /* 0x000fc80007ffe0ff */
        /* <DEDUP_REMOVED lines=9> */
[----:B------:R-:W-:-:S03]  /*0d20*/  IADD3 R16, PT, PT, R22, -0x5, RZ ;  /* 0xfffffffb16107810 */ /* 0x000fc60007ffe0ff */
        /* <DEDUP_REMOVED lines=12> */
[----:B------:R-:W-:-:S04]  /*0df0*/  IADD3 R16, PT, PT, R22, -0x4, RZ ;  /* 0xfffffffc16107810 */ /* 0x000fc80007ffe0ff */
        /* <DEDUP_REMOVED lines=45> */
[----:B------:R-:W-:-:S06]  /*10d0*/  LEA.HI.X R19, R16, UR11, R17, 0x2, P0 ;  /* 0x0000000b10137c11 */ /* 0x000fcc00080f1411 */
[----:B------:R-:W2:Y:S01]  /*10e0*/  LDG.E R19, desc[UR4][R18.64] ;  /* 0x0000000412137981 */ /* 0x000ea2000c1e1900 */
[----:B------:R-:W-:Y:S02]  /*10f0*/  SHF.R.S32.HI R17, RZ, 0x1f, R22 ;  /* 0x0000001fff117819 */ /* 0x000fe40000011416 */
[----:B------:R-:W-:-:S05]  /*1100*/  MOV R16, R22 ;  /* 0x0000001600107202 */ /* 0x000fca0000000f00 */
        /* <DEDUP_REMOVED lines=10> */
[----:B------:R0:W3:Y:S01]  /*11b0*/  LDG.E R18, desc[UR4][R26.64] ;  /* 0x000000041a127981 */ /* 0x0000e2000c1e1900 */
        /* <DEDUP_REMOVED lines=9> */
[----:B------:R-:W-:-:S05]  /*1250*/  LEA.HI.X R25, R16, UR11, R17, 0x2, P0 ;  /* 0x0000000b10197c11 */ /* 0x000fca00080f1411 */
[----:B------:R-:W2:Y:S01]  /*1260*/  LDG.E R24, desc[UR4][R24.64] ;  /* 0x0000000418187981 */ /* 0x000ea2000c1e1900 */
[----:B------:R-:W-:-:S04]  /*1270*/  IADD3 R16, PT, PT, R22, 0x2, RZ ;  /* 0x0000000216107810 */ /* 0x000fc80007ffe0ff */
[----:B------:R-:W-:-:S03]  /*1280*/  SHF.R.S32.HI R17, RZ, 0x1f, R16 ;  /* 0x0000001fff117819 */ /* 0x000fc60000011410 */
[----:B------:R-:W-:-:S05]  /*1290*/  IMAD.WIDE.U32 R16, R12, UR12, R16 ;  /* 0x0000000c0c107c25 */ /* 0x000fca000f8e0010 */
[----:B------:R-:W-:-:S05]  /*12a0*/  IADD3 R17, PT, PT, R23, R17, RZ ;  /* 0x0000001117117210 */ /* 0x000fca0007ffe0ff */
[----:B------:R-:W-:-:S04]  /*12b0*/  IMAD R17, R17, UR14, RZ ;  /* 0x0000000e11117c24 */ /* 0x000fc8000f8e02ff */
[C---:B0-----:R-:W-:Y:S02]  /*12c0*/  IMAD R27, R16.reuse, UR15, R17 ;  /* 0x0000000f101b7c24 */ /* 0x041fe4000f8e0211 */
[----:B------:R-:W-:-:S04]  /*12d0*/  IMAD.WIDE.U32 R16, R16, UR14, R14 ;  /* 0x0000000e10107c25 */ /* 0x000fc8000f8e000e */
[----:B------:R-:W-:Y:S01]  /*12e0*/  IMAD.IADD R17, R17, 0x1, R27 ;  /* 0x0000000111117824 */ /* 0x000fe200078e021b */
[----:B------:R-:W-:-:S04]  /*12f0*/  LEA R26, P0, R16, UR10, 0x2 ;  /* 0x0000000a101a7c11 */ /* 0x000fc8000f8010ff */
[----:B------:R-:W-:Y:S01]  /*1300*/  LEA.HI.X R27, R16, UR11, R17, 0x2, P0 ;  /* 0x0000000b101b7c11 */ /* 0x000fe200080f1411 */
[----:B---3--:R-:W-:Y:S01]  /*1310*/  FADD.FTZ R19, R19, R18 ;  /* 0x0000001213137221 */ /* 0x008fe20000010000 */
        /* <DEDUP_REMOVED lines=72> */
[----:B------:R-:W-:-:S04]  /*17a0*/  IADD3 R20, PT, PT, R20, 0x10, RZ ;  /* 0x0000001014147810 */ /* 0x000fc80007ffe0ff */
[----:B------:R-:W-:Y:S01]  /*17b0*/  ISETP.NE.AND P0, PT, R20, RZ, PT ;  /* 0x000000ff1400720c */ /* 0x000fe20003f05270 */
[----:B---3--:R-:W-:Y:S01]  /*17c0*/  FADD.FTZ R24, R25, R24 ;  /* 0x0000001819187221 */ /* 0x008fe20000010000 */
[----:B------:R-:W-:-:S03]  /*17d0*/  IADD3 R22, PT, PT, R22, 0x10, RZ ;  /* 0x0000001016167810 */ /* 0x000fc60007ffe0ff */
[----:B--2---:R-:W-:-:S04]  /*17e0*/  FADD.FTZ R24, R24, R19 ;  /* 0x0000001318187221 */ /* 0x004fc80000010000 */
[----:B----4-:R-:W-:-:S04]  /*17f0*/  FADD.FTZ R24, R24, R17 ;  /* 0x0000001118187221 */ /* 0x010fc80000010000 */
[----:B------:R-:W-:Y:S05]  /*1800*/  @P0 BRA `(.L_x_460) ;  /* 0xfffffff000e00947 */ /* 0x000fea000383ffff */
[----:B------:R-:W-:Y:S05]  /*1810*/  BSYNC.RECONVERGENT B3 ;  /* 0x0000000000037941 */ /* 0x000fea0003800200 */
.L_x_459:
[----:B------:R-:W-:-:S07]  /*1820*/  VIADD R20, R22, 0xfffffff9 ;  /* 0xfffffff916147836 */ /* 0x000fce0000000000 */
.L_x_458:
[----:B------:R-:W-:Y:S05]  /*1830*/  BSYNC.RECONVERGENT B2 ;  /* 0x0000000000027941 */ /* 0x000fea0003800200 */
.L_x_457:
[----:B------:R-:W-:-:S04]  /*1840*/  IADD3 R22, PT, PT, -R7, R4, RZ ;  /* 0x0000000407167210 */ /* 0x000fc80007ffe1ff */
        /* <DEDUP_REMOVED lines=18> */
[----:B------:R-:W-:-:S05]  /*1970*/  IADD3 R14, PT, PT, R23, R19, RZ ;  /* 0x00000013170e7210 */ /* 0x000fca0007ffe0ff */
[----:B-1----:R-:W-:Y:S01]  /*1980*/  IMAD R17, R14, UR16, RZ ;  /* 0x000000100e117c24 */ /* 0x002fe2000f8e02ff */
[----:B------:R-:W-:-:S03]  /*1990*/  MOV R14, R0 ;  /* 0x00000000000e7202 */ /* 0x000fc60000000f00 */
[C---:B------:R-:W-:Y:S02]  /*19a0*/  IMAD R17, R18.reuse, UR17, R17 ;  /* 0x0000001112117c24 */ /* 0x040fe4000f8e0211 */
[----:B------:R-:W-:-:S03]  /*19b0*/  IMAD.WIDE.U32 R18, R18, UR16, R14 ;  /* 0x0000001012127c25 */ /* 0x000fc6000f8e000e */
[----:B--2---:R-:W-:Y:S02]  /*19c0*/  LEA R16, P1, R18, UR18, 0x2 ;  /* 0x0000001212107c11 */ /* 0x004fe4000f8210ff */
[----:B------:R-:W-:-:S04]  /*19d0*/  IADD3 R17, PT, PT, R19, R17, RZ ;  /* 0x0000001113117210 */ /* 0x000fc80007ffe0ff */
[----:B------:R-:W-:-:S06]  /*19e0*/  LEA.HI.X R17, R18, UR19, R17, 0x2, P1 ;  /* 0x0000001312117c11 */ /* 0x000fcc00088f1411 */
[----:B------:R0:W2:Y:S01]  /*19f0*/  LDG.E R17, desc[UR4][R16.64] ;  /* 0x0000000410117981 */ /* 0x0000a2000c1e1900 */
[----:B------:R-:W-:-:S04]  /*1a00*/  IADD3 R18, PT, PT, R20, 0x1, RZ ;  /* 0x0000000114127810 */ /* 0x000fc80007ffe0ff */
        /* <DEDUP_REMOVED lines=10> */
[----:B------:R-:W3:Y:S01]  /*1ab0*/  LDG.E R25, desc[UR4][R26.64] ;  /* 0x000000041a197981 */ /* 0x000ee2000c1e1900 */
[----:B------:R-:W-:-:S03]  /*1ac0*/  SHF.R.S32.HI R19, RZ, 0x1f, R18 ;  /* 0x0000001fff137819 */ /* 0x000fc60000011412 */
[----:B------:R-:W-:-:S04]  /*1ad0*/  IMAD.WIDE.U32 R18, R12, UR6, R18 ;  /* 0x000000060c127c25 */ /* 0x000fc8000f8e0012 */
[----:B0-----:R-:W-:-:S04]  /*1ae0*/  IMAD.IADD R16, R23, 0x1, R19 ;  /* 0x0000000117107824 */ /* 0x001fc800078e0213 */
        /* <DEDUP_REMOVED lines=8> */
[----:B------:R-:W-:-:S04]  /*1b70*/  IADD3 R18, PT, PT, R20, 0x3, RZ ;  /* 0x0000000314127810 */ /* 0x000fc80007ffe0ff */
[----:B------:R-:W-:-:S03]  /*1b80*/  SHF.R.S32.HI R19, RZ, 0x1f, R18 ;  /* 0x0000001fff137819 */ /* 0x000fc60000011412 */
[----:B------:R-:W-:-:S04]  /*1b90*/  IMAD.WIDE.U32 R18, R12, UR6, R18 ;  /* 0x000000060c127c25 */ /* 0x000fc8000f8e0012 */
[----:B------:R-:W-:-:S04]  /*1ba0*/  IMAD.IADD R19, R23, 0x1, R19 ;  /* 0x0000000117137824 */ /* 0x000fc800078e0213 */
[----:B------:R-:W-:Y:S02]  /*1bb0*/  IMAD R19, R19, UR16, RZ ;  /* 0x0000001013137c24 */ /* 0x000fe4000f8e02ff */
[----:B---3--:R-:W-:Y:S02]  /*1bc0*/  FADD.FTZ R25, R24, R25 ;  /* 0x0000001918197221 */ /* 0x008fe40000010000 */
        /* <DEDUP_REMOVED lines=9> */
[----:B------:R-:W-:-:S04]  /*1c60*/  IMAD.IADD R19, R23, 0x1, R19 ;  /* 0x0000000117137824 */ /* 0x000fc800078e0213 */
        /* <DEDUP_REMOVED lines=27> */
[----:B------:R-:W-:Y:S01]  /*1e20*/  IADD3 R17, PT, PT, R19, R17, RZ ;  /* 0x0000001113117210 */ /* 0x000fe20007ffe0ff */
[----:B--2---:R-:W-:Y:S01]  /*1e30*/  FADD.FTZ R25, R16, R25 ;  /* 0x0000001910197221 */ /* 0x004fe20000010000 */
[----:B------:R-:W-:-:S04]  /*1e40*/  LEA R16, P1, R18, UR18, 0x2 ;  /* 0x0000001212107c11 */ /* 0x000fc8000f8210ff */
[----:B------:R-:W-:Y:S02]  /*1e50*/  LEA.HI.X R17, R18, UR19, R17, 0x2, P1 ;  /* 0x0000001312117c11 */ /* 0x000fe400088f1411 */
[----:B------:R-:W-:-:S04]  /*1e60*/  IADD3 R18, PT, PT, R20, 0x7, RZ ;  /* 0x0000000714127810 */ /* 0x000fc80007ffe0ff */
[--C-:B------:R-:W-:Y:S01]  /*1e70*/  SHF.R.S32.HI R19, RZ, 0x1f, R18.reuse ;  /* 0x0000001fff137819 */ /* 0x100fe20000011412 */
[----:B------:R-:W2:Y:S02]  /*1e80*/  LDG.E R17, desc[UR4][R16.64] ;  /* 0x0000000410117981 */ /* 0x000ea4000c1e1900 */
        /* <DEDUP_REMOVED lines=8> */
[----:B------:R-:W4:Y:S01]  /*1f10*/  LDG.E R19, desc[UR4][R18.64] ;  /* 0x0000000412137981 */ /* 0x000f22000c1e1900 */
[----:B---3--:R-:W-:Y:S01]  /*1f20*/  FADD.FTZ R24, R25, R24 ;  /* 0x0000001819187221 */ /* 0x008fe20000010000 */
[----:B------:R-:W-:-:S03]  /*1f30*/  IADD3 R20, PT, PT, R20, 0x8, RZ ;  /* 0x0000000814147810 */ /* 0x000fc60007ffe0ff */
[----:B--2---:R-:W-:-:S04]  /*1f40*/  FADD.FTZ R24, R24, R17 ;  /* 0x0000001118187221 */ /* 0x004fc80000010000 */
[----:B----4-:R-:W-:-:S07]  /*1f50*/  FADD.FTZ R24, R24, R19 ;  /* 0x0000001318187221 */ /* 0x010fce0000010000 */
.L_x_462:
[----:B------:R-:W-:Y:S05]  /*1f60*/  BSYNC.RECONVERGENT B2 ;  /* 0x0000000000027941 */ /* 0x000fea0003800200 */
.L_x_461:
        /* <DEDUP_REMOVED lines=10> */
[----:B------:R-:W-:Y:S02]  /*2010*/  MOV R16, R0 ;  /* 0x0000000000107202 */ /* 0x000fe40000000f00 */
        /* <DEDUP_REMOVED lines=19> */
[----:B------:R-:W2:Y:S03]  /*2150*/  LDG.E R23, desc[UR4][R28.64] ;  /* 0x000000041c177981 */ /* 0x000ea6000c1e1900 */
        /* <DEDUP_REMOVED lines=14> */
[----:B------:R-:W-:-:S05]  /*2240*/  VIADD R14, R20, 0x3 ;  /* 0x00000003140e7836 */ /* 0x000fca0000000000 */
[--C-:B------:R-:W-:Y:S01]  /*2250*/  SHF.R.S32.HI R15, RZ, 0x1f, R14.reuse ;  /* 0x0000001fff0f7819 */ /* 0x100fe2000001140e */
[----:B------:R-:W4:Y:S02]  /*2260*/  LDG.E R19, desc[UR4][R18.64] ;  /* 0x0000000412137981 */ /* 0x000f24000c1e1900 */
        /* <DEDUP_REMOVED lines=8> */
[----:B------:R-:W5:Y:S01]  /*22f0*/  LDG.E R15, desc[UR4][R14.64] ;  /* 0x000000040e0f7981 */ /* 0x000f62000c1e1900 */
[----:B------:R-:W-:Y:S02]  /*2300*/  VIADD R20, R20, 0x4 ;  /* 0x0000000414147836 */ /* 0x000fe40000000000 */
[----:B--2---:R-:W-:-:S04]  /*2310*/  FADD.FTZ R23, R24, R23 ;  /* 0x0000001718177221 */ /* 0x004fc80000010000 */
[----:B---3--:R-:W-:-:S04]  /*2320*/  FADD.FTZ R22, R23, R22 ;  /* 0x0000001617167221 */ /* 0x008fc80000010000 */
[----:B----4-:R-:W-:-:S04]  /*2330*/  FADD.FTZ R22, R22, R19 ;  /* 0x0000001316167221 */ /* 0x010fc80000010000 */
[----:B-----5:R-:W-:-:S07]  /*2340*/  FADD.FTZ R24, R22, R15 ;  /* 0x0000000f16187221 */ /* 0x020fce0000010000 */
.L_x_464:
[----:B------:R-:W-:Y:S05]  /*2350*/  BSYNC.RECONVERGENT B2 ;  /* 0x0000000000027941 */ /* 0x000fea0003800200 */
.L_x_463:
        /* <DEDUP_REMOVED lines=25> */
[----:B------:R-:W-:-:S05]  /*24f0*/  @P0 VIADD R20, R20, 0x2 ;  /* 0x0000000214140836 */ /* 0x000fca0000000000 */
[----:B------:R-:W-:-:S03]  /*2500*/  @P0 SHF.R.S32.HI R21, RZ, 0x1f, R20 ;  /* 0x0000001fff150819 */ /* 0x000fc60000011414 */
[----:B------:R-:W-:Y:S01]  /*2510*/  @P0 IMAD.WIDE.U32 R12, R12, R18, R20 ;  /* 0x000000120c0c0225 */ /* 0x000fe200078e0014 */
[----:B------:R-:W-:-:S04]  /*2520*/  IADD3 R21, PT, PT, R19, R27, RZ ;  /* 0x0000001b13157210 */ /* 0x000fc80007ffe0ff */
[----:B------:R-:W-:Y:S01]  /*2530*/  @P0 IADD3 R19, PT, PT, R19, R13, RZ ;  /* 0x0000000d13130210 */ /* 0x000fe20007ffe0ff */
[----:B------:R-:W-:-:S04]  /*2540*/  IMAD R21, R21, R14, RZ ;  /* 0x0000000e15157224 */ /* 0x000fc800078e02ff */
        /* <DEDUP_REMOVED lines=10> */
[----:B------:R-:W-:-:S04]  /*25f0*/  @P0 LEA.HI.X R17, R18, R17, R14, 0x2, P2 ;  /* 0x0000001112110211 */ /* 0x000fc800010f140e */
[----:B------:R-:W2:Y:S04]  /*2600*/  LDG.E R13, desc[UR4][R12.64] ;  /* 0x000000040c0d7981 */ /* 0x000ea8000c1e1900 */
[----:B------:R-:W3:Y:S01]  /*2610*/  @P0 LDG.E R17, desc[UR4][R16.64] ;  /* 0x0000000410110981 */ /* 0x000ee2000c1e1900 */
[----:B--2---:R-:W-:-:S04]  /*2620*/  FADD.FTZ R24, R24, R13 ;  /* 0x0000000d18187221 */ /* 0x004fc80000010000 */
[----:B---3--:R-:W-:-:S07]  /*2630*/  @P0 FADD.FTZ R24, R24, R17 ;  /* 0x0000001118180221 */ /* 0x008fce0000010000 */
.L_x_456:
[----:B------:R-:W-:Y:S05]  /*2640*/  BSYNC.RECONVERGENT B0 ;  /* 0x0000000000007941 */ /* 0x000fea0003800200 */
.L_x_455:
[----:B------:R-:W-:-:S04]  /*2650*/  IADD3 R6, PT, PT, R6, 0x1, RZ ;  /* 0x0000000106067810 */ /* 0x000fc80007ffe0ff */
[----:B------:R-:W-:-:S13]  /*2660*/  ISETP.NE.AND P0, PT, R6, R3, PT ;  /* 0x000000030600720c */ /* 0x000fda0003f05270 */
[----:B------:R-:W-:Y:S05]  /*2670*/  @P0 BRA `(.L_x_465) ;  /* 0xffffffe000f00947 */ /* 0x000fea000383ffff */
.L_x_454:
[----:B------:R-:W-:Y:S05]  /*2680*/  BSYNC.RECONVERGENT B1 ;  /* 0x0000000000017941 */ /* 0x000fea0003800200 */
.L_x_453:
[----:B------:R-:W0:Y:S02]  /*2690*/  LDCU.64 UR6, c[0x0][0x388] ;  /* 0x00007100ff0677ac */ /* 0x000e240008000a00 */
[----:B0-----:R-:W-:-:S04]  /*26a0*/  LEA R2, P0, R10, UR6, 0x2 ;  /* 0x000000060a027c11 */ /* 0x001fc8000f8010ff */
[----:B------:R-:W-:-:S05]  /*26b0*/  LEA.HI.X R3, R10, UR7, R11, 0x2, P0 ;  /* 0x000000070a037c11 */ /* 0x000fca00080f140b */
[----:B------:R-:W-:Y:S01]  /*26c0*/  STG.E desc[UR4][R2.64], R24 ;  /* 0x0000001802007986 */ /* 0x000fe2000c101904 */
[----:B------:R-:W-:Y:S05]  /*26d0*/  EXIT ;  /* 0x000000000000794d */ /* 0x000fea0003800000 */
        .weak           $__internal_38_$__cuda_sm20_div_u64
        .type           $__internal_38_$__cuda_sm20_div_u64,@function
        .size           $__internal_38_$__cuda_sm20_div_u64,(.L_x_691 - $__internal_38_$__cuda_sm20_div_u64)
$__internal_38_$__cuda_sm20_div_u64:
        /* <DEDUP_REMOVED lines=67> */
[----:B------:R-:W-:Y:S06]  /*2b10*/  RET.REL.NODEC R6 `(_ZN2at6native53_GLOBAL__N__3bfe7fd5_20_UpSampleNearest2d_cu_198c5ce242upsample_nearest2d_backward_nhwc_out_frameIffXadL_ZNS0_40nearest_neighbor_bw_compute_source_indexEfiiEEEEvPKT_PS3_mmmmmffm) ;  /* 0xffffffd406387950 */ /* 0x000fec0003c3ffff */
.L_x_466:
        /* <DEDUP_REMOVED lines=14> */
.L_x_691:


//--------------------- .text._ZN2at6native53_GLOBAL__N__3bfe7fd5_20_UpSampleNearest2d_cu_198c5ce242upsample_nearest2d_backward_nhwc_out_frameIddXadL_ZNS0_40nearest_neighbor_bw_compute_source_indexEfiiEEEEvPKT_PS3_mmmmmffm --------------------------
	.section	.text._ZN2at6native53_GLOBAL__N__3bfe7fd5_20_UpSampleNearest2d_cu_198c5ce242upsample_nearest2d_backward_nhwc_out_frameIddXadL_ZNS0_40nearest_neighbor_bw_compute_source_indexEfiiEEEEvPKT_PS3_mmmmmffm,"ax",@progbits
	.align	128
.text._ZN2at6native53_GLOBAL__N__3bfe7fd5_20_UpSampleNearest2d_cu_198c5ce242upsample_nearest2d_backward_nhwc_out_frameIddXadL_ZNS0_40nearest_neighbor_bw_compute_source_indexEfiiEEEEvPKT_PS3_mmmmmffm:
        .type           _ZN2at6native53_GLOBAL__N__3bfe7fd5_20_UpSampleNearest2d_cu_198c5ce242upsample_nearest2d_backward_nhwc_out_frameIddXadL_ZNS0_40nearest_neighbor_bw_compute_source_indexEfiiEEEEvPKT_PS3_mmmmmffm,@function
        .size           _ZN2at6native53_GLOBAL__N__3bfe7fd5_20_UpSampleNearest2d_cu_198c5ce242upsample_nearest2d_backward_nhwc_out_frameIddXadL_ZNS0_40nearest_neighbor_bw_compute_source_indexEfiiEEEEvPKT_PS3_mmmmmffm,(.L_x_693 - _ZN2at6native53_GLOBAL__N__3bfe7fd5_20_UpSampleNearest2d_cu_198c5ce242upsample_nearest2d_backward_nhwc_out_frameIddXadL_ZNS0_40nearest_neighbor_bw_compute_source_indexEfiiEEEEvPKT_PS3_mmmmmffm)
        .other          _ZN2at6native53_GLOBAL__N__3bfe7fd5_20_UpSampleNearest2d_cu_198c5ce242upsample_nearest2d_backward_nhwc_out_frameIddXadL_ZNS0_40nearest_neighbor_bw_compute_source_indexEfiiEEEEvPKT_PS3_mmmmmffm,@"STO_CUDA_ENTRY STV_DEFAULT"
_ZN2at6native53_GLOBAL__N__3bfe7fd5_20_UpSampleNearest2d_cu_198c5ce242upsample_nearest2d_backward_nhwc_out_frameIddXadL_ZNS0_40nearest_neighbor_bw_compute_source_indexEfiiEEEEvPKT_PS3_mmmmmffm:
        /* <DEDUP_REMOVED lines=38> */
.L_x_468:
[----:B------:R-:W0:Y:S01]  /*0260*/  LDCU.64 UR4, c[0x0][0x3b0] ;  /* 0x00007600ff0477ac */ /* 0x000e220008000a00 */
[----:B------:R-:W-:Y:S01]  /*0270*/  MOV R14, R8 ;  /* 0x00000008000e7202 */ /* 0x000fe20000000f00 */
[----:B------:R-:W-:Y:S01]  /*0280*/  IMAD.MOV.U32 R15, RZ, RZ, R9 ;  /* 0x000000ffff0f7224 */ /* 0x000fe200078e0009 */
[----:B------:R-:W-:Y:S01]  /*0290*/  MOV R10, 0x2d0 ;  /* 0x000002d0000a7802 */ /* 0x000fe20000000f00 */
[----:B0-----:R-:W-:Y:S01]  /*02a0*/  IMAD.U32 R12, RZ, RZ, UR4 ;  /* 0x00000004ff0c7e24 */ /* 0x001fe2000f8e00ff */
[----:B------:R-:W-:-:S07]  /*02b0*/  MOV R13, UR5 ;  /* 0x00000005000d7c02 */ /* 0x000fce0008000f00 */
[----:B------:R-:W-:Y:S05]  /*02c0*/  CALL.REL.NOINC `($__internal_39_$__cuda_sm20_div_u64) ;  /* 0x0000002000f07944 */ /* 0x000fea0003c00000 */
[----:B------:R-:W0:Y:S01]  /*02d0*/  LDCU UR4, c[0x0][0x3b0] ;  /* 0x00007600ff0477ac */ /* 0x000e220008000800 */
[----:B------:R-:W-:Y:S01]  /*02e0*/  IADD3 R3, PT, PT, -R12, RZ, RZ ;  /* 0x000000ff0c037210 */ /* 0x000fe20007ffe1ff */
[----:B------:R-:W-:-:S04]  /*02f0*/  IMAD.MOV.U32 R2, RZ, RZ, R12 ;  /* 0x000000ffff027224 */ /* 0x000fc800078e000c */
[----:B0-----:R-:W-:Y:S01]  /*0300*/  IMAD R0, R3, UR4, R8 ;  /* 0x0000000403007c24 */ /* 0x001fe2000f8e0208 */
[----:B------:R-:W-:-:S07]  /*0310*/  MOV R3, R13 ;  /* 0x0000000d00037202 */ /* 0x000fce0000000f00 */
.L_x_469:
[----:B------:R-:W-:Y:S05]  /*0320*/  BSYNC.RECONVERGENT B0 ;  /* 0x0000000000007941 */ /* 0x000fea0003800200 */
.L_x_467:
        /* <DEDUP_REMOVED lines=28> */
.L_x_471:
        /* <DEDUP_REMOVED lines=9> */
[----:B------:R-:W-:Y:S01]  /*0580*/  IMAD.MOV.U32 R4, RZ, RZ, R12 ;  /* 0x000000ffff047224 */ /* 0x000fe200078e000c */
[----:B------:R-:W-:-:S03]  /*0590*/  MOV R5, R13 ;  /* 0x0000000d00057202 */ /* 0x000fc60000000f00 */
[----:B0-----:R-:W-:-:S07]  /*05a0*/  IMAD R11, R11, UR4, R2 ;  /* 0x000000040b0b7c24 */ /* 0x001fce000f8e0202 */
.L_x_472:
[----:B------:R-:W-:Y:S05]  /*05b0*/  BSYNC.RECONVERGENT B0 ;  /* 0x0000000000007941 */ /* 0x000fea0003800200 */
.L_x_470:
        /* <DEDUP_REMOVED lines=27> */
.L_x_474:
[----:B------:R-:W0:Y:S01]  /*0770*/  LDCU.64 UR4, c[0x0][0x3a0] ;  /* 0x00007400ff0477ac */ /* 0x000e220008000a00 */
[----:B------:R-:W-:Y:S01]  /*0780*/  IMAD.MOV.U32 R14, RZ, RZ, R4 ;  /* 0x000000ffff0e7224 */ /* 0x000fe200078e0004 */
[----:B------:R-:W-:Y:S02]  /*0790*/  MOV R15, R5 ;  /* 0x00000005000f7202 */ /* 0x000fe40000000f00 */
[----:B------:R-:W-:Y:S02]  /*07a0*/  MOV R10, 0x7e0 ;  /* 0x000007e0000a7802 */ /* 0x000fe40000000f00 */
[----:B0-----:R-:W-:Y:S01]  /*07b0*/  MOV R12, UR4 ;  /* 0x00000004000c7c02 */ /* 0x001fe20008000f00 */
[----:B------:R-:W-:-:S07]  /*07c0*/  IMAD.U32 R13, RZ, RZ, UR5 ;  /* 0x00000005ff0d7e24 */ /* 0x000fce000f8e00ff */
[----:B------:R-:W-:Y:S05]  /*07d0*/  CALL.REL.NOINC `($__internal_39_$__cuda_sm20_div_u64) ;  /* 0x0000001c00ac7944 */ /* 0x000fea0003c00000 */
[----:B------:R-:W0:Y:S01]  /*07e0*/  LDCU UR4, c[0x0][0x3a0] ;  /* 0x00007400ff0477ac */ /* 0x000e220008000800 */
[----:B------:R-:W-:Y:S01]  /*07f0*/  IMAD.MOV R3, RZ, RZ, -R12 ;  /* 0x000000ffff037224 */ /* 0x000fe200078e0a0c */
[----:B------:R-:W-:-:S03]  /*0800*/  MOV R2, R12 ;  /* 0x0000000c00027202 */ /* 0x000fc60000000f00 */
[----:B0-----:R-:W-:-:S07]  /*0810*/  IMAD R4, R3, UR4, R4 ;  /* 0x0000000403047c24 */ /* 0x001fce000f8e0204 */
.L_x_475:
[----:B------:R-:W-:Y:S05]  /*0820*/  BSYNC.RECONVERGENT B0 ;  /* 0x0000000000007941 */ /* 0x000fea0003800200 */
.L_x_473:
        /* <DEDUP_REMOVED lines=14> */
[----:B------:R-:W0:Y:S01]  /*0910*/  LDCU.64 UR14, c[0x0][0x3b0] ;  /* 0x00007600ff0e77ac */ /* 0x000e220008000a00 */
[----:B------:R-:W-:-:S02]  /*0920*/  CS2R R6, SRZ ;  /* 0x0000000000067805 */ /* 0x000fc4000001ff00 */
        /* <DEDUP_REMOVED lines=12> */
[----:B------:R-:W-:Y:S02]  /*09f0*/  SHF.R.S32.HI R17, RZ, 0x1f, R0 ;  /* 0x0000001fff117819 */ /* 0x000fe40000011400 */
[----:B------:R-:W-:Y:S02]  /*0a00*/  CS2R R6, SRZ ;  /* 0x0000000000067805 */ /* 0x000fe4000001ff00 */
[----:B0-----:R-:W-:-:S07]  /*0a10*/  VIMNMX R25, PT, PT, R5, UR9, PT ;  /* 0x0000000905197c48 */ /* 0x001fce000bfe0100 */
.L_x_488:
        /* <DEDUP_REMOVED lines=21> */
.L_x_483:
        /* <DEDUP_REMOVED lines=199> */
.L_x_482:
[----:B------:R-:W-:-:S07]  /*17e0*/  IADD3 R26, PT, PT, R26, -0x7, RZ ;  /* 0xfffffff91a1a7810 */ /* 0x000fce0007ffe0ff */
.L_x_481:
[----:B------:R-:W-:Y:S05]  /*17f0*/  BSYNC.RECONVERGENT B2 ;  /* 0x0000000000027941 */ /* 0x000fea0003800200 */
.L_x_480:
        /* <DEDUP_REMOVED lines=111> */
.L_x_485:
[----:B------:R-:W-:Y:S05]  /*1ef0*/  BSYNC.RECONVERGENT B2 ;  /* 0x0000000000027941 */ /* 0x000fea0003800200 */
.L_x_484:
        /* <DEDUP_REMOVED lines=61> */
[----:B------:R-:W-:Y:S01]  /*22d0*/  VIADD R26, R26, 0x4 ;  /* 0x000000041a1a7836 */ /* 0x000fe20000000000 */
[----:B---3--:R-:W-:-:S08]  /*22e0*/  DADD R14, R14, R22 ;  /* 0x000000000e0e7229 */ /* 0x008fd00000000016 */
[----:B--2---:R-:W-:-:S11]  /*22f0*/  DADD R6, R14, R12 ;  /* 0x000000000e067229 */ /* 0x004fd6000000000c */
.L_x_487:
[----:B------:R-:W-:Y:S05]  /*2300*/  BSYNC.RECONVERGENT B2 ;  /* 0x0000000000027941 */ /* 0x000fea0003800200 */
.L_x_486:
        /* <DEDUP_REMOVED lines=33> */
[----:B------:R-:W-:Y:S01]  /*2520*/  @P0 IMAD R19, R19, R12, RZ ;  /* 0x0000000c13130224 */ /* 0x000fe200078e02ff */
[----:B------:R-:W-:Y:S01]  /*2530*/  LEA R18, P1, R20, R14, 0x3 ;  /* 0x0000000e14127211 */ /* 0x000fe200078218ff */
[----:B------:R-:W-:Y:S02]  /*2540*/  IMAD.IADD R11, R21, 0x1, R11 ;  /* 0x00000001150b7824 */ /* 0x000fe400078e020b */
[----:B------:R-:W-:-:S04]  /*2550*/  @P0 IMAD.WIDE.U32 R22, R10, R12, R16 ;  /* 0x0000000c0a160225 */ /* 0x000fc800078e0010 */
[----:B------:R-:W-:Y:S01]  /*2560*/  @P0 IMAD R13, R10, R13, R19 ;  /* 0x0000000d0a0d0224 */ /* 0x000fe200078e0213 */
[----:B------:R-:W-:Y:S02]  /*2570*/  LEA.HI.X R19, R20, R15, R11, 0x3, P1 ;  /* 0x0000000f14137211 */ /* 0x000fe400008f1c0b */
[C---:B------:R-:W-:Y:S02]  /*2580*/  @P0 LEA R14, P1, R22.reuse, R14, 0x3 ;  /* 0x0000000e160e0211 */ /* 0x040fe400078218ff */
[----:B------:R-:W-:Y:S02]  /*2590*/  @P0 IADD3 R10, PT, PT, R23, R13, RZ ;  /* 0x0000000d170a0210 */ /* 0x000fe40007ffe0ff */
[----:B------:R-:W2:Y:S02]  /*25a0*/  LDG.E.64 R18, desc[UR4][R18.64] ;  /* 0x0000000412127981 */ /* 0x000ea4000c1e1b00 */
[----:B------:R-:W-:-:S06]  /*25b0*/  @P0 LEA.HI.X R15, R22, R15, R10, 0x3, P1 ;  /* 0x0000000f160f0211 */ /* 0x000fcc00008f1c0a */
[----:B------:R-:W3:Y:S01]  /*25c0*/  @P0 LDG.E.64 R14, desc[UR4][R14.64] ;  /* 0x000000040e0e0981 */ /* 0x000ee2000c1e1b00 */
[----:B--2---:R-:W-:-:S08]  /*25d0*/  DADD R6, R6, R18 ;  /* 0x0000000006067229 */ /* 0x004fd00000000012 */
[----:B---3--:R-:W-:-:S11]  /*25e0*/  @P0 DADD R6, R6, R14 ;  /* 0x0000000006060229 */ /* 0x008fd6000000000e */
.L_x_479:
[----:B------:R-:W-:Y:S05]  /*25f0*/  BSYNC.RECONVERGENT B0 ;  /* 0x0000000000007941 */ /* 0x000fea0003800200 */
.L_x_478:
[----:B------:R-:W-:-:S04]  /*2600*/  IADD3 R24, PT, PT, R24, 0x1, RZ ;  /* 0x0000000118187810 */ /* 0x000fc80007ffe0ff */
[----:B------:R-:W-:-:S13]  /*2610*/  ISETP.NE.AND P0, PT, R24, R3, PT ;  /* 0x000000031800720c */ /* 0x000fda0003f05270 */
[----:B------:R-:W-:Y:S05]  /*2620*/  @P0 BRA `(.L_x_488) ;  /* 0xffffffe000fc0947 */ /* 0x000fea000383ffff */
.L_x_477:
[----:B------:R-:W-:Y:S05]  /*2630*/  BSYNC.RECONVERGENT B1 ;  /* 0x0000000000017941 */ /* 0x000fea0003800200 */
.L_x_476:
[----:B------:R-:W0:Y:S02]  /*2640*/  LDCU.64 UR6, c[0x0][0x388] ;  /* 0x00007100ff0677ac */ /* 0x000e240008000a00 */
[----:B0-----:R-:W-:-:S04]  /*2650*/  LEA R2, P0, R8, UR6, 0x3 ;  /* 0x0000000608027c11 */ /* 0x001fc8000f8018ff */
[----:B------:R-:W-:-:S05]  /*2660*/  LEA.HI.X R3, R8, UR7, R9, 0x3, P0 ;  /* 0x0000000708037c11 */ /* 0x000fca00080f1c09 */
[----:B------:R-:W-:Y:S01]  /*2670*/  STG.E.64 desc[UR4][R2.64], R6 ;  /* 0x0000000602007986 */ /* 0x000fe2000c101b04 */
[----:B------:R-:W-:Y:S05]  /*2680*/  EXIT ;  /* 0x000000000000794d */ /* 0x000fea0003800000 */
        .weak           $__internal_39_$__cuda_sm20_div_u64
        .type           $__internal_39_$__cuda_sm20_div_u64,@function
        .size           $__internal_39_$__cuda_sm20_div_u64,(.L_x_693 - $__internal_39_$__cuda_sm20_div_u64)
$__internal_39_$__cuda_sm20_div_u64:
        /* <DEDUP_REMOVED lines=67> */
[----:B------:R-:W-:Y:S06]  /*2ac0*/  RET.REL.NODEC R6 `(_ZN2at6native53_GLOBAL__N__3bfe7fd5_20_UpSampleNearest2d_cu_198c5ce242upsample_nearest2d_backward_nhwc_out_frameIddXadL_ZNS0_40nearest_neighbor_bw_compute_source_indexEfiiEEEEvPKT_PS3_mmmmmffm) ;  /* 0xffffffd4064c7950 */ /* 0x000fec0003c3ffff */
.L_x_489:
        /* <DEDUP_REMOVED lines=11> */
.L_x_693:


//--------------------- .text._ZN2at6native53_GLOBAL__N__3bfe7fd5_20_UpSampleNearest2d_cu_198c5ce228upsample_nearest2d_out_frameIhXadL_ZNS0_43nearest_neighbor_exact_compute_source_indexEfiiEEEEvPKT_PS3_mmmmmff --------------------------
	.section	.text._ZN2at6native53_GLOBAL__N__3bfe7fd5_20_UpSampleNearest2d_cu_198c5ce228upsample_nearest2d_out_frameIhXadL_ZNS0_43nearest_neighbor_exact_compute_source_indexEfiiEEEEvPKT_PS3_mmmmmff,"ax",@progbits
	.align	128
.text._ZN2at6native53_GLOBAL__N__3bfe7fd5_20_UpSampleNearest2d_cu_198c5ce228upsample_nearest2d_out_frameIhXadL_ZNS0_43nearest_neighbor_exact_compute_source_indexEfiiEEEEvPKT_PS3_mmmmmff:
        .type           _ZN2at6native53_GLOBAL__N__3bfe7fd5_20_UpSampleNearest2d_cu_198c5ce228upsample_nearest2d_out_frameIhXadL_ZNS0_43nearest_neighbor_exact_compute_source_indexEfiiEEEEvPKT_PS3_mmmmmff,@function
        .size           _ZN2at6native53_GLOBAL__N__3bfe7fd5_20_UpSampleNearest2d_cu_198c5ce228upsample_nearest2d_out_frameIhXadL_ZNS0_43nearest_neighbor_exact_compute_source_indexEfiiEEEEvPKT_PS3_mmmmmff,(.L_x_695 - _ZN2at6native53_GLOBAL__N__3bfe7fd5_20_UpSampleNearest2d_cu_198c5ce228upsample_nearest2d_out_frameIhXadL_ZNS0_43nearest_neighbor_exact_compute_source_indexEfiiEEEEvPKT_PS3_mmmmmff)
        .other          _ZN2at6native53_GLOBAL__N__3bfe7fd5_20_UpSampleNearest2d_cu_198c5ce228upsample_nearest2d_out_frameIhXadL_ZNS0_43nearest_neighbor_exact_compute_source_indexEfiiEEEEvPKT_PS3_mmmmmff,@"STO_CUDA_ENTRY STV_DEFAULT"
_ZN2at6native53_GLOBAL__N__3bfe7fd5_20_UpSampleNearest2d_cu_198c5ce228upsample_nearest2d_out_frameIhXadL_ZNS0_43nearest_neighbor_exact_compute_source_indexEfiiEEEEvPKT_PS3_mmmmmff:
[----:B------:R-:W-:Y:S01]  /*0000*/  LDC R1, c[0x0][0x37c] ;  /* 0x0000df00ff017b82 */ /* 0x000fe20000000800 */
[----:B------:R-:W0:Y:S07]  /*0010*/  S2R R12, SR_TID.Y ;  /* 0x00000000000c7919 */ /* 0x000e2e0000002200 */
[----:B------:R-:W1:Y:S01]  /*0020*/  LDC R0, c[0x0][0x368] ;  /* 0x0000da00ff007b82 */ /* 0x000e620000000800 */
[----:B------:R-:W2:Y:S01]  /*0030*/  LDCU.64 UR8, c[0x0][0x3a8] ;  /* 0x00007500ff0877ac */ /* 0x000ea20008000a00 */
[----:B------:R-:W3:Y:S01]  /*0040*/  S2R R10, SR_TID.X ;  /* 0x00000000000a7919 */ /* 0x000ee20000002100 */
[----:B------:R-:W4:Y:S01]  /*0050*/  LDCU.64 UR10, c[0x0][0x3b0] ;  /* 0x00007600ff0a77ac */ /* 0x000f220008000a00 */
[----:B------:R-:W1:Y:S04]  /*0060*/  S2R R9, SR_TID.Z ;  /* 0x0000000000097919 */ /* 0x000e680000002300 */
[----:B------:R-:W5:Y:S08]  /*0070*/  LDC R2, c[0x0][0x360] ;  /* 0x0000d800ff027b82 */ /* 0x000f700000000800 */
[----:B------:R-:W5:Y:S08]  /*0080*/  S2UR UR5, SR_CTAID.X ;  /* 0x00000000000579c3 */ /* 0x000f700000002500 */
[----:B------:R-:W0:Y:S08]  /*0090*/  S2UR UR6, SR_CTAID.Y ;  /* 0x00000000000679c3 */ /* 0x000e300000002600 */
[----:B------:R-:W0:Y:S01]  /*00a0*/  LDC R13, c[0x0][0x364] ;  /* 0x0000d900ff0d7b82 */ /* 0x000e220000000800 */
[----:B-----5:R-:W-:-:S07]  /*00b0*/  IMAD R11, R2, UR5, RZ ;  /* 0x00000005020b7c24 */ /* 0x020fce000f8e02ff */
[----:B------:R-:W1:Y:S01]  /*00c0*/  S2UR UR4, SR_CTAID.Z ;  /* 0x00000000000479c3 */ /* 0x000e620000002700 */
[----:B---3--:R-:W-:-:S04]  /*00d0*/  IADD3 R10, P2, PT, R11, R10, RZ ;  /* 0x0000000a0b0a7210 */ /* 0x008fc80007f5e0ff */
[----:B----4-:R-:W-:Y:S02]  /*00e0*/  ISETP.GE.U32.AND P0, PT, R10, UR10, PT ;  /* 0x0000000a0a007c0c */ /* 0x010fe4000bf06070 */
[----:B------:R-:W-:Y:S01]  /*00f0*/  IADD3.X R11, PT, PT, RZ, RZ, RZ, P2, !PT ;  /* 0x000000ffff0b7210 */ /* 0x000fe200017fe4ff */
[----:B0-----:R-:W-:-:S05]  /*0100*/  IMAD R12, R13, UR6, R12 ;  /* 0x000000060d0c7c24 */ /* 0x001fca000f8e020c */
[----:B--2---:R-:W-:-:S04]  /*0110*/  ISETP.GE.U32.AND P1, PT, R12, UR8, PT ;  /* 0x000000080c007c0c */ /* 0x004fc8000bf26070 */
[----:B------:R-:W-:Y:S01]  /*0120*/  ISETP.GE.U32.AND.EX P1, PT, RZ, UR9, PT, P1 ;  /* 0x00000009ff007c0c */ /* 0x000fe2000bf26110 */
[----:B-1----:R-:W-:-:S03]  /*0130*/  IMAD R9, R0, UR4, R9 ;  /* 0x0000000400097c24 */ /* 0x002fc6000f8e0209 */
[----:B------:R-:W-:-:S13]  /*0140*/  ISETP.GE.U32.OR.EX P0, PT, R11, UR11, P1, P0 ;  /* 0x0000000b0b007c0c */ /* 0x000fda0008f06500 */
[----:B------:R-:W-:Y:S05]  /*0150*/  @P0 EXIT ;  /* 0x000000000000094d */ /* 0x000fea0003800000 */
[----:B------:R-:W0:Y:S01]  /*0160*/  LDC.64 R6, c[0x0][0x398] ;  /* 0x0000e600ff067b82 */ /* 0x000e220000000a00 */
[----:B------:R-:W1:Y:S01]  /*0170*/  LDCU UR4, c[0x0][0x378] ;  /* 0x00006f00ff0477ac */ /* 0x000e620008000800 */
[----:B------:R-:W-:Y:S02]  /*0180*/  HFMA2 R13, -RZ, RZ, 0, 0 ;  /* 0x00000000ff0d7431 */ /* 0x000fe400000001ff */
[----:B------:R-:W-:Y:S02]  /*0190*/  IMAD.MOV.U32 R5, RZ, RZ, RZ ;  /* 0x000000ffff057224 */ /* 0x000fe400078e00ff */
[----:B------:R-:W-:Y:S02]  /*01a0*/  IMAD.MOV.U32 R14, RZ, RZ, R12 ;  /* 0x000000ffff0e7224 */ /* 0x000fe400078e000c */
[----:B------:R-:W2:Y:S01]  /*01b0*/  LDC.64 R2, c[0x0][0x3a0] ;  /* 0x0000e800ff027b82 */ /* 0x000ea20000000a00 */
[----:B------:R-:W-:Y:S01]  /*01c0*/  MOV R15, R13 ;  /* 0x0000000d000f7202 */ /* 0x000fe20000000f00 */
[----:B-1----:R-:W-:Y:S01]  /*01d0*/  IMAD R0, R0, UR4, RZ ;  /* 0x0000000400007c24 */ /* 0x002fe2000f8e02ff */
[----:B0-----:R-:W-:-:S04]  /*01e0*/  ISETP.NE.U32.AND P0, PT, R6, UR8, PT ;  /* 0x0000000806007c0c */ /* 0x001fc8000bf05070 */
[----:B------:R-:W-:Y:S02]  /*01f0*/  ISETP.NE.AND.EX P0, PT, R7, UR9, PT, P0 ;  /* 0x0000000907007c0c */ /* 0x000fe4000bf05300 */
[----:B--2---:R-:W-:-:S04]  /*0200*/  ISETP.NE.U32.AND P1, PT, R2, UR10, PT ;  /* 0x0000000a02007c0c */ /* 0x004fc8000bf25070 */
[----:B------:R-:W-:-:S07]  /*0210*/  ISETP.NE.AND.EX P1, PT, R3, UR11, PT, P1 ;  /* 0x0000000b03007c0c */ /* 0x000fce000bf25310 */
[----:B------:R-:W-:Y:S06]  /*0220*/  @!P0 BRA `(.L_x_490) ;  /* 0x00000000001c8947 */ /* 0x000fec0003800000 */
[----:B------:R-:W0:Y:S01]  /*0230*/  LDCU UR4, c[0x0][0x3b8] ;  /* 0x00007700ff0477ac */ /* 0x000e220008000800 */
[----:B------:R-:W-:-:S05]  /*0240*/  I2FP.F32.U32 R4, R12 ;  /* 0x0000000c00047245 */ /* 0x000fca0000201000 */
[----:B------:R-:W-:-:S04]  /*0250*/  FADD.FTZ R4, R4, 0.5 ;  /* 0x3f00000004047421 */ /* 0x000fc80000010000 */
[----:B0-----:R-:W-:-:S04]  /*0260*/  FMUL.FTZ R4, R4, UR4 ;  /* 0x0000000404047c20 */ /* 0x001fc80008410000 */
[----:B------:R-:W0:Y:S02]  /*0270*/  F2I.FTZ.FLOOR.NTZ R15, R4 ;  /* 0x00000004000f7305 */ /* 0x000e240000217100 */
[----:B0-----:R-:W-:-:S04]  /*0280*/  VIADDMNMX R14, R6, 0xffffffff, R15, PT ;  /* 0xffffffff060e7846 */ /* 0x001fc8000380010f */
[----:B------:R-:W-:-:S07]  /*0290*/  SHF.R.S32.HI R15, RZ, 0x1f, R14 ;  /* 0x0000001fff0f7819 */ /* 0x000fce000001140e */
.L_x_490:
[----:B------:R-:W-:Y:S01]  /*02a0*/  IMAD.MOV.U32 R4, RZ, RZ, R10 ;  /* 0x000000ffff047224 */ /* 0x000fe200078e000a */
[----:B------:R-:W-:Y:S01]  /*02b0*/  MOV R17, R11 ;  /* 0x0000000b00117202 */ /* 0x000fe20000000f00 */
[----:B------:R-:W-:Y:S06]  /*02c0*/  @!P1 BRA `(.L_x_491) ;  /* 0x00000000001c9947 */ /* 0x000fec0003800000 */
[----:B------:R-:W0:Y:S01]  /*02d0*/  LDCU UR4, c[0x0][0x3bc] ;  /* 0x00007780ff0477ac */ /* 0x000e220008000800 */
[----:B------:R-:W-:-:S05]  /*02e0*/  I2FP.F32.S32 R4, R10 ;  /* 0x0000000a00047245 */ /* 0x000fca0000201400 */
[----:B------:R-:W-:-:S04]  /*02f0*/  FADD.FTZ R4, R4, 0.5 ;  /* 0x3f00000004047421 */ /* 0x000fc80000010000 */
[----:B0-----:R-:W-:-:S04]  /*0300*/  FMUL.FTZ R8, R4, UR4 ;  /* 0x0000000404087c20 */ /* 0x001fc80008410000 */
[----:B------:R-:W0:Y:S02]  /*0310*/  F2I.FTZ.FLOOR.NTZ R17, R8 ;  /* 0x0000000800117305 */ /* 0x000e240000217100 */
[----:B0-----:R-:W-:-:S04]  /*0320*/  VIADDMNMX R4, R2, 0xffffffff, R17, PT ;  /* 0xffffffff02047846 */ /* 0x001fc80003800111 */
[----:B------:R-:W-:-:S07]  /*0330*/  SHF.R.S32.HI R17, RZ, 0x1f, R4 ;  /* 0x0000001fff117819 */ /* 0x000fce0000011404 */
.L_x_491:
[----:B------:R-:W0:Y:S01]  /*0340*/  LDCU.64 UR4, c[0x0][0x390] ;  /* 0x00007200ff0477ac */ /* 0x000e220008000a00 */
[----:B------:R-:W-:Y:S02]  /*0350*/  IMAD R8, R5, UR8, RZ ;  /* 0x0000000805087c24 */ /* 0x000fe4000f8e02ff */
[C---:B------:R-:W-:Y:S01]  /*0360*/  IMAD.WIDE.U32 R18, R9.reuse, UR8, R12 ;  /* 0x0000000809127c25 */ /* 0x040fe2000f8e000c */
[----:B------:R-:W1:Y:S03]  /*0370*/  LDCU.128 UR12, c[0x0][0x380] ;  /* 0x00007000ff0c77ac */ /* 0x000e660008000c00 */
[----:B------:R-:W-:Y:S02]  /*0380*/  IMAD R13, R9, UR9, R8 ;  /* 0x00000009090d7c24 */ /* 0x000fe4000f8e0208 */
[----:B------:R-:W-:Y:S02]  /*0390*/  IMAD R12, R5, R6, RZ ;  /* 0x00000006050c7224 */ /* 0x000fe400078e02ff */
[----:B------:R-:W-:Y:S01]  /*03a0*/  IMAD.IADD R8, R19, 0x1, R13 ;  /* 0x0000000113087824 */ /* 0x000fe200078e020d */
[----:B------:R-:W-:Y:S01]  /*03b0*/  MOV R13, R15 ;  /* 0x0000000f000d7202 */ /* 0x000fe20000000f00 */
[----:B------:R-:W-:Y:S01]  /*03c0*/  IMAD R21, R9, R7, R12 ;  /* 0x0000000709157224 */ /* 0x000fe200078e020c */
[----:B------:R-:W-:Y:S01]  /*03d0*/  MOV R12, R14 ;  /* 0x0000000e000c7202 */ /* 0x000fe20000000f00 */
[----:B------:R-:W-:-:S02]  /*03e0*/  IMAD R19, R8, UR10, RZ ;  /* 0x0000000a08137c24 */ /* 0x000fc4000f8e02ff */
[----:B------:R-:W-:Y:S01]  /*03f0*/  IMAD.WIDE.U32 R10, R18, UR10, R10 ;  /* 0x0000000a120a7c25 */ /* 0x000fe2000f8e000a */
[----:B0-----:R-:W-:-:S03]  /*0400*/  ISETP.GE.U32.AND P0, PT, R9, UR4, PT ;  /* 0x0000000409007c0c */ /* 0x001fc6000bf06070 */
[----:B------:R-:W-:Y:S01]  /*0410*/  IMAD.WIDE.U32 R12, R9, R6, R12 ;  /* 0x00000006090c7225 */ /* 0x000fe200078e000c */
[----:B------:R-:W-:-:S03]  /*0420*/  ISETP.GE.U32.AND.EX P0, PT, R5, UR5, PT, P0 ;  /* 0x0000000505007c0c */ /* 0x000fc6000bf06100 */
[----:B------:R-:W-:Y:S02]  /*0430*/  IMAD R19, R18, UR11, R19 ;  /* 0x0000000b12137c24 */ /* 0x000fe4000f8e0213 */
[----:B------:R-:W-:-:S08]  /*0440*/  IMAD.IADD R15, R13, 0x1, R21 ;  /* 0x000000010d0f7824 */ /* 0x000fd000078e0215 */
[----:B-1----:R-:W-:Y:S05]  /*0450*/  @P0 EXIT ;  /* 0x000000000000094d */ /* 0x002fea0003800000 */
[----:B------:R-:W0:Y:S01]  /*0460*/  LDC.64 R20, c[0x0][0x358] ;  /* 0x0000d600ff147b82 */ /* 0x000e220000000a00 */
[----:B------:R-:W-:Y:S01]  /*0470*/  MOV R16, R4 ;  /* 0x0000000400107202 */ /* 0x000fe20000000f00 */
[----:B------:R-:W-:Y:S01]  /*0480*/  IMAD R8, R15, R2, RZ ;  /* 0x000000020f087224 */ /* 0x000fe200078e02ff */
[----:B------:R-:W-:Y:S02]  /*0490*/  IADD3 R19, PT, PT, R11, R19, RZ ;  /* 0x000000130b137210 */ /* 0x000fe40007ffe0ff */
[----:B------:R-:W-:Y:S01]  /*04a0*/  MOV R18, R10 ;  /* 0x0000000a00127202 */ /* 0x000fe20000000f00 */
[----:B------:R-:W-:-:S04]  /*04b0*/  IMAD.WIDE.U32 R14, R12, R2, R16 ;  /* 0x000000020c0e7225 */ /* 0x000fc800078e0010 */
[----:B------:R-:W-:Y:S02]  /*04c0*/  IMAD R13, R12, R3, R8 ;  /* 0x000000030c0d7224 */ /* 0x000fe400078e0208 */
[----:B------:R-:W-:-:S03]  /*04d0*/  IMAD.MOV.U32 R16, RZ, RZ, R14 ;  /* 0x000000ffff107224 */ /* 0x000fc600078e000e */
[----:B------:R-:W-:Y:S01]  /*04e0*/  IADD3 R17, PT, PT, R15, R13, RZ ;  /* 0x0000000d0f117210 */ /* 0x000fe20007ffe0ff */
[----:B------:R-:W-:-:S04]  /*04f0*/  IMAD.WIDE.U32 R12, R0, R6, RZ ;  /* 0x00000006000c7225 */ /* 0x000fc800078e00ff */
[----:B------:R-:W-:-:S04]  /*0500*/  IMAD.WIDE.U32 R14, R0, UR8, RZ ;  /* 0x00000008000e7c25 */ /* 0x000fc8000f8e00ff */
[C---:B------:R-:W-:Y:S02]  /*0510*/  IMAD R11, R0.reuse, R7, R13 ;  /* 0x00000007000b7224 */ /* 0x040fe400078e020d */
[----:B------:R-:W-:-:S07]  /*0520*/  IMAD R4, R0, UR9, R15 ;  /* 0x0000000900047c24 */ /* 0x000fce000f8e020f */
.L_x_492:
[----:B0-----:R-:W-:Y:S02]  /*0530*/  R2UR UR6, R20 ;  /* 0x00000000140672ca */ /* 0x001fe400000e0000 */
[----:B------:R-:W-:Y:S02]  /*0540*/  R2UR UR7, R21 ;  /* 0x00000000150772ca */ /* 0x000fe400000e0000 */
[----:B------:R-:W-:-:S04]  /*0550*/  IADD3 R22, P0, PT, R16, UR12, RZ ;  /* 0x0000000c10167c10 */ /* 0x000fc8000ff1e0ff */
[----:B-1----:R-:W-:-:S07]  /*0560*/  IADD3.X R23, PT, PT, R17, UR13, RZ, P0, !PT ;  /* 0x0000000d11177c10 */ /* 0x002fce00087fe4ff */
[----:B------:R-:W2:Y:S01]  /*0570*/  LDG.E.U8 R23, desc[UR6][R22.64] ;  /* 0x0000000616177981 */ /* 0x000ea2000c1e1100 */
[----:B------:R-:W-:Y:S01]  /*0580*/  IADD3 R6, P0, PT, R18, UR14, RZ ;  /* 0x0000000e12067c10 */ /* 0x000fe2000ff1e0ff */
[----:B------:R-:W-:Y:S02]  /*0590*/  IMAD R25, R4, UR10, RZ ;  /* 0x0000000a04197c24 */ /* 0x000fe4000f8e02ff */
[----:B------:R-:W-:Y:S01]  /*05a0*/  IMAD R8, R11, R2, RZ ;  /* 0x000000020b087224 */ /* 0x000fe200078e02ff */
[----:B------:R-:W-:Y:S01]  /*05b0*/  IADD3.X R7, PT, PT, R19, UR15, RZ, P0, !PT ;  /* 0x0000000f13077c10 */ /* 0x000fe200087fe4ff */
[----:B------:R-:W-:Y:S01]  /*05c0*/  IMAD.WIDE.U32 R18, R14, UR10, R18 ;  /* 0x0000000a0e127c25 */ /* 0x000fe2000f8e0012 */
[----:B------:R-:W-:-:S03]  /*05d0*/  IADD3 R9, P0, PT, R0, R9, RZ ;  /* 0x0000000900097210 */ /* 0x000fc60007f1e0ff */
[----:B------:R-:W-:-:S04]  /*05e0*/  IMAD.WIDE.U32 R16, R12, R2, R16 ;  /* 0x000000020c107225 */ /* 0x000fc800078e0010 */
[----:B------:R-:W-:Y:S01]  /*05f0*/  IMAD.X R5, RZ, RZ, R5, P0 ;  /* 0x000000ffff057224 */ /* 0x000fe200000e0605 */
[----:B------:R-:W-:Y:S01]  /*0600*/  ISETP.GE.U32.AND P0, PT, R9, UR4, PT ;  /* 0x0000000409007c0c */ /* 0x000fe2000bf06070 */
[----:B------:R-:W-:Y:S02]  /*0610*/  IMAD R25, R14, UR11, R25 ;  /* 0x0000000b0e197c24 */ /* 0x000fe4000f8e0219 */
[----:B------:R-:W-:Y:S01]  /*0620*/  IMAD R27, R12, R3, R8 ;  /* 0x000000030c1b7224 */ /* 0x000fe200078e0208 */
[----:B------:R-:W-:Y:S02]  /*0630*/  ISETP.GE.U32.AND.EX P0, PT, R5, UR5, PT, P0 ;  /* 0x0000000505007c0c */ /* 0x000fe4000bf06100 */
[----:B------:R-:W-:Y:S02]  /*0640*/  IADD3 R19, PT, PT, R19, R25, RZ ;  /* 0x0000001913137210 */ /* 0x000fe40007ffe0ff */
[----:B------:R-:W-:Y:S01]  /*0650*/  IADD3 R17, PT, PT, R17, R27, RZ ;  /* 0x0000001b11117210 */ /* 0x000fe20007ffe0ff */
[----:B--2---:R1:W-:Y:S08]  /*0660*/  STG.E.U8 desc[UR6][R6.64], R23 ;  /* 0x0000001706007986 */ /* 0x0043f0000c101106 */
[----:B------:R-:W-:Y:S05]  /*0670*/  @!P0 BRA `(.L_x_492) ;  /* 0xfffffffc00ac8947 */ /* 0x000fea000383ffff */
[----:B------:R-:W-:Y:S05]  /*0680*/  EXIT ;  /* 0x000000000000794d */ /* 0x000fea0003800000 */
.L_x_493:
        /* <DEDUP_REMOVED lines=15> */
.L_x_695:


//--------------------- .text._ZN2at6native53_GLOBAL__N__3bfe7fd5_20_UpSampleNearest2d_cu_198c5ce228upsample_nearest2d_out_frameIN3c108BFloat16EXadL_ZNS0_43nearest_neighbor_exact_compute_source_indexEfiiEEEEvPKT_PS5_mmmmmff --------------------------
	.section	.text._ZN2at6native53_GLOBAL__N__3bfe7fd5_20_UpSampleNearest2d_cu_198c5ce228upsample_nearest2d_out_frameIN3c108BFloat16EXadL_ZNS0_43nearest_neighbor_exact_compute_source_indexEfiiEEEEvPKT_PS5_mmmmmff,"ax",@progbits
	.align	128
.text._ZN2at6native53_GLOBAL__N__3bfe7fd5_20_UpSampleNearest2d_cu_198c5ce228upsample_nearest2d_out_frameIN3c108BFloat16EXadL_ZNS0_43nearest_neighbor_exact_compute_source_indexEfiiEEEEvPKT_PS5_mmmmmff:
        .type           _ZN2at6native53_GLOBAL__N__3bfe7fd5_20_UpSampleNearest2d_cu_198c5ce228upsample_nearest2d_out_frameIN3c108BFloat16EXadL_ZNS0_43nearest_neighbor_exact_compute_source_indexEfiiEEEEvPKT_PS5_mmmmmff,@function
        .size           _ZN2at6native53_GLOBAL__N__3bfe7fd5_20_UpSampleNearest2d_cu_198c5ce228upsample_nearest2d_out_frameIN3c108BFloat16EXadL_ZNS0_43nearest_neighbor_exact_compute_source_indexEfiiEEEEvPKT_PS5_mmmmmff,(.L_x_696 - _ZN2at6native53_GLOBAL__N__3bfe7fd5_20_UpSampleNearest2d_cu_198c5ce228upsample_nearest2d_out_frameIN3c108BFloat16EXadL_ZNS0_43nearest_neighbor_exact_compute_source_indexEfiiEEEEvPKT_PS5_mmmmmff)
        .other          _ZN2at6native53_GLOBAL__N__3bfe7fd5_20_UpSampleNearest2d_cu_198c5ce228upsample_nearest2d_out_frameIN3c108BFloat16EXadL_ZNS0_43nearest_neighbor_exact_compute_source_indexEfiiEEEEvPKT_PS5_mmmmmff,@"STO_CUDA_ENTRY STV_DEFAULT"
_ZN2at6native53_GLOBAL__N__3bfe7fd5_20_UpSampleNearest2d_cu_198c5ce228upsample_nearest2d_out_frameIN3c108BFloat16EXadL_ZNS0_43nearest_neighbor_exact_compute_source_indexEfiiEEEEvPKT_PS5_mmmmmff:
        /* <DEDUP_REMOVED lines=42> */
.L_x_494:
        /* <DEDUP_REMOVED lines=10> */
.L_x_495:
        /* <DEDUP_REMOVED lines=31> */
.L_x_496:
[----:B0-----:R-:W-:Y:S02]  /*0530*/  R2UR UR6, R20 ;  /* 0x00000000140672ca */ /* 0x001fe400000e0000 */
[----:B------:R-:W-:Y:S02]  /*0540*/  R2UR UR7, R21 ;  /* 0x00000000150772ca */ /* 0x000fe400000e0000 */
[----:B------:R-:W-:-:S04]  /*0550*/  LEA R22, P0, R16, UR12, 0x1 ;  /* 0x0000000c10167c11 */ /* 0x000fc8000f8008ff */
[----:B-1----:R-:W-:-:S07]  /*0560*/  LEA.HI.X R23, R16, UR13, R17, 0x1, P0 ;  /* 0x0000000d10177c11 */ /* 0x002fce00080f0c11 */
[----:B------:R-:W2:Y:S01]  /*0570*/  LDG.E.U16 R23, desc[UR6][R22.64] ;  /* 0x0000000616177981 */ /* 0x000ea2000c1e1500 */
[----:B------:R-:W-:Y:S01]  /*0580*/  LEA R6, P0, R18, UR14, 0x1 ;  /* 0x0000000e12067c11 */ /* 0x000fe2000f8008ff */
[----:B------:R-:W-:Y:S02]  /*0590*/  IMAD R25, R4, UR10, RZ ;  /* 0x0000000a04197c24 */ /* 0x000fe4000f8e02ff */
[----:B------:R-:W-:Y:S01]  /*05a0*/  IMAD R8, R11, R2, RZ ;  /* 0x000000020b087224 */ /* 0x000fe200078e02ff */
[--C-:B------:R-:W-:Y:S01]  /*05b0*/  LEA.HI.X R7, R18, UR15, R19.reuse, 0x1, P0 ;  /* 0x0000000f12077c11 */ /* 0x100fe200080f0c13 */
        /* <DEDUP_REMOVED lines=10> */
[----:B--2---:R1:W-:Y:S08]  /*0660*/  STG.E.U16 desc[UR6][R6.64], R23 ;  /* 0x0000001706007986 */ /* 0x0043f0000c101506 */
[----:B------:R-:W-:Y:S05]  /*0670*/  @!P0 BRA `(.L_x_496) ;  /* 0xfffffffc00ac8947 */ /* 0x000fea000383ffff */
[----:B------:R-:W-:Y:S05]  /*0680*/  EXIT ;  /* 0x000000000000794d */ /* 0x000fea0003800000 */
.L_x_497:
        /* <DEDUP_REMOVED lines=15> */
.L_x_696:


//--------------------- .text._ZN2at6native53_GLOBAL__N__3bfe7fd5_20_UpSampleNearest2d_cu_198c5ce228upsample_nearest2d_out_frameIN3c104HalfEXadL_ZNS0_43nearest_neighbor_exact_compute_source_indexEfiiEEEEvPKT_PS5_mmmmmff --------------------------
	.section	.text._ZN2at6native53_GLOBAL__N__3bfe7fd5_20_UpSampleNearest2d_cu_198c5ce228upsample_nearest2d_out_frameIN3c104HalfEXadL_ZNS0_43nearest_neighbor_exact_compute_source_indexEfiiEEEEvPKT_PS5_mmmmmff,"ax",@progbits
	.align	128
.text._ZN2at6native53_GLOBAL__N__3bfe7fd5_20_UpSampleNearest2d_cu_198c5ce228upsample_nearest2d_out_frameIN3c104HalfEXadL_ZNS0_43nearest_neighbor_exact_compute_source_indexEfiiEEEEvPKT_PS5_mmmmmff:
        .type           _ZN2at6native53_GLOBAL__N__3bfe7fd5_20_UpSampleNearest2d_cu_198c5ce228upsample_nearest2d_out_frameIN3c104HalfEXadL_ZNS0_43nearest_neighbor_exact_compute_source_indexEfiiEEEEvPKT_PS5_mmmmmff,@function
        .size           _ZN2at6native53_GLOBAL__N__3bfe7fd5_20_UpSampleNearest2d_cu_198c5ce228upsample_nearest2d_out_frameIN3c104HalfEXadL_ZNS0_43nearest_neighbor_exact_compute_source_indexEfiiEEEEvPKT_PS5_mmmmmff,(.L_x_697 - _ZN2at6native53_GLOBAL__N__3bfe7fd5_20_UpSampleNearest2d_cu_198c5ce228upsample_nearest2d_out_frameIN3c104HalfEXadL_ZNS0_43nearest_neighbor_exact_compute_source_indexEfiiEEEEvPKT_PS5_mmmmmff)
        .other          _ZN2at6native53_GLOBAL__N__3bfe7fd5_20_UpSampleNearest2d_cu_198c5ce228upsample_nearest2d_out_frameIN3c104HalfEXadL_ZNS0_43nearest_neighbor_exact_compute_source_indexEfiiEEEEvPKT_PS5_mmmmmff,@"STO_CUDA_ENTRY STV_DEFAULT"
_ZN2at6native53_GLOBAL__N__3bfe7fd5_20_UpSampleNearest2d_cu_198c5ce228upsample_nearest2d_out_frameIN3c104HalfEXadL_ZNS0_43nearest_neighbor_exact_compute_source_indexEfiiEEEEvPKT_PS5_mmmmmff:
        /* <DEDUP_REMOVED lines=42> */
.L_x_498:
        /* <DEDUP_REMOVED lines=10> */
.L_x_499:
        /* <DEDUP_REMOVED lines=31> */
.L_x_500:
        /* <DEDUP_REMOVED lines=22> */
.L_x_501:
        /* <DEDUP_REMOVED lines=15> */
.L_x_697:


//--------------------- .text._ZN2at6native53_GLOBAL__N__3bfe7fd5_20_UpSampleNearest2d_cu_198c5ce228upsample_nearest2d_out_frameIfXadL_ZNS0_43nearest_neighbor_exact_compute_source_indexEfiiEEEEvPKT_PS3_mmmmmff --------------------------
	.section	.text._ZN2at6native53_GLOBAL__N__3bfe7fd5_20_UpSampleNearest2d_cu_198c5ce228upsample_nearest2d_out_frameIfXadL_ZNS0_43nearest_neighbor_exact_compute_source_indexEfiiEEEEvPKT_PS3_mmmmmff,"ax",@progbits
	.align	128
.text._ZN2at6native53_GLOBAL__N__3bfe7fd5_20_UpSampleNearest2d_cu_198c5ce228upsample_nearest2d_out_frameIfXadL_ZNS0_43nearest_neighbor_exact_compute_source_indexEfiiEEEEvPKT_PS3_mmmmmff:
        .type           _ZN2at6native53_GLOBAL__N__3bfe7fd5_20_UpSampleNearest2d_cu_198c5ce228upsample_nearest2d_out_frameIfXadL_ZNS0_43nearest_neighbor_exact_compute_source_indexEfiiEEEEvPKT_PS3_mmmmmff,@function
        .size           _ZN2at6native53_GLOBAL__N__3bfe7fd5_20_UpSampleNearest2d_cu_198c5ce228upsample_nearest2d_out_frameIfXadL_ZNS0_43nearest_neighbor_exact_compute_source_indexEfiiEEEEvPKT_PS3_mmmmmff,(.L_x_698 - _ZN2at6native53_GLOBAL__N__3bfe7fd5_20_UpSampleNearest2d_cu_198c5ce228upsample_nearest2d_out_frameIfXadL_ZNS0_43nearest_neighbor_exact_compute_source_indexEfiiEEEEvPKT_PS3_mmmmmff)
        .other          _ZN2at6native53_GLOBAL__N__3bfe7fd5_20_UpSampleNearest2d_cu_198c5ce228upsample_nearest2d_out_frameIfXadL_ZNS0_43nearest_neighbor_exact_compute_source_indexEfiiEEEEvPKT_PS3_mmmmmff,@"STO_CUDA_ENTRY STV_DEFAULT"
_ZN2at6native53_GLOBAL__N__3bfe7fd5_20_UpSampleNearest2d_cu_198c5ce228upsample_nearest2d_out_frameIfXadL_ZNS0_43nearest_neighbor_exact_compute_source_indexEfiiEEEEvPKT_PS3_mmmmmff:
        /* <DEDUP_REMOVED lines=42> */
.L_x_502:
        /* <DEDUP_REMOVED lines=10> */
.L_x_503:
        /* <DEDUP_REMOVED lines=31> */
.L_x_504:
[----:B0-----:R-:W-:Y:S02]  /*0530*/  R2UR UR6, R20 ;  /* 0x00000000140672ca */ /* 0x001fe400000e0000 */
[----:B------:R-:W-:Y:S02]  /*0540*/  R2UR UR7, R21 ;  /* 0x00000000150772ca */ /* 0x000fe400000e0000 */
[----:B------:R-:W-:-:S04]  /*0550*/  LEA R22, P0, R16, UR12, 0x2 ;  /* 0x0000000c10167c11 */ /* 0x000fc8000f8010ff */
[----:B-1----:R-:W-:-:S07]  /*0560*/  LEA.HI.X R23, R16, UR13, R17, 0x2, P0 ;  /* 0x0000000d10177c11 */ /* 0x002fce00080f1411 */
[----:B------:R-:W2:Y:S01]  /*0570*/  LDG.E R23, desc[UR6][R22.64] ;  /* 0x0000000616177981 */ /* 0x000ea2000c1e1900 */
        /* <DEDUP_REMOVED lines=14> */
[----:B--2---:R1:W-:Y:S08]  /*0660*/  STG.E desc[UR6][R6.64], R23 ;  /* 0x0000001706007986 */ /* 0x0043f0000c101906 */
[----:B------:R-:W-:Y:S05]  /*0670*/  @!P0 BRA `(.L_x_504) ;  /* 0xfffffffc00ac8947 */ /* 0x000fea000383ffff */
[----:B------:R-:W-:Y:S05]  /*0680*/  EXIT ;  /* 0x000000000000794d */ /* 0x000fea0003800000 */
.L_x_505:
        /* <DEDUP_REMOVED lines=15> */
.L_x_698:


//--------------------- .text._ZN2at6native53_GLOBAL__N__3bfe7fd5_20_UpSampleNearest2d_cu_198c5ce228upsample_nearest2d_out_frameIdXadL_ZNS0_43nearest_neighbor_exact_compute_source_indexEfiiEEEEvPKT_PS3_mmmmmff --------------------------
	.section	.text._ZN2at6native53_GLOBAL__N__3bfe7fd5_20_UpSampleNearest2d_cu_198c5ce228upsample_nearest2d_out_frameIdXadL_ZNS0_43nearest_neighbor_exact_compute_source_indexEfiiEEEEvPKT_PS3_mmmmmff,"ax",@progbits
	.align	128
.text._ZN2at6native53_GLOBAL__N__3bfe7fd5_20_UpSampleNearest2d_cu_198c5ce228upsample_nearest2d_out_frameIdXadL_ZNS0_43nearest_neighbor_exact_compute_source_indexEfiiEEEEvPKT_PS3_mmmmmff:
        .type           _ZN2at6native53_GLOBAL__N__3bfe7fd5_20_UpSampleNearest2d_cu_198c5ce228upsample_nearest2d_out_frameIdXadL_ZNS0_43nearest_neighbor_exact_compute_source_indexEfiiEEEEvPKT_PS3_mmmmmff,@function
        .size           _ZN2at6native53_GLOBAL__N__3bfe7fd5_20_UpSampleNearest2d_cu_198c5ce228upsample_nearest2d_out_frameIdXadL_ZNS0_43nearest_neighbor_exact_compute_source_indexEfiiEEEEvPKT_PS3_mmmmmff,(.L_x_699 - _ZN2at6native53_GLOBAL__N__3bfe7fd5_20_UpSampleNearest2d_cu_198c5ce228upsample_nearest2d_out_frameIdXadL_ZNS0_43nearest_neighbor_exact_compute_source_indexEfiiEEEEvPKT_PS3_mmmmmff)
        .other          _ZN2at6native53_GLOBAL__N__3bfe7fd5_20_UpSampleNearest2d_cu_198c5ce228upsample_nearest2d_out_frameIdXadL_ZNS0_43nearest_neighbor_exact_compute_source_indexEfiiEEEEvPKT_PS3_mmmmmff,@"STO_CUDA_ENTRY STV_DEFAULT"
_ZN2at6native53_GLOBAL__N__3bfe7fd5_20_UpSampleNearest2d_cu_198c5ce228upsample_nearest2d_out_frameIdXadL_ZNS0_43nearest_neighbor_exact_compute_source_indexEfiiEEEEvPKT_PS3_mmmmmff:
        /* <DEDUP_REMOVED lines=42> */
.L_x_506:
        /* <DEDUP_REMOVED lines=10> */
.L_x_507:
[----:B------:R-:W0:Y:S01]  /*0340*/  LDCU.64 UR4, c[0x0][0x390] ;  /* 0x00007200ff0477ac */ /* 0x000e220008000a00 */
[----:B------:R-:W-:Y:S02]  /*0350*/  IMAD R6, R5, UR8, RZ ;  /* 0x0000000805067c24 */ /* 0x000fe4000f8e02ff */
[----:B------:R-:W-:Y:S01]  /*0360*/  IMAD.WIDE.U32 R18, R7, UR8, R8 ;  /* 0x0000000807127c25 */ /* 0x000fe2000f8e0008 */
[----:B------:R-:W1:Y:S03]  /*0370*/  LDCU.128 UR12, c[0x0][0x380] ;  /* 0x00007000ff0c77ac */ /* 0x000e660008000c00 */
[----:B------:R-:W-:Y:S02]  /*0380*/  IMAD R8, R5, R12, RZ ;  /* 0x0000000c05087224 */ /* 0x000fe400078e02ff */
[C---:B------:R-:W-:Y:S02]  /*0390*/  IMAD R9, R7.reuse, UR9, R6 ;  /* 0x0000000907097c24 */ /* 0x040fe4000f8e0206 */
[----:B------:R-:W-:Y:S01]  /*03a0*/  IMAD R21, R7, R13, R8 ;  /* 0x0000000d07157224 */ /* 0x000fe200078e0208 */
[----:B------:R-:W-:Y:S01]  /*03b0*/  MOV R8, R14 ;  /* 0x0000000e00087202 */ /* 0x000fe20000000f00 */
[----:B------:R-:W-:-:S02]  /*03c0*/  IMAD.IADD R6, R19, 0x1, R9 ;  /* 0x0000000113067824 */ /* 0x000fc400078e0209 */
[----:B------:R-:W-:Y:S02]  /*03d0*/  IMAD.MOV.U32 R9, RZ, RZ, R15 ;  /* 0x000000ffff097224 */ /* 0x000fe400078e000f */
[----:B------:R-:W-:Y:S01]  /*03e0*/  IMAD R19, R6, UR10, RZ ;  /* 0x0000000a06137c24 */ /* 0x000fe2000f8e02ff */
[C---:B0-----:R-:W-:Y:S01]  /*03f0*/  ISETP.GE.U32.AND P0, PT, R7.reuse, UR4, PT ;  /* 0x0000000407007c0c */ /* 0x041fe2000bf06070 */
[----:B------:R-:W-:-:S03]  /*0400*/  IMAD.WIDE.U32 R8, R7, R12, R8 ;  /* 0x0000000c07087225 */ /* 0x000fc600078e0008 */
[----:B------:R-:W-:Y:S01]  /*0410*/  ISETP.GE.U32.AND.EX P0, PT, R5, UR5, PT, P0 ;  /* 0x0000000505007c0c */ /* 0x000fe2000bf06100 */
[----:B------:R-:W-:Y:S01]  /*0420*/  IMAD.WIDE.U32 R14, R18, UR10, R10 ;  /* 0x0000000a120e7c25 */ /* 0x000fe2000f8e000a */
[----:B------:R-:W-:-:S03]  /*0430*/  IADD3 R11, PT, PT, R9, R21, RZ ;  /* 0x00000015090b7210 */ /* 0x000fc60007ffe0ff */
[----:B------:R-:W-:-:S08]  /*0440*/  IMAD R19, R18, UR11, R19 ;  /* 0x0000000b12137c24 */ /* 0x000fd0000f8e0213 */
        /* <DEDUP_REMOVED lines=8> */
[----:B------:R-:W-:-:S04]  /*04d0*/  IMAD.WIDE.U32 R8, R0, UR8, RZ ;  /* 0x0000000800087c25 */ /* 0x000fc8000f8e00ff */
[----:B------:R-:W-:Y:S02]  /*04e0*/  IMAD.IADD R17, R17, 0x1, R11 ;  /* 0x0000000111117824 */ /* 0x000fe400078e020b */
[----:B------:R-:W-:-:S04]  /*04f0*/  IMAD.WIDE.U32 R10, R0, R12, RZ ;  /* 0x0000000c000a7225 */ /* 0x000fc800078e00ff */
[C---:B------:R-:W-:Y:S02]  /*0500*/  IMAD R23, R0.reuse, R13, R11 ;  /* 0x0000000d00177224 */ /* 0x040fe400078e020b */
[----:B------:R-:W-:-:S07]  /*0510*/  IMAD R4, R0, UR9, R9 ;  /* 0x0000000900047c24 */ /* 0x000fce000f8e0209 */
.L_x_508:
[----:B0-----:R-:W-:Y:S02]  /*0520*/  R2UR UR6, R20 ;  /* 0x00000000140672ca */ /* 0x001fe400000e0000 */
[----:B------:R-:W-:Y:S02]  /*0530*/  R2UR UR7, R21 ;  /* 0x00000000150772ca */ /* 0x000fe400000e0000 */
[----:B-1----:R-:W-:-:S04]  /*0540*/  LEA R12, P0, R16, UR12, 0x3 ;  /* 0x0000000c100c7c11 */ /* 0x002fc8000f8018ff */
[----:B------:R-:W-:-:S07]  /*0550*/  LEA.HI.X R13, R16, UR13, R17, 0x3, P0 ;  /* 0x0000000d100d7c11 */ /* 0x000fce00080f1c11 */
[----:B------:R-:W2:Y:S01]  /*0560*/  LDG.E.64 R12, desc[UR6][R12.64] ;  /* 0x000000060c0c7981 */ /* 0x000ea2000c1e1b00 */
        /* <DEDUP_REMOVED lines=14> */
[----:B--2---:R1:W-:Y:S08]  /*0650*/  STG.E.64 desc[UR6][R14.64], R12 ;  /* 0x0000000c0e007986 */ /* 0x0043f0000c101b06 */
[----:B------:R-:W-:Y:S05]  /*0660*/  @!P0 BRA `(.L_x_508) ;  /* 0xfffffffc00ac8947 */ /* 0x000fea000383ffff */
[----:B------:R-:W-:Y:S05]  /*0670*/  EXIT ;  /* 0x000000000000794d */ /* 0x000fea0003800000 */
.L_x_509:
        /* <DEDUP_REMOVED lines=16> */
.L_x_699:


//--------------------- .text._ZN2at6native53_GLOBAL__N__3bfe7fd5_20_UpSampleNearest2d_cu_198c5ce233upsample_nearest2d_nhwc_out_frameIhXadL_ZNS0_43nearest_neighbor_exact_compute_source_indexEfiiEEEEvPKT_PS3_mmmmmffm --------------------------
	.section	.text._ZN2at6native53_GLOBAL__N__3bfe7fd5_20_UpSampleNearest2d_cu_198c5ce233upsample_nearest2d_nhwc_out_frameIhXadL_ZNS0_43nearest_neighbor_exact_compute_source_indexEfiiEEEEvPKT_PS3_mmmmmffm,"ax",@progbits
	.align	128
.text._ZN2at6native53_GLOBAL__N__3bfe7fd5_20_UpSampleNearest2d_cu_198c5ce233upsample_nearest2d_nhwc_out_frameIhXadL_ZNS0_43nearest_neighbor_exact_compute_source_indexEfiiEEEEvPKT_PS3_mmmmmffm:
        .type           _ZN2at6native53_GLOBAL__N__3bfe7fd5_20_UpSampleNearest2d_cu_198c5ce233upsample_nearest2d_nhwc_out_frameIhXadL_ZNS0_43nearest_neighbor_exact_compute_source_indexEfiiEEEEvPKT_PS3_mmmmmffm,@function
        .size           _ZN2at6native53_GLOBAL__N__3bfe7fd5_20_UpSampleNearest2d_cu_198c5ce233upsample_nearest2d_nhwc_out_frameIhXadL_ZNS0_43nearest_neighbor_exact_compute_source_indexEfiiEEEEvPKT_PS3_mmmmmffm,(.L_x_700 - _ZN2at6native53_GLOBAL__N__3bfe7fd5_20_UpSampleNearest2d_cu_198c5ce233upsample_nearest2d_nhwc_out_frameIhXadL_ZNS0_43nearest_neighbor_exact_compute_source_indexEfiiEEEEvPKT_PS3_mmmmmffm)
        .other          _ZN2at6native53_GLOBAL__N__3bfe7fd5_20_UpSampleNearest2d_cu_198c5ce233upsample_nearest2d_nhwc_out_frameIhXadL_ZNS0_43nearest_neighbor_exact_compute_source_indexEfiiEEEEvPKT_PS3_mmmmmffm,@"STO_CUDA_ENTRY STV_DEFAULT"
_ZN2at6native53_GLOBAL__N__3bfe7fd5_20_UpSampleNearest2d_cu_198c5ce233upsample_nearest2d_nhwc_out_frameIhXadL_ZNS0_43nearest_neighbor_exact_compute_source_indexEfiiEEEEvPKT_PS3_mmmmmffm:
        /* <DEDUP_REMOVED lines=37> */
[----:B------:R-:W-:Y:S01]  /*0250*/  HFMA2 R5, -RZ, RZ, 0, 0 ;  /* 0x00000000ff057431 */ /* 0x000fe200000001ff */
[----:B------:R-:W-:Y:S06]  /*0260*/  BRA `(.L_x_512) ;  /* 0x0000000000407947 */ /* 0x000fec0003800000 */
.L_x_511:
[----:B------:R-:W0:Y:S01]  /*0270*/  LDCU.64 UR4, c[0x0][0x390] ;  /* 0x00007200ff0477ac */ /* 0x000e220008000a00 */
[----:B------:R-:W-:Y:S01]  /*0280*/  IMAD.MOV.U32 R14, RZ, RZ, R2 ;  /* 0x000000ffff0e7224 */ /* 0x000fe200078e0002 */
[----:B------:R-:W-:Y:S02]  /*0290*/  MOV R15, R3 ;  /* 0x00000003000f7202 */ /* 0x000fe40000000f00 */
[----:B------:R-:W-:Y:S02]  /*02a0*/  MOV R0, 0x2e0 ;  /* 0x000002e000007802 */ /* 0x000fe40000000f00 */
[----:B0-----:R-:W-:Y:S01]  /*02b0*/  MOV R12, UR4 ;  /* 0x00000004000c7c02 */ /* 0x001fe20008000f00 */
[----:B------:R-:W-:-:S07]  /*02c0*/  IMAD.U32 R13, RZ, RZ, UR5 ;  /* 0x00000005ff0d7e24 */ /* 0x000fce000f8e00ff */
[----:B------:R-:W-:Y:S05]  /*02d0*/  CALL.REL.NOINC `($__internal_40_$__cuda_sm20_div_u64) ;  /* 0x0000000800547944 */ /* 0x000fea0003c00000 */
[----:B------:R-:W0:Y:S01]  /*02e0*/  LDCU.64 UR4, c[0x0][0x390] ;  /* 0x00007200ff0477ac */ /* 0x000e220008000a00 */
[----:B------:R-:W-:Y:S01]  /*02f0*/  IADD3 R5, P0, PT, RZ, -R12, RZ ;  /* 0x8000000cff057210 */ /* 0x000fe20007f1e0ff */
[----:B------:R-:W-:-:S04]  /*0300*/  IMAD.MOV.U32 R4, RZ, RZ, R12 ;  /* 0x000000ffff047224 */ /* 0x000fc800078e000c */
[----:B------:R-:W-:-:S04]  /*0310*/  IMAD.X R0, RZ, RZ, ~R13, P0 ;  /* 0x000000ffff007224 */ /* 0x000fc800000e0e0d */
[----:B0-----:R-:W-:Y:S02]  /*0320*/  IMAD R0, R0, UR4, RZ ;  /* 0x0000000400007c24 */ /* 0x001fe4000f8e02ff */
[----:B------:R-:W-:-:S04]  /*0330*/  IMAD.WIDE.U32 R6, R5, UR4, R2 ;  /* 0x0000000405067c25 */ /* 0x000fc8000f8e0002 */
[----:B------:R-:W-:-:S05]  /*0340*/  IMAD R5, R5, UR5, R0 ;  /* 0x0000000505057c24 */ /* 0x000fca000f8e0200 */
[----:B------:R-:W-:Y:S02]  /*0350*/  IADD3 R7, PT, PT, R7, R5, RZ ;  /* 0x0000000507077210 */ /* 0x000fe40007ffe0ff */
[----:B------:R-:W-:-:S07]  /*0360*/  MOV R5, R13 ;  /* 0x0000000d00057202 */ /* 0x000fce0000000f00 */
.L_x_512:
[----:B------:R-:W-:Y:S05]  /*0370*/  BSYNC.RECONVERGENT B0 ;  /* 0x0000000000007941 */ /* 0x000fea0003800200 */
.L_x_510:
        /* <DEDUP_REMOVED lines=16> */
[----:B------:R-:W-:Y:S01]  /*0480*/  IMAD.MOV.U32 R9, RZ, RZ, RZ ;  /* 0x000000ffff097224 */ /* 0x000fe200078e00ff */
        /* <DEDUP_REMOVED lines=12> */
.L_x_514:
        /* <DEDUP_REMOVED lines=16> */
.L_x_515:
[----:B------:R-:W-:Y:S05]  /*0650*/  BSYNC.RECONVERGENT B0 ;  /* 0x0000000000007941 */ /* 0x000fea0003800200 */
.L_x_513:
[----:B------:R-:W0:Y:S01]  /*0660*/  LDCU UR4, c[0x0][0x3ac] ;  /* 0x00007580ff0477ac */ /* 0x000e220008000800 */
[----:B------:R-:W-:Y:S01]  /*0670*/  BSSY.RECONVERGENT B0, `(.L_x_516) ;  /* 0x000002e000007945 */ /* 0x000fe20003800200 */
[----:B0-----:R-:W-:-:S05]  /*0680*/  IMAD.U32 R0, RZ, RZ, UR4 ;  /* 0x00000004ff007e24 */ /* 0x001fca000f8e00ff */
[----:B------:R-:W-:-:S04]  /*0690*/  LOP3.LUT R10, R9, R0, RZ, 0xfc, !PT ;  /* 0x00000000090a7212 */ /* 0x000fc800078efcff */
[----:B------:R-:W-:-:S13]  /*06a0*/  ISETP.NE.U32.AND P0, PT, R10, RZ, PT ;  /* 0x000000ff0a00720c */ /* 0x000fda0003f05070 */
[----:B------:R-:W-:Y:S05]  /*06b0*/  @P0 BRA `(.L_x_517) ;  /* 0x0000000000640947 */ /* 0x000fea0003800000 */
[----:B------:R-:W0:Y:S02]  /*06c0*/  LDCU UR4, c[0x0][0x3a8] ;  /* 0x00007500ff0477ac */ /* 0x000e240008000800 */
[----:B0-----:R-:W-:-:S04]  /*06d0*/  MOV R11, UR4 ;  /* 0x00000004000b7c02 */ /* 0x001fc80008000f00 */
[----:B------:R-:W0:Y:S01]  /*06e0*/  I2F.U32.RP R9, R11 ;  /* 0x0000000b00097306 */ /* 0x000e220000209000 */
[----:B------:R-:W-:-:S07]  /*06f0*/  ISETP.NE.U32.AND P2, PT, R11, RZ, PT ;  /* 0x000000ff0b00720c */ /* 0x000fce0003f45070 */
[----:B0-----:R-:W0:Y:S02]  /*0700*/  MUFU.RCP R9, R9 ;  /* 0x0000000900097308 */ /* 0x001e240000001000 */
[----:B0-----:R-:W-:-:S06]  /*0710*/  VIADD R12, R9, 0xffffffe ;  /* 0x0ffffffe090c7836 */ /* 0x001fcc0000000000 */
[----:B------:R0:W1:Y:S02]  /*0720*/  F2I.FTZ.U32.TRUNC.NTZ R13, R12 ;  /* 0x0000000c000d7305 */ /* 0x000064000021f000 */
[----:B0-----:R-:W-:Y:S02]  /*0730*/  IMAD.MOV.U32 R12, RZ, RZ, RZ ;  /* 0x000000ffff0c7224 */ /* 0x001fe400078e00ff */
[----:B-1----:R-:W-:-:S05]  /*0740*/  IMAD R10, R13, R11, RZ ;  /* 0x0000000b0d0a7224 */ /* 0x002fca00078e02ff */
[----:B------:R-:W-:-:S05]  /*0750*/  IADD3 R15, PT, PT, -R10, RZ, RZ ;  /* 0x000000ff0a0f7210 */ /* 0x000fca0007ffe1ff */
[----:B------:R-:W-:-:S06]  /*0760*/  IMAD.HI.U32 R13, R13, R15, R12 ;  /* 0x0000000f0d0d7227 */ /* 0x000fcc00078e000c */
[----:B------:R-:W-:-:S04]  /*0770*/  IMAD.HI.U32 R12, R13, R8, RZ ;  /* 0x000000080d0c7227 */ /* 0x000fc800078e00ff */
[----:B------:R-:W-:Y:S01]  /*0780*/  IMAD.MOV.U32 R13, RZ, RZ, RZ ;  /* 0x000000ffff0d7224 */ /* 0x000fe200078e00ff */
[----:B------:R-:W-:-:S05]  /*0790*/  IADD3 R10, PT, PT, -R12, RZ, RZ ;  /* 0x000000ff0c0a7210 */ /* 0x000fca0007ffe1ff */
[----:B------:R-:W-:-:S05]  /*07a0*/  IMAD R10, R11, R10, R8 ;  /* 0x0000000a0b0a7224 */ /* 0x000fca00078e0208 */
[----:B------:R-:W-:-:S13]  /*07b0*/  ISETP.GE.U32.AND P0, PT, R10, R11, PT ;  /* 0x0000000b0a00720c */ /* 0x000fda0003f06070 */
[----:B------:R-:W-:Y:S01]  /*07c0*/  @P0 IMAD.IADD R10, R10, 0x1, -R11 ;  /* 0x000000010a0a0824 */ /* 0x000fe200078e0a0b */
[----:B------:R-:W-:-:S04]  /*07d0*/  @P0 IADD3 R12, PT, PT, R12, 0x1, RZ ;  /* 0x000000010c0c0810 */ /* 0x000fc80007ffe0ff */
[----:B------:R-:W-:-:S13]  /*07e0*/  ISETP.GE.U32.AND P1, PT, R10, R11, PT ;  /* 0x0000000b0a00720c */ /* 0x000fda0003f26070 */
[----:B------:R-:W-:Y:S01]  /*07f0*/  @P1 VIADD R12, R12, 0x1 ;  /* 0x000000010c0c1836 */ /* 0x000fe20000000000 */
[----:B------:R-:W-:-:S04]  /*0800*/  @!P2 LOP3.LUT R12, RZ, R11, RZ, 0x33, !PT ;  /* 0x0000000bff0ca212 */ /* 0x000fc800078e33ff */
[----:B------:R-:W-:-:S05]  /*0810*/  IADD3 R9, PT, PT, -R12, RZ, RZ ;  /* 0x000000ff0c097210 */ /* 0x000fca0007ffe1ff */
[----:B------:R-:W-:Y:S02]  /*0820*/  IMAD R8, R11, R9, R8 ;  /* 0x000000090b087224 */ /* 0x000fe400078e0208 */
[----:B------:R-:W-:Y:S01]  /*0830*/  HFMA2 R9, -RZ, RZ, 0, 0 ;  /* 0x00000000ff097431 */ /* 0x000fe200000001ff */
[----:B------:R-:W-:Y:S06]  /*0840*/  BRA `(.L_x_518) ;  /* 0x0000000000407947 */ /* 0x000fec0003800000 */
.L_x_517:
        /* <DEDUP_REMOVED lines=8> */
[----:B------:R-:W-:-:S04]  /*08d0*/  IADD3 R10, P0, PT, RZ, -R12, RZ ;  /* 0x8000000cff0a7210 */ /* 0x000fc80007f1e0ff */
[----:B------:R-:W-:Y:S01]  /*08e0*/  IADD3.X R14, PT, PT, RZ, ~R13, RZ, P0, !PT ;  /* 0x8000000dff0e7210 */ /* 0x000fe200007fe4ff */
[----:B0-----:R-:W-:Y:S02]  /*08f0*/  IMAD.U32 R11, RZ, RZ, UR4 ;  /* 0x00000004ff0b7e24 */ /* 0x001fe4000f8e00ff */
[----:B------:R-:W-:Y:S02]  /*0900*/  IMAD.U32 R0, RZ, RZ, UR5 ;  /* 0x00000005ff007e24 */ /* 0x000fe4000f8e00ff */
[-C--:B------:R-:W-:Y:S02]  /*0910*/  IMAD R15, R14, R11.reuse, RZ ;  /* 0x0000000b0e0f7224 */ /* 0x080fe400078e02ff */
[----:B------:R-:W-:-:S04]  /*0920*/  IMAD.WIDE.U32 R8, R10, R11, R8 ;  /* 0x0000000b0a087225 */ /* 0x000fc800078e0008 */
[----:B------:R-:W-:-:S05]  /*0930*/  IMAD R15, R10, R0, R15 ;  /* 0x000000000a0f7224 */ /* 0x000fca00078e020f */
[----:B------:R-:W-:-:S07]  /*0940*/  IADD3 R9, PT, PT, R9, R15, RZ ;  /* 0x0000000f09097210 */ /* 0x000fce0007ffe0ff */
.L_x_518:
[----:B------:R-:W-:Y:S05]  /*0950*/  BSYNC.RECONVERGENT B0 ;  /* 0x0000000000007941 */ /* 0x000fea0003800200 */
.L_x_516:
[----:B------:R-:W0:Y:S01]  /*0960*/  LDC.64 R14, c[0x0][0x398] ;  /* 0x0000e600ff0e7b82 */ /* 0x000e220000000a00 */
[----:B------:R-:W1:Y:S01]  /*0970*/  LDCU.64 UR4, c[0x0][0x3b0] ;  /* 0x00007600ff0477ac */ /* 0x000e620008000a00 */
[----:B0-----:R-:W-:Y:S01]  /*0980*/  ISETP.NE.U32.AND P0, PT, R14, R11, PT ;  /* 0x0000000b0e00720c */ /* 0x001fe20003f05070 */
[----:B------:R-:W-:-:S05]  /*0990*/  IMAD R13, R13, R14, RZ ;  /* 0x0000000e0d0d7224 */ /* 0x000fca00078e02ff */
[----:B------:R-:W1:Y:S01]  /*09a0*/  LDC.64 R10, c[0x0][0x3a0] ;  /* 0x0000e800ff0a7b82 */ /* 0x000e620000000a00 */
[----:B------:R-:W-:Y:S01]  /*09b0*/  ISETP.NE.AND.EX P0, PT, R15, R0, PT, P0 ;  /* 0x000000000f00720c */ /* 0x000fe20003f05300 */
[----:B------:R-:W-:-:S12]  /*09c0*/  IMAD R15, R12, R15, R13 ;  /* 0x0000000f0c0f7224 */ /* 0x000fd800078e020d */
[----:B------:R-:W0:Y:S01]  /*09d0*/  @P0 LDC R17, c[0x0][0x3b8] ;  /* 0x0000ee00ff110b82 */ /* 0x000e220000000800 */
[----:B------:R-:W-:-:S05]  /*09e0*/  @P0 I2FP.F32.S32 R0, R8 ;  /* 0x0000000800000245 */ /* 0x000fca0000201400 */
[----:B------:R-:W-:Y:S01]  /*09f0*/  @P0 FADD.FTZ R0, R0, 0.5 ;  /* 0x3f00000000000421 */ /* 0x000fe20000010000 */
[----:B-1----:R-:W-:-:S04]  /*0a00*/  ISETP.NE.U32.AND P1, PT, R10, UR4, PT ;  /* 0x000000040a007c0c */ /* 0x002fc8000bf25070 */
[----:B------:R-:W-:Y:S01]  /*0a10*/  ISETP.NE.AND.EX P1, PT, R11, UR5, PT, P1 ;  /* 0x000000050b007c0c */ /* 0x000fe2000bf25310 */
[----:B------:R-:W1:Y:S01]  /*0a20*/  LDCU.64 UR4, c[0x0][0x358] ;  /* 0x00006b00ff0477ac */ /* 0x000e620008000a00 */
[----:B0-----:R-:W-:-:S04]  /*0a30*/  @P0 FMUL.FTZ R0, R0, R17 ;  /* 0x0000001100000220 */ /* 0x001fc80000410000 */
[----:B------:R-:W0:Y:S02]  /*0a40*/  @P0 F2I.FTZ.FLOOR.NTZ R17, R0 ;  /* 0x0000000000110305 */ /* 0x000e240000217100 */
[----:B0-----:R-:W-:-:S04]  /*0a50*/  @P0 VIADDMNMX R17, R14, 0xffffffff, R17, PT ;  /* 0xffffffff0e110846 */ /* 0x001fc80003800111 */
[--C-:B------:R-:W-:Y:S01]  /*0a60*/  @P0 SHF.R.S32.HI R16, RZ, 0x1f, R17.reuse ;  /* 0x0000001fff100819 */ /* 0x100fe20000011411 */
[----:B------:R-:W-:-:S03]  /*0a70*/  @P0 IMAD.MOV.U32 R8, RZ, RZ, R17 ;  /* 0x000000ffff080224 */ /* 0x000fc600078e0011 */
[----:B------:R-:W-:-:S03]  /*0a80*/  @P0 MOV R9, R16 ;  /* 0x0000001000090202 */ /* 0x000fc60000000f00 */
[----:B------:R-:W-:Y:S01]  /*0a90*/  IMAD.WIDE.U32 R12, R12, R14, R8 ;  /* 0x0000000e0c0c7225 */ /* 0x000fe200078e0008 */
[----:B-1----:R-:W-:Y:S06]  /*0aa0*/  @!P1 BRA `(.L_x_519) ;  /* 0x00000000001c9947 */ /* 0x002fec0003800000 */
[----:B------:R-:W0:Y:S01]  /*0ab0*/  LDCU UR6, c[0x0][0x3bc] ;  /* 0x00007780ff0677ac */ /* 0x000e220008000800 */
[----:B------:R-:W-:-:S05]  /*0ac0*/  I2FP.F32.S32 R4, R4 ;  /* 0x0000000400047245 */ /* 0x000fca0000201400 */
[----:B------:R-:W-:-:S04]  /*0ad0*/  FADD.FTZ R4, R4, 0.5 ;  /* 0x3f00000004047421 */ /* 0x000fc80000010000 */
[----:B0-----:R-:W-:-:S04]  /*0ae0*/  FMUL.FTZ R4, R4, UR6 ;  /* 0x0000000604047c20 */ /* 0x001fc80008410000 */
[----:B------:R-:W0:Y:S02]  /*0af0*/  F2I.FTZ.FLOOR.NTZ R5, R4 ;  /* 0x0000000400057305 */ /* 0x000e240000217100 */
[----:B0-----:R-:W-:-:S04]  /*0b00*/  VIADDMNMX R4, R10, 0xffffffff, R5, PT ;  /* 0xffffffff0a047846 */ /* 0x001fc80003800105 */
[----:B------:R-:W-:-:S07]  /*0b10*/  SHF.R.S32.HI R5, RZ, 0x1f, R4 ;  /* 0x0000001fff057819 */ /* 0x000fce0000011404 */
.L_x_519:
[----:B------:R-:W0:Y:S01]  /*0b20*/  LDCU.64 UR6, c[0x0][0x390] ;  /* 0x00007200ff0677ac */ /* 0x000e220008000a00 */
[----:B------:R-:W-:Y:S02]  /*0b30*/  IMAD.IADD R9, R13, 0x1, R15 ;  /* 0x000000010d097824 */ /* 0x000fe400078e020f */
[-C--:B------:R-:W-:Y:S01]  /*0b40*/  IMAD.WIDE.U32 R4, R12, R10.reuse, R4 ;  /* 0x0000000a0c047225 */ /* 0x080fe200078e0004 */
[----:B------:R-:W1:Y:S03]  /*0b50*/  LDCU.128 UR8, c[0x0][0x380] ;  /* 0x00007000ff0877ac */ /* 0x000e660008000c00 */
[----:B------:R-:W-:-:S04]  /*0b60*/  IMAD R9, R9, R10, RZ ;  /* 0x0000000a09097224 */ /* 0x000fc800078e02ff */
[----:B------:R-:W-:-:S05]  /*0b70*/  IMAD R9, R12, R11, R9 ;  /* 0x0000000b0c097224 */ /* 0x000fca00078e0209 */
[----:B------:R-:W-:Y:S01]  /*0b80*/  IADD3 R0, PT, PT, R5, R9, RZ ;  /* 0x0000000905007210 */ /* 0x000fe20007ffe0ff */
[----:B0-----:R-:W-:-:S04]  /*0b90*/  IMAD.WIDE.U32 R6, R4, UR6, R6 ;  /* 0x0000000604067c25 */ /* 0x001fc8000f8e0006 */
[----:B------:R-:W-:-:S04]  /*0ba0*/  IMAD R5, R0, UR6, RZ ;  /* 0x0000000600057c24 */ /* 0x000fc8000f8e02ff */
[----:B------:R-:W-:Y:S01]  /*0bb0*/  IMAD R5, R4, UR7, R5 ;  /* 0x0000000704057c24 */ /* 0x000fe2000f8e0205 */
[----:B-1----:R-:W-:-:S04]  /*0bc0*/  IADD3 R4, P0, PT, R6, UR8, RZ ;  /* 0x0000000806047c10 */ /* 0x002fc8000ff1e0ff */
[----:B------:R-:W-:-:S06]  /*0bd0*/  IADD3.X R5, PT, PT, R7, UR9, R5, P0, !PT ;  /* 0x0000000907057c10 */ /* 0x000fcc00087fe405 */
[----:B------:R-:W2:Y:S01]  /*0be0*/  LDG.E.U8 R5, desc[UR4][R4.64] ;  /* 0x0000000404057981 */ /* 0x000ea2000c1e1100 */
[----:B------:R-:W-:-:S04]  /*0bf0*/  IADD3 R2, P0, PT, R2, UR10, RZ ;  /* 0x0000000a02027c10 */ /* 0x000fc8000ff1e0ff */
[----:B------:R-:W-:-:S05]  /*0c00*/  IADD3.X R3, PT, PT, R3, UR11, RZ, P0, !PT ;  /* 0x0000000b03037c10 */ /* 0x000fca00087fe4ff */
[----:B--2---:R-:W-:Y:S01]  /*0c10*/  STG.E.U8 desc[UR4][R2.64], R5 ;  /* 0x0000000502007986 */ /* 0x004fe2000c101104 */
[----:B------:R-:W-:Y:S05]  /*0c20*/  EXIT ;  /* 0x000000000000794d */ /* 0x000fea0003800000 */
        .weak           $__internal_40_$__cuda_sm20_div_u64
        .type           $__internal_40_$__cuda_sm20_div_u64,@function
        .size           $__internal_40_$__cuda_sm20_div_u64,(.L_x_700 - $__internal_40_$__cuda_sm20_div_u64)
$__internal_40_$__cuda_sm20_div_u64:
        /* <DEDUP_REMOVED lines=44> */
[----:B------:R-:W-:Y:S01]  /*0ef0*/  IMAD R10, R17, R12, R11 ;  /* 0x0000000c110a7224 */ /* 0x000fe200078e020b */
[----:B------:R-:W-:-:S04]  /*0f00*/  IADD3 R11, P2, PT, -R12, R21, RZ ;  /* 0x000000150c0b7210 */ /* 0x000fc80007f5e1ff */
[----:B------:R-:W-:Y:S02]  /*0f10*/  IADD3.X R18, PT, PT, ~R10, R15, RZ, P1, !PT ;  /* 0x0000000f0a127210 */ /* 0x000fe40000ffe5ff */
[----:B------:R-:W-:Y:S02]  /*0f20*/  IADD3 R10, P1, PT, R19, 0x1, RZ ;  /* 0x00000001130a7810 */ /* 0x000fe40007f3e0ff */
[C---:B------:R-:W-:Y:S01]  /*0f30*/  ISETP.GE.U32.AND.EX P0, PT, R18.reuse, R13, PT, P0 ;  /* 0x0000000d1200720c */ /* 0x040fe20003f06100 */
[----:B------:R-:W-:Y:S01]  /*0f40*/  IMAD.X R16, R18, 0x1, ~R13, P2 ;  /* 0x0000000112107824 */ /* 0x000fe200010e0e0d */
[----:B------:R-:W-:Y:S02]  /*0f50*/  IADD3.X R14, PT, PT, RZ, R17, RZ, P1, !PT ;  /* 0x00000011ff0e7210 */ /* 0x000fe40000ffe4ff */
[----:B------:R-:W-:Y:S02]  /*0f60*/  SEL R19, R10, R19, P0 ;  /* 0x000000130a137207 */ /* 0x000fe40000000000 */
[----:B------:R-:W-:-:S02]  /*0f70*/  SEL R11, R11, R21, P0 ;  /* 0x000000150b0b7207 */ /* 0x000fc40000000000 */
[----:B------:R-:W-:Y:S02]  /*0f80*/  SEL R14, R14, R17, P0 ;  /* 0x000000110e0e7207 */ /* 0x000fe40000000000 */
[----:B------:R-:W-:Y:S02]  /*0f90*/  IADD3 R10, P2, PT, R19, 0x1, RZ ;  /* 0x00000001130a7810 */ /* 0x000fe40007f5e0ff */
[----:B------:R-:W-:Y:S02]  /*0fa0*/  SEL R16, R16, R18, P0 ;  /* 0x0000001210107207 */ /* 0x000fe40000000000 */
[----:B------:R-:W-:Y:S01]  /*0fb0*/  ISETP.GE.U32.AND P0, PT, R11, R12, PT ;  /* 0x0000000c0b00720c */ /* 0x000fe20003f06070 */
[----:B------:R-:W-:Y:S01]  /*0fc0*/  IMAD.X R11, RZ, RZ, R14, P2 ;  /* 0x000000ffff0b7224 */ /* 0x000fe200010e060e */
[----:B------:R-:W-:Y:S02]  /*0fd0*/  ISETP.NE.U32.AND P1, PT, R12, RZ, PT ;  /* 0x000000ff0c00720c */ /* 0x000fe40003f25070 */
[----:B------:R-:W-:-:S02]  /*0fe0*/  ISETP.GE.U32.AND.EX P0, PT, R16, R13, PT, P0 ;  /* 0x0000000d1000720c */ /* 0x000fc40003f06100 */
[----:B------:R-:W-:Y:S02]  /*0ff0*/  ISETP.NE.AND.EX P1, PT, R13, RZ, PT, P1 ;  /* 0x000000ff0d00720c */ /* 0x000fe40003f25310 */
[----:B------:R-:W-:Y:S02]  /*1000*/  SEL R12, R10, R19, P0 ;  /* 0x000000130a0c7207 */ /* 0x000fe40000000000 */
[----:B------:R-:W-:Y:S01]  /*1010*/  SEL R13, R11, R14, P0 ;  /* 0x0000000e0b0d7207 */ /* 0x000fe20000000000 */
[----:B------:R-:W-:Y:S01]  /*1020*/  IMAD.MOV.U32 R11, RZ, RZ, 0x0 ;  /* 0x00000000ff0b7424 */ /* 0x000fe200078e00ff */
[----:B------:R-:W-:Y:S02]  /*1030*/  MOV R10, R0 ;  /* 0x00000000000a7202 */ /* 0x000fe40000000f00 */
[----:B------:R-:W-:Y:S02]  /*1040*/  SEL R12, R12, 0xffffffff, P1 ;  /* 0xffffffff0c0c7807 */ /* 0x000fe40000800000 */
[----:B------:R-:W-:Y:S01]  /*1050*/  SEL R13, R13, 0xffffffff, P1 ;  /* 0xffffffff0d0d7807 */ /* 0x000fe20000800000 */
[----:B------:R-:W-:Y:S06]  /*1060*/  RET.REL.NODEC R10 `(_ZN2at6native53_GLOBAL__N__3bfe7fd5_20_UpSampleNearest2d_cu_198c5ce233upsample_nearest2d_nhwc_out_frameIhXadL_ZNS0_43nearest_neighbor_exact_compute_source_indexEfiiEEEEvPKT_PS3_mmmmmffm) ;  /* 0xffffffec0ae47950 */ /* 0x000fec0003c3ffff */
.L_x_520:
        /* <DEDUP_REMOVED lines=9> */
.L_x_700:


//--------------------- .text._ZN2at6native53_GLOBAL__N__3bfe7fd5_20_UpSampleNearest2d_cu_198c5ce233upsample_nearest2d_nhwc_out_frameIN3c108BFloat16EXadL_ZNS0_43nearest_neighbor_exact_compute_source_indexEfiiEEEEvPKT_PS5_mmmmmffm --------------------------
	.section	.text._ZN2at6native53_GLOBAL__N__3bfe7fd5_20_UpSampleNearest2d_cu_198c5ce233upsample_nearest2d_nhwc_out_frameIN3c108BFloat16EXadL_ZNS0_43nearest_neighbor_exact_compute_source_indexEfiiEEEEvPKT_PS5_mmmmmffm,"ax",@progbits
	.align	128
.text._ZN2at6native53_GLOBAL__N__3bfe7fd5_20_UpSampleNearest2d_cu_198c5ce233upsample_nearest2d_nhwc_out_frameIN3c108BFloat16EXadL_ZNS0_43nearest_neighbor_exact_compute_source_indexEfiiEEEEvPKT_PS5_mmmmmffm:
        .type           _ZN2at6native53_GLOBAL__N__3bfe7fd5_20_UpSampleNearest2d_cu_198c5ce233upsample_nearest2d_nhwc_out_frameIN3c108BFloat16EXadL_ZNS0_43nearest_neighbor_exact_compute_source_indexEfiiEEEEvPKT_PS5_mmmmmffm,@function
        .size           _ZN2at6native53_GLOBAL__N__3bfe7fd5_20_UpSampleNearest2d_cu_198c5ce233upsample_nearest2d_nhwc_out_frameIN3c108BFloat16EXadL_ZNS0_43nearest_neighbor_exact_compute_source_indexEfiiEEEEvPKT_PS5_mmmmmffm,(.L_x_702 - _ZN2at6native53_GLOBAL__N__3bfe7fd5_20_UpSampleNearest2d_cu_198c5ce233upsample_nearest2d_nhwc_out_frameIN3c108BFloat16EXadL_ZNS0_43nearest_neighbor_exact_compute_source_indexEfiiEEEEvPKT_PS5_mmmmmffm)
        .other          _ZN2at6native53_GLOBAL__N__3bfe7fd5_20_UpSampleNearest2d_cu_198c5ce233upsample_nearest2d_nhwc_out_frameIN3c108BFloat16EXadL_ZNS0_43nearest_neighbor_exact_compute_source_indexEfiiEEEEvPKT_PS5_mmmmmffm,@"STO_CUDA_ENTRY STV_DEFAULT"
_ZN2at6native53_GLOBAL__N__3bfe7fd5_20_UpSampleNearest2d_cu_198c5ce233upsample_nearest2d_nhwc_out_frameIN3c108BFloat16EXadL_ZNS0_43nearest_neighbor_exact_compute_source_indexEfiiEEEEvPKT_PS5_mmmmmffm:
        /* <DEDUP_REMOVED lines=39> */
.L_x_522:
[----:B------:R-:W0:Y:S01]  /*0270*/  LDCU.64 UR4, c[0x0][0x390] ;  /* 0x00007200ff0477ac */ /* 0x000e220008000a00 */
[----:B------:R-:W-:Y:S01]  /*0280*/  IMAD.MOV.U32 R14, RZ, RZ, R2 ;  /* 0x000000ffff0e7224 */ /* 0x000fe200078e0002 */
[----:B------:R-:W-:Y:S02]  /*0290*/  MOV R15, R3 ;  /* 0x00000003000f7202 */ /* 0x000fe40000000f00 */
[----:B------:R-:W-:Y:S02]  /*02a0*/  MOV R0, 0x2e0 ;  /* 0x000002e000007802 */ /* 0x000fe40000000f00 */
[----:B0-----:R-:W-:Y:S01]  /*02b0*/  MOV R12, UR4 ;  /* 0x00000004000c7c02 */ /* 0x001fe20008000f00 */
[----:B------:R-:W-:-:S07]  /*02c0*/  IMAD.U32 R13, RZ, RZ, UR5 ;  /* 0x00000005ff0d7e24 */ /* 0x000fce000f8e00ff */
[----:B------:R-:W-:Y:S05]  /*02d0*/  CALL.REL.NOINC `($__internal_41_$__cuda_sm20_div_u64) ;  /* 0x0000000800587944 */ /* 0x000fea0003c00000 */
        /* <DEDUP_REMOVED lines=9> */
.L_x_523:
[----:B------:R-:W-:Y:S05]  /*0370*/  BSYNC.RECONVERGENT B0 ;  /* 0x0000000000007941 */ /* 0x000fea0003800200 */
.L_x_521:
        /* <DEDUP_REMOVED lines=29> */
.L_x_525:
        /* <DEDUP_REMOVED lines=16> */
.L_x_526:
[----:B------:R-:W-:Y:S05]  /*0650*/  BSYNC.RECONVERGENT B0 ;  /* 0x0000000000007941 */ /* 0x000fea0003800200 */
.L_x_524:
        /* <DEDUP_REMOVED lines=31> */
.L_x_528:
        /* <DEDUP_REMOVED lines=16> */
.L_x_529:
[----:B------:R-:W-:Y:S05]  /*0950*/  BSYNC.RECONVERGENT B0 ;  /* 0x0000000000007941 */ /* 0x000fea0003800200 */
.L_x_527:
        /* <DEDUP_REMOVED lines=19> */
[----:B------:R-:W-:-:S04]  /*0a90*/  IMAD.WIDE.U32 R12, R12, R14, R8 ;  /* 0x0000000e0c0c7225 */ /* 0x000fc800078e0008 */
[----:B------:R-:W-:Y:S01]  /*0aa0*/  IMAD.IADD R9, R13, 0x1, R15 ;  /* 0x000000010d097824 */ /* 0x000fe200078e020f */
        /* <DEDUP_REMOVED lines=8> */
.L_x_530:
[----:B------:R-:W0:Y:S01]  /*0b30*/  LDCU.64 UR6, c[0x0][0x390] ;  /* 0x00007200ff0677ac */ /* 0x000e220008000a00 */
[-C--:B------:R-:W-:Y:S02]  /*0b40*/  IMAD R9, R9, R10.reuse, RZ ;  /* 0x0000000a09097224 */ /* 0x080fe400078e02ff */
[C---:B------:R-:W-:Y:S01]  /*0b50*/  IMAD.WIDE.U32 R4, R12.reuse, R10, R4 ;  /* 0x0000000a0c047225 */ /* 0x040fe200078e0004 */
[----:B------:R-:W1:Y:S03]  /*0b60*/  LDCU.128 UR8, c[0x0][0x380] ;  /* 0x00007000ff0877ac */ /* 0x000e660008000c00 */
[----:B------:R-:W-:-:S05]  /*0b70*/  IMAD R9, R12, R11, R9 ;  /* 0x0000000b0c097224 */ /* 0x000fca00078e0209 */
[----:B------:R-:W-:-:S05]  /*0b80*/  IADD3 R0, PT, PT, R5, R9, RZ ;  /* 0x0000000905007210 */ /* 0x000fca0007ffe0ff */
[----:B0-----:R-:W-:Y:S02]  /*0b90*/  IMAD R5, R0, UR6, RZ ;  /* 0x0000000600057c24 */ /* 0x001fe4000f8e02ff */
[----:B------:R-:W-:-:S04]  /*0ba0*/  IMAD.WIDE.U32 R6, R4, UR6, R6 ;  /* 0x0000000604067c25 */ /* 0x000fc8000f8e0006 */
[----:B------:R-:W-:Y:S01]  /*0bb0*/  IMAD R5, R4, UR7, R5 ;  /* 0x0000000704057c24 */ /* 0x000fe2000f8e0205 */
[----:B-1----:R-:W-:-:S03]  /*0bc0*/  LEA R4, P0, R6, UR8, 0x1 ;  /* 0x0000000806047c11 */ /* 0x002fc6000f8008ff */
[----:B------:R-:W-:-:S05]  /*0bd0*/  IMAD.IADD R5, R7, 0x1, R5 ;  /* 0x0000000107057824 */ /* 0x000fca00078e0205 */
[----:B------:R-:W-:-:S06]  /*0be0*/  LEA.HI.X R5, R6, UR9, R5, 0x1, P0 ;  /* 0x0000000906057c11 */ /* 0x000fcc00080f0c05 */
[----:B------:R-:W2:Y:S01]  /*0bf0*/  LDG.E.U16 R5, desc[UR4][R4.64] ;  /* 0x0000000404057981 */ /* 0x000ea2000c1e1500 */
[----:B------:R-:W-:-:S04]  /*0c00*/  LEA R6, P0, R2, UR10, 0x1 ;  /* 0x0000000a02067c11 */ /* 0x000fc8000f8008ff */
[----:B------:R-:W-:-:S05]  /*0c10*/  LEA.HI.X R7, R2, UR11, R3, 0x1, P0 ;  /* 0x0000000b02077c11 */ /* 0x000fca00080f0c03 */
[----:B--2---:R-:W-:Y:S01]  /*0c20*/  STG.E.U16 desc[UR4][R6.64], R5 ;  /* 0x0000000506007986 */ /* 0x004fe2000c101504 */
[----:B------:R-:W-:Y:S05]  /*0c30*/  EXIT ;  /* 0x000000000000794d */ /* 0x000fea0003800000 */
        .weak           $__internal_41_$__cuda_sm20_div_u64
        .type           $__internal_41_$__cuda_sm20_div_u64,@function
        .size           $__internal_41_$__cuda_sm20_div_u64,(.L_x_702 - $__internal_41_$__cuda_sm20_div_u64)
$__internal_41_$__cuda_sm20_div_u64:
        /* <DEDUP_REMOVED lines=67> */
[----:B------:R-:W-:Y:S06]  /*1070*/  RET.REL.NODEC R10 `(_ZN2at6native53_GLOBAL__N__3bfe7fd5_20_UpSampleNearest2d_cu_198c5ce233upsample_nearest2d_nhwc_out_frameIN3c108BFloat16EXadL_ZNS0_43nearest_neighbor_exact_compute_source_indexEfiiEEEEvPKT_PS5_mmmmmffm) ;  /* 0xffffffec0ae07950 */ /* 0x000fec0003c3ffff */
.L_x_531:
        /* <DEDUP_REMOVED lines=16> */
.L_x_702:


//--------------------- .text._ZN2at6native53_GLOBAL__N__3bfe7fd5_20_UpSampleNearest2d_cu_198c5ce233upsample_nearest2d_nhwc_out_frameIN3c104HalfEXadL_ZNS0_43nearest_neighbor_exact_compute_source_indexEfiiEEEEvPKT_PS5_mmmmmffm --------------------------
	.section	.text._ZN2at6native53_GLOBAL__N__3bfe7fd5_20_UpSampleNearest2d_cu_198c5ce233upsample_nearest2d_nhwc_out_frameIN3c104HalfEXadL_ZNS0_43nearest_neighbor_exact_compute_source_indexEfiiEEEEvPKT_PS5_mmmmmffm,"ax",@progbits
	.align	128
.text._ZN2at6native53_GLOBAL__N__3bfe7fd5_20_UpSampleNearest2d_cu_198c5ce233upsample_nearest2d_nhwc_out_frameIN3c104HalfEXadL_ZNS0_43nearest_neighbor_exact_compute_source_indexEfiiEEEEvPKT_PS5_mmmmmffm:
        .type           _ZN2at6native53_GLOBAL__N__3bfe7fd5_20_UpSampleNearest2d_cu_198c5ce233upsample_nearest2d_nhwc_out_frameIN3c104HalfEXadL_ZNS0_43nearest_neighbor_exact_compute_source_indexEfiiEEEEvPKT_PS5_mmmmmffm,@function
        .size           _ZN2at6native53_GLOBAL__N__3bfe7fd5_20_UpSampleNearest2d_cu_198c5ce233upsample_nearest2d_nhwc_out_frameIN3c104HalfEXadL_ZNS0_43nearest_neighbor_exact_compute_source_indexEfiiEEEEvPKT_PS5_mmmmmffm,(.L_x_704 - _ZN2at6native53_GLOBAL__N__3bfe7fd5_20_UpSampleNearest2d_cu_198c5ce233upsample_nearest2d_nhwc_out_frameIN3c104HalfEXadL_ZNS0_43nearest_neighbor_exact_compute_source_indexEfiiEEEEvPKT_PS5_mmmmmffm)
        .other          _ZN2at6native53_GLOBAL__N__3bfe7fd5_20_UpSampleNearest2d_cu_198c5ce233upsample_nearest2d_nhwc_out_frameIN3c104HalfEXadL_ZNS0_43nearest_neighbor_exact_compute_source_indexEfiiEEEEvPKT_PS5_mmmmmffm,@"STO_CUDA_ENTRY STV_DEFAULT"
_ZN2at6native53_GLOBAL__N__3bfe7fd5_20_UpSampleNearest2d_cu_198c5ce233upsample_nearest2d_nhwc_out_frameIN3c104HalfEXadL_ZNS0_43nearest_neighbor_exact_compute_source_indexEfiiEEEEvPKT_PS5_mmmmmffm:
        /* <DEDUP_REMOVED lines=39> */
.L_x_533:
[----:B------:R-:W0:Y:S01]  /*0270*/  LDCU.64 UR4, c[0x0][0x390] ;  /* 0x00007200ff0477ac */ /* 0x000e220008000a00 */
[----:B------:R-:W-:Y:S01]  /*0280*/  IMAD.MOV.U32 R14, RZ, RZ, R2 ;  /* 0x000000ffff0e7224 */ /* 0x000fe200078e0002 */
[----:B------:R-:W-:Y:S02]  /*0290*/  MOV R15, R3 ;  /* 0x00000003000f7202 */ /* 0x000fe40000000f00 */
[----:B------:R-:W-:Y:S02]  /*02a0*/  MOV R0, 0x2e0 ;  /* 0x000002e000007802 */ /* 0x000fe40000000f00 */
[----:B0-----:R-:W-:Y:S01]  /*02b0*/  MOV R12, UR4 ;  /* 0x00000004000c7c02 */ /* 0x001fe20008000f00 */
[----:B------:R-:W-:-:S07]  /*02c0*/  IMAD.U32 R13, RZ, RZ, UR5 ;  /* 0x00000005ff0d7e24 */ /* 0x000fce000f8e00ff */
[----:B------:R-:W-:Y:S05]  /*02d0*/  CALL.REL.NOINC `($__internal_42_$__cuda_sm20_div_u64) ;  /* 0x0000000800587944 */ /* 0x000fea0003c00000 */
        /* <DEDUP_REMOVED lines=9> */
.L_x_534:
[----:B------:R-:W-:Y:S05]  /*0370*/  BSYNC.RECONVERGENT B0 ;  /* 0x0000000000007941 */ /* 0x000fea0003800200 */
.L_x_532:
        /* <DEDUP_REMOVED lines=29> */
.L_x_536:
        /* <DEDUP_REMOVED lines=16> */
.L_x_537:
[----:B------:R-:W-:Y:S05]  /*0650*/  BSYNC.RECONVERGENT B0 ;  /* 0x0000000000007941 */ /* 0x000fea0003800200 */
.L_x_535:
        /* <DEDUP_REMOVED lines=31> */
.L_x_539:
        /* <DEDUP_REMOVED lines=16> */
.L_x_540:
[----:B------:R-:W-:Y:S05]  /*0950*/  BSYNC.RECONVERGENT B0 ;  /* 0x0000000000007941 */ /* 0x000fea0003800200 */
.L_x_538:
        /* <DEDUP_REMOVED lines=29> */
.L_x_541:
        /* <DEDUP_REMOVED lines=17> */
        .weak           $__internal_42_$__cuda_sm20_div_u64
        .type           $__internal_42_$__cuda_sm20_div_u64,@function
        .size           $__internal_42_$__cuda_sm20_div_u64,(.L_x_704 - $__internal_42_$__cuda_sm20_div_u64)
$__internal_42_$__cuda_sm20_div_u64:
        /* <DEDUP_REMOVED lines=67> */
[----:B------:R-:W-:Y:S06]  /*1070*/  RET.REL.NODEC R10 `(_ZN2at6native53_GLOBAL__N__3bfe7fd5_20_UpSampleNearest2d_cu_198c5ce233upsample_nearest2d_nhwc_out_frameIN3c104HalfEXadL_ZNS0_43nearest_neighbor_exact_compute_source_indexEfiiEEEEvPKT_PS5_mmmmmffm) ;  /* 0xffffffec0ae07950 */ /* 0x000fec0003c3ffff */
.L_x_542:
        /* <DEDUP_REMOVED lines=16> */
.L_x_704:


//--------------------- .text._ZN2at6native53_GLOBAL__N__3bfe7fd5_20_UpSampleNearest2d_cu_198c5ce233upsample_nearest2d_nhwc_out_frameIfXadL_ZNS0_43nearest_neighbor_exact_compute_source_indexEfiiEEEEvPKT_PS3_mmmmmffm --------------------------
	.section	.text._ZN2at6native53_GLOBAL__N__3bfe7fd5_20_UpSampleNearest2d_cu_198c5ce233upsample_nearest2d_nhwc_out_frameIfXadL_ZNS0_43nearest_neighbor_exact_compute_source_indexEfiiEEEEvPKT_PS3_mmmmmffm,"ax",@progbits
	.align	128
.text._ZN2at6native53_GLOBAL__N__3bfe7fd5_20_UpSampleNearest2d_cu_198c5ce233upsample_nearest2d_nhwc_out_frameIfXadL_ZNS0_43nearest_neighbor_exact_compute_source_indexEfiiEEEEvPKT_PS3_mmmmmffm:
        .type           _ZN2at6native53_GLOBAL__N__3bfe7fd5_20_UpSampleNearest2d_cu_198c5ce233upsample_nearest2d_nhwc_out_frameIfXadL_ZNS0_43nearest_neighbor_exact_compute_source_indexEfiiEEEEvPKT_PS3_mmmmmffm,@function
        .size           _ZN2at6native53_GLOBAL__N__3bfe7fd5_20_UpSampleNearest2d_cu_198c5ce233upsample_nearest2d_nhwc_out_frameIfXadL_ZNS0_43nearest_neighbor_exact_compute_source_indexEfiiEEEEvPKT_PS3_mmmmmffm,(.L_x_706 - _ZN2at6native53_GLOBAL__N__3bfe7fd5_20_UpSampleNearest2d_cu_198c5ce233upsample_nearest2d_nhwc_out_frameIfXadL_ZNS0_43nearest_neighbor_exact_compute_source_indexEfiiEEEEvPKT_PS3_mmmmmffm)
        .other          _ZN2at6native53_GLOBAL__N__3bfe7fd5_20_UpSampleNearest2d_cu_198c5ce233upsample_nearest2d_nhwc_out_frameIfXadL_ZNS0_43nearest_neighbor_exact_compute_source_indexEfiiEEEEvPKT_PS3_mmmmmffm,@"STO_CUDA_ENTRY STV_DEFAULT"
_ZN2at6native53_GLOBAL__N__3bfe7fd5_20_UpSampleNearest2d_cu_198c5ce233upsample_nearest2d_nhwc_out_frameIfXadL_ZNS0_43nearest_neighbor_exact_compute_source_indexEfiiEEEEvPKT_PS3_mmmmmffm:
        /* <DEDUP_REMOVED lines=39> */
.L_x_544:
[----:B------:R-:W0:Y:S01]  /*0270*/  LDCU.64 UR4, c[0x0][0x390] ;  /* 0x00007200ff0477ac */ /* 0x000e220008000a00 */
[----:B------:R-:W-:Y:S01]  /*0280*/  IMAD.MOV.U32 R14, RZ, RZ, R2 ;  /* 0x000000ffff0e7224 */ /* 0x000fe200078e0002 */
[----:B------:R-:W-:Y:S02]  /*0290*/  MOV R15, R3 ;  /* 0x00000003000f7202 */ /* 0x000fe40000000f00 */
[----:B------:R-:W-:Y:S02]  /*02a0*/  MOV R0, 0x2e0 ;  /* 0x000002e000007802 */ /* 0x000fe40000000f00 */
[----:B0-----:R-:W-:Y:S01]  /*02b0*/  MOV R12, UR4 ;  /* 0x00000004000c7c02 */ /* 0x001fe20008000f00 */
[----:B------:R-:W-:-:S07]  /*02c0*/  IMAD.U32 R13, RZ, RZ, UR5 ;  /* 0x00000005ff0d7e24 */ /* 0x000fce000f8e00ff */
[----:B------:R-:W-:Y:S05]  /*02d0*/  CALL.REL.NOINC `($__internal_43_$__cuda_sm20_div_u64) ;  /* 0x0000000800587944 */ /* 0x000fea0003c00000 */
        /* <DEDUP_REMOVED lines=9> */
.L_x_545:
[----:B------:R-:W-:Y:S05]  /*0370*/  BSYNC.RECONVERGENT B0 ;  /* 0x0000000000007941 */ /* 0x000fea0003800200 */
.L_x_543:
        /* <DEDUP_REMOVED lines=29> */
.L_x_547:
        /* <DEDUP_REMOVED lines=16> */
.L_x_548:
[----:B------:R-:W-:Y:S05]  /*0650*/  BSYNC.RECONVERGENT B0 ;  /* 0x0000000000007941 */ /* 0x000fea0003800200 */
.L_x_546:
        /* <DEDUP_REMOVED lines=31> */
.L_x_550:
        /* <DEDUP_REMOVED lines=16> */
.L_x_551:
[----:B------:R-:W-:Y:S05]  /*0950*/  BSYNC.RECONVERGENT B0 ;  /* 0x0000000000007941 */ /* 0x000fea0003800200 */
.L_x_549:
        /* <DEDUP_REMOVED lines=29> */
.L_x_552:
        /* <DEDUP_REMOVED lines=12> */
[----:B------:R-:W2:Y:S01]  /*0bf0*/  LDG.E R5, desc[UR4][R4.64] ;  /* 0x0000000404057981 */ /* 0x000ea2000c1e1900 */
[----:B------:R-:W-:-:S04]  /*0c00*/  LEA R6, P0, R2, UR10, 0x2 ;  /* 0x0000000a02067c11 */ /* 0x000fc8000f8010ff */
[----:B------:R-:W-:-:S05]  /*0c10*/  LEA.HI.X R7, R2, UR11, R3, 0x2, P0 ;  /* 0x0000000b02077c11 */ /* 0x000fca00080f1403 */
[----:B--2---:R-:W-:Y:S01]  /*0c20*/  STG.E desc[UR4][R6.64], R5 ;  /* 0x0000000506007986 */ /* 0x004fe2000c101904 */
[----:B------:R-:W-:Y:S05]  /*0c30*/  EXIT ;  /* 0x000000000000794d */ /* 0x000fea0003800000 */
        .weak           $__internal_43_$__cuda_sm20_div_u64
        .type           $__internal_43_$__cuda_sm20_div_u64,@function
        .size           $__internal_43_$__cuda_sm20_div_u64,(.L_x_706 - $__internal_43_$__cuda_sm20_div_u64)
$__internal_43_$__cuda_sm20_div_u64:
        /* <DEDUP_REMOVED lines=67> */
[----:B------:R-:W-:Y:S06]  /*1070*/  RET.REL.NODEC R10 `(_ZN2at6native53_GLOBAL__N__3bfe7fd5_20_UpSampleNearest2d_cu_198c5ce233upsample_nearest2d_nhwc_out_frameIfXadL_ZNS0_43nearest_neighbor_exact_compute_source_indexEfiiEEEEvPKT_PS3_mmmmmffm) ;  /* 0xffffffec0ae07950 */ /* 0x000fec0003c3ffff */
.L_x_553:
        /* <DEDUP_REMOVED lines=16> */
.L_x_706:


//--------------------- .text._ZN2at6native53_GLOBAL__N__3bfe7fd5_20_UpSampleNearest2d_cu_198c5ce233upsample_nearest2d_nhwc_out_frameIdXadL_ZNS0_43nearest_neighbor_exact_compute_source_indexEfiiEEEEvPKT_PS3_mmmmmffm --------------------------
	.section	.text._ZN2at6native53_GLOBAL__N__3bfe7fd5_20_UpSampleNearest2d_cu_198c5ce233upsample_nearest2d_nhwc_out_frameIdXadL_ZNS0_43nearest_neighbor_exact_compute_source_indexEfiiEEEEvPKT_PS3_mmmmmffm,"ax",@progbits
	.align	128
.text._ZN2at6native53_GLOBAL__N__3bfe7fd5_20_UpSampleNearest2d_cu_198c5ce233upsample_nearest2d_nhwc_out_frameIdXadL_ZNS0_43nearest_neighbor_exact_compute_source_indexEfiiEEEEvPKT_PS3_mmmmmffm:
        .type           _ZN2at6native53_GLOBAL__N__3bfe7fd5_20_UpSampleNearest2d_cu_198c5ce233upsample_nearest2d_nhwc_out_frameIdXadL_ZNS0_43nearest_neighbor_exact_compute_source_indexEfiiEEEEvPKT_PS3_mmmmmffm,@function
        .size           _ZN2at6native53_GLOBAL__N__3bfe7fd5_20_UpSampleNearest2d_cu_198c5ce233upsample_nearest2d_nhwc_out_frameIdXadL_ZNS0_43nearest_neighbor_exact_compute_source_indexEfiiEEEEvPKT_PS3_mmmmmffm,(.L_x_708 - _ZN2at6native53_GLOBAL__N__3bfe7fd5_20_UpSampleNearest2d_cu_198c5ce233upsample_nearest2d_nhwc_out_frameIdXadL_ZNS0_43nearest_neighbor_exact_compute_source_indexEfiiEEEEvPKT_PS3_mmmmmffm)
        .other          _ZN2at6native53_GLOBAL__N__3bfe7fd5_20_UpSampleNearest2d_cu_198c5ce233upsample_nearest2d_nhwc_out_frameIdXadL_ZNS0_43nearest_neighbor_exact_compute_source_indexEfiiEEEEvPKT_PS3_mmmmmffm,@"STO_CUDA_ENTRY STV_DEFAULT"
_ZN2at6native53_GLOBAL__N__3bfe7fd5_20_UpSampleNearest2d_cu_198c5ce233upsample_nearest2d_nhwc_out_frameIdXadL_ZNS0_43nearest_neighbor_exact_compute_source_indexEfiiEEEEvPKT_PS3_mmmmmffm:
        /* <DEDUP_REMOVED lines=39> */
.L_x_555:
[----:B------:R-:W0:Y:S01]  /*0270*/  LDCU.64 UR4, c[0x0][0x390] ;  /* 0x00007200ff0477ac */ /* 0x000e220008000a00 */
[----:B------:R-:W-:Y:S01]  /*0280*/  IMAD.MOV.U32 R14, RZ, RZ, R2 ;  /* 0x000000ffff0e7224 */ /* 0x000fe200078e0002 */
[----:B------:R-:W-:Y:S02]  /*0290*/  MOV R15, R3 ;  /* 0x00000003000f7202 */ /* 0x000fe40000000f00 */
[----:B------:R-:W-:Y:S02]  /*02a0*/  MOV R0, 0x2e0 ;  /* 0x000002e000007802 */ /* 0x000fe40000000f00 */
[----:B0-----:R-:W-:Y:S01]  /*02b0*/  MOV R12, UR4 ;  /* 0x00000004000c7c02 */ /* 0x001fe20008000f00 */
[----:B------:R-:W-:-:S07]  /*02c0*/  IMAD.U32 R13, RZ, RZ, UR5 ;  /* 0x00000005ff0d7e24 */ /* 0x000fce000f8e00ff */
[----:B------:R-:W-:Y:S05]  /*02d0*/  CALL.REL.NOINC `($__internal_44_$__cuda_sm20_div_u64) ;  /* 0x0000000800587944 */ /* 0x000fea0003c00000 */
        /* <DEDUP_REMOVED lines=9> */
.L_x_556:
[----:B------:R-:W-:Y:S05]  /*0370*/  BSYNC.RECONVERGENT B0 ;  /* 0x0000000000007941 */ /* 0x000fea0003800200 */
.L_x_554:
        /* <DEDUP_REMOVED lines=29> */
.L_x_558:
        /* <DEDUP_REMOVED lines=16> */
.L_x_559:
[----:B------:R-:W-:Y:S05]  /*0650*/  BSYNC.RECONVERGENT B0 ;  /* 0x0000000000007941 */ /* 0x000fea0003800200 */
.L_x_557:
        /* <DEDUP_REMOVED lines=31> */
.L_x_561:
        /* <DEDUP_REMOVED lines=16> */
.L_x_562:
[----:B------:R-:W-:Y:S05]  /*0950*/  BSYNC.RECONVERGENT B0 ;  /* 0x0000000000007941 */ /* 0x000fea0003800200 */
.L_x_560:
        /* <DEDUP_REMOVED lines=29> */
.L_x_563:
        /* <DEDUP_REMOVED lines=12> */
[----:B------:R-:W2:Y:S01]  /*0bf0*/  LDG.E.64 R4, desc[UR4][R4.64] ;  /* 0x0000000404047981 */ /* 0x000ea2000c1e1b00 */
[----:B------:R-:W-:-:S04]  /*0c00*/  LEA R6, P0, R2, UR10, 0x3 ;  /* 0x0000000a02067c11 */ /* 0x000fc8000f8018ff */
[----:B------:R-:W-:-:S05]  /*0c10*/  LEA.HI.X R7, R2, UR11, R3, 0x3, P0 ;  /* 0x0000000b02077c11 */ /* 0x000fca00080f1c03 */
[----:B--2---:R-:W-:Y:S01]  /*0c20*/  STG.E.64 desc[UR4][R6.64], R4 ;  /* 0x0000000406007986 */ /* 0x004fe2000c101b04 */
[----:B------:R-:W-:Y:S05]  /*0c30*/  EXIT ;  /* 0x000000000000794d */ /* 0x000fea0003800000 */
        .weak           $__internal_44_$__cuda_sm20_div_u64
        .type           $__internal_44_$__cuda_sm20_div_u64,@function
        .size           $__internal_44_$__cuda_sm20_div_u64,(.L_x_708 - $__internal_44_$__cuda_sm20_div_u64)
$__internal_44_$__cuda_sm20_div_u64:
        /* <DEDUP_REMOVED lines=67> */
[----:B------:R-:W-:Y:S06]  /*1070*/  RET.REL.NODEC R10 `(_ZN2at6native53_GLOBAL__N__3bfe7fd5_20_UpSampleNearest2d_cu_198c5ce233upsample_nearest2d_nhwc_out_frameIdXadL_ZNS0_43nearest_neighbor_exact_compute_source_indexEfiiEEEEvPKT_PS3_mmmmmffm) ;  /* 0xffffffec0ae07950 */ /* 0x000fec0003c3ffff */
.L_x_564:
        /* <DEDUP_REMOVED lines=16> */
.L_x_708:


//--------------------- .text._ZN2at6native53_GLOBAL__N__3bfe7fd5_20_UpSampleNearest2d_cu_198c5ce228upsample_nearest2d_out_frameIhXadL_ZNS0_37nearest_neighbor_compute_source_indexEfiiEEEEvPKT_PS3_mmmmmff --------------------------
	.section	.text._ZN2at6native53_GLOBAL__N__3bfe7fd5_20_UpSampleNearest2d_cu_198c5ce228upsample_nearest2d_out_frameIhXadL_ZNS0_37nearest_neighbor_compute_source_indexEfiiEEEEvPKT_PS3_mmmmmff,"ax",@progbits
	.align	128
.text._ZN2at6native53_GLOBAL__N__3bfe7fd5_20_UpSampleNearest2d_cu_198c5ce228upsample_nearest2d_out_frameIhXadL_ZNS0_37nearest_neighbor_compute_source_indexEfiiEEEEvPKT_PS3_mmmmmff:
        .type           _ZN2at6native53_GLOBAL__N__3bfe7fd5_20_UpSampleNearest2d_cu_198c5ce228upsample_nearest2d_out_frameIhXadL_ZNS0_37nearest_neighbor_compute_source_indexEfiiEEEEvPKT_PS3_mmmmmff,@function
        .size           _ZN2at6native53_GLOBAL__N__3bfe7fd5_20_UpSampleNearest2d_cu_198c5ce228upsample_nearest2d_out_frameIhXadL_ZNS0_37nearest_neighbor_compute_source_indexEfiiEEEEvPKT_PS3_mmmmmff,(.L_x_710 - _ZN2at6native53_GLOBAL__N__3bfe7fd5_20_UpSampleNearest2d_cu_198c5ce228upsample_nearest2d_out_frameIhXadL_ZNS0_37nearest_neighbor_compute_source_indexEfiiEEEEvPKT_PS3_mmmmmff)
        .other          _ZN2at6native53_GLOBAL__N__3bfe7fd5_20_UpSampleNearest2d_cu_198c5ce228upsample_nearest2d_out_frameIhXadL_ZNS0_37nearest_neighbor_compute_source_indexEfiiEEEEvPKT_PS3_mmmmmff,@"STO_CUDA_ENTRY STV_DEFAULT"
_ZN2at6native53_GLOBAL__N__3bfe7fd5_20_UpSampleNearest2d_cu_198c5ce228upsample_nearest2d_out_frameIhXadL_ZNS0_37nearest_neighbor_compute_source_indexEfiiEEEEvPKT_PS3_mmmmmff:
        /* <DEDUP_REMOVED lines=24> */
[----:B------:R-:W-:Y:S01]  /*0180*/  IMAD.MOV.U32 R15, RZ, RZ, RZ ;  /* 0x000000ffff0f7224 */ /* 0x000fe200078e00ff */
[----:B------:R-:W2:Y:S01]  /*0190*/  LDCU.64 UR6, c[0x0][0x390] ;  /* 0x00007200ff0677ac */ /* 0x000ea20008000a00 */
[----:B------:R-:W-:-:S04]  /*01a0*/  IMAD.WIDE.U32 R12, R0, UR8, R14 ;  /* 0x00000008000c7c25 */ /* 0x000fc8000f8e000e */
[----:B------:R-:W3:Y:S01]  /*01b0*/  LDC.64 R2, c[0x0][0x398] ;  /* 0x0000e600ff027b82 */ /* 0x000ee20000000a00 */
[----:B-1----:R-:W-:Y:S01]  /*01c0*/  IMAD R9, R9, UR4, RZ ;  /* 0x0000000409097c24 */ /* 0x002fe2000f8e02ff */
[----:B0-----:R-:W-:-:S04]  /*01d0*/  ISETP.NE.U32.AND P0, PT, R4, UR10, PT ;  /* 0x0000000a04007c0c */ /* 0x001fc8000bf05070 */
[----:B------:R-:W-:Y:S02]  /*01e0*/  ISETP.NE.AND.EX P0, PT, R5, UR11, PT, P0 ;  /* 0x0000000b05007c0c */ /* 0x000fe4000bf05300 */
[----:B---3--:R-:W-:-:S04]  /*01f0*/  ISETP.NE.U32.AND P1, PT, R2, UR8, PT ;  /* 0x0000000802007c0c */ /* 0x008fc8000bf25070 */
[----:B------:R-:W-:-:S07]  /*0200*/  ISETP.NE.AND.EX P1, PT, R3, UR9, PT, P1 ;  /* 0x0000000903007c0c */ /* 0x000fce000bf25310 */
[----:B------:R-:W0:Y:S01]  /*0210*/  @P0 LDC R7, c[0x0][0x3bc] ;  /* 0x0000ef00ff070b82 */ /* 0x000e220000000800 */
[----:B------:R-:W-:-:S05]  /*0220*/  @P0 I2FP.F32.S32 R6, R10 ;  /* 0x0000000a00060245 */ /* 0x000fca0000201400 */
[----:B0-----:R-:W-:Y:S01]  /*0230*/  @P0 FMUL.FTZ R8, R6, R7 ;  /* 0x0000000706080220 */ /* 0x001fe20000410000 */
[----:B------:R-:W-:Y:S01]  /*0240*/  IMAD.MOV.U32 R7, RZ, RZ, RZ ;  /* 0x000000ffff077224 */ /* 0x000fe200078e00ff */
[----:B------:R-:W-:Y:S02]  /*0250*/  MOV R6, R10 ;  /* 0x0000000a00067202 */ /* 0x000fe40000000f00 */
[----:B------:R0:W1:Y:S01]  /*0260*/  @P0 F2I.FTZ.FLOOR.NTZ R17, R8 ;  /* 0x0000000800110305 */ /* 0x0000620000217100 */
[----:B------:R-:W-:-:S04]  /*0270*/  IMAD R19, R7, UR8, RZ ;  /* 0x0000000807137c24 */ /* 0x000fc8000f8e02ff */
[----:B------:R-:W-:Y:S01]  /*0280*/  IMAD R19, R0, UR9, R19 ;  /* 0x0000000900137c24 */ /* 0x000fe2000f8e0213 */
[----:B--2---:R-:W-:Y:S06]  /*0290*/  @!P1 BRA `(.L_x_565) ;  /* 0x0000000000189947 */ /* 0x004fec0003800000 */
[----:B------:R-:W0:Y:S01]  /*02a0*/  LDCU UR4, c[0x0][0x3b8] ;  /* 0x00007700ff0477ac */ /* 0x000e220008000800 */
[----:B------:R-:W-:-:S05]  /*02b0*/  I2FP.F32.U32 R14, R14 ;  /* 0x0000000e000e7245 */ /* 0x000fca0000201000 */
[----:B0-----:R-:W-:-:S04]  /*02c0*/  FMUL.FTZ R8, R14, UR4 ;  /* 0x000000040e087c20 */ /* 0x001fc80008410000 */
[----:B------:R-:W0:Y:S02]  /*02d0*/  F2I.FTZ.FLOOR.NTZ R15, R8 ;  /* 0x00000008000f7305 */ /* 0x000e240000217100 */
[----:B0-----:R-:W-:-:S04]  /*02e0*/  VIADDMNMX R14, R2, 0xffffffff, R15, PT ;  /* 0xffffffff020e7846 */ /* 0x001fc8000380010f */
[----:B------:R-:W-:-:S07]  /*02f0*/  SHF.R.S32.HI R15, RZ, 0x1f, R14 ;  /* 0x0000001fff0f7819 */ /* 0x000fce000001140e */
.L_x_565:
[C---:B------:R-:W-:Y:S01]  /*0300*/  ISETP.GE.U32.AND P1, PT, R0.reuse, UR6, PT ;  /* 0x0000000600007c0c */ /* 0x040fe2000bf26070 */
[-C--:B------:R-:W-:Y:S01]  /*0310*/  IMAD R16, R7, R2.reuse, RZ ;  /* 0x0000000207107224 */ /* 0x080fe200078e02ff */
[----:B0-----:R-:W-:Y:S01]  /*0320*/  IADD3 R8, PT, PT, R13, R19, RZ ;  /* 0x000000130d087210 */ /* 0x001fe20007ffe0ff */
[----:B------:R-:W-:Y:S01]  /*0330*/  IMAD.WIDE.U32 R14, R0, R2, R14 ;  /* 0x00000002000e7225 */ /* 0x000fe200078e000e */
[----:B------:R-:W-:Y:S02]  /*0340*/  ISETP.GE.U32.AND.EX P1, PT, R7, UR7, PT, P1 ;  /* 0x0000000707007c0c */ /* 0x000fe4000bf26110 */
[----:B-1----:R-:W-:Y:S01]  /*0350*/  @P0 VIADDMNMX R6, R4, 0xffffffff, R17, PT ;  /* 0xffffffff04060846 */ /* 0x002fe20003800111 */
[----:B------:R-:W-:Y:S02]  /*0360*/  IMAD R13, R0, R3, R16 ;  /* 0x00000003000d7224 */ /* 0x000fe400078e0210 */
[----:B------:R-:W-:Y:S02]  /*0370*/  IMAD R19, R8, UR10, RZ ;  /* 0x0000000a08137c24 */ /* 0x000fe4000f8e02ff */
[--C-:B------:R-:W-:Y:S01]  /*0380*/  IMAD.MOV.U32 R17, RZ, RZ, R11.reuse ;  /* 0x000000ffff117224 */ /* 0x100fe200078e000b */
[----:B------:R-:W-:Y:S01]  /*0390*/  @P0 SHF.R.S32.HI R17, RZ, 0x1f, R6 ;  /* 0x0000001fff110819 */ /* 0x000fe20000011406 */
[----:B------:R-:W-:Y:S01]  /*03a0*/  IMAD.WIDE.U32 R10, R12, UR10, R10 ;  /* 0x0000000a0c0a7c25 */ /* 0x000fe2000f8e000a */
[----:B------:R-:W-:-:S03]  /*03b0*/  IADD3 R13, PT, PT, R15, R13, RZ ;  /* 0x0000000d0f0d7210 */ /* 0x000fc60007ffe0ff */
[----:B------:R-:W-:Y:S01]  /*03c0*/  IMAD R19, R12, UR11, R19 ;  /* 0x0000000b0c137c24 */ /* 0x000fe2000f8e0213 */
[----:B------:R-:W-:Y:S06]  /*03d0*/  @P1 EXIT ;  /* 0x000000000000194d */ /* 0x000fec0003800000 */
[-C--:B------:R-:W-:Y:S01]  /*03e0*/  IMAD R13, R13, R4.reuse, RZ ;  /* 0x000000040d0d7224 */ /* 0x080fe200078e02ff */
[----:B------:R-:W-:Y:S01]  /*03f0*/  IADD3 R15, PT, PT, R11, R19, RZ ;  /* 0x000000130b0f7210 */ /* 0x000fe20007ffe0ff */
[----:B------:R-:W-:Y:S01]  /*0400*/  IMAD.MOV.U32 R16, RZ, RZ, R6 ;  /* 0x000000ffff107224 */ /* 0x000fe200078e0006 */
[----:B------:R-:W0:Y:S01]  /*0410*/  LDCU.64 UR4, c[0x0][0x358] ;  /* 0x00006b00ff0477ac */ /* 0x000e220008000a00 */
[C---:B------:R-:W-:Y:S02]  /*0420*/  IMAD R23, R14.reuse, R5, R13 ;  /* 0x000000050e177224 */ /* 0x040fe400078e020d */
[----:B------:R-:W-:Y:S01]  /*0430*/  IMAD.WIDE.U32 R16, R14, R4, R16 ;  /* 0x000000040e107225 */ /* 0x000fe200078e0010 */
[----:B------:R-:W1:Y:S03]  /*0440*/  LDCU.128 UR12, c[0x0][0x380] ;  /* 0x00007000ff0c77ac */ /* 0x000e660008000c00 */
[----:B------:R-:W-:Y:S01]  /*0450*/  IMAD.MOV.U32 R14, RZ, RZ, R10 ;  /* 0x000000ffff0e7224 */ /* 0x000fe200078e000a */
[----:B------:R-:W-:Y:S01]  /*0460*/  MOV R6, R16 ;  /* 0x0000001000067202 */ /* 0x000fe20000000f00 */
[----:B------:R-:W-:Y:S01]  /*0470*/  IMAD.WIDE.U32 R10, R9, R2, RZ ;  /* 0x00000002090a7225 */ /* 0x000fe200078e00ff */
[----:B------:R-:W-:-:S03]  /*0480*/  IADD3 R23, PT, PT, R17, R23, RZ ;  /* 0x0000001711177210 */ /* 0x000fc60007ffe0ff */
[----:B------:R-:W-:-:S04]  /*0490*/  IMAD.WIDE.U32 R12, R9, UR8, RZ ;  /* 0x00000008090c7c25 */ /* 0x000fc8000f8e00ff */
[C---:B------:R-:W-:Y:S02]  /*04a0*/  IMAD R19, R9.reuse, R3, R11 ;  /* 0x0000000309137224 */ /* 0x040fe400078e020b */
[----:B0-----:R-:W-:-:S07]  /*04b0*/  IMAD R8, R9, UR9, R13 ;  /* 0x0000000909087c24 */ /* 0x001fce000f8e020d */
.L_x_566:
[----:B-1----:R-:W-:-:S04]  /*04c0*/  IADD3 R16, P0, PT, R6, UR12, RZ ;  /* 0x0000000c06107c10 */ /* 0x002fc8000ff1e0ff */
[----:B------:R-:W-:-:S05]  /*04d0*/  IADD3.X R17, PT, PT, R23, UR13, RZ, P0, !PT ;  /* 0x0000000d17117c10 */ /* 0x000fca00087fe4ff */
[----:B0-----:R0:W2:Y:S01]  /*04e0*/  LDG.E.U8 R21, desc[UR4][R16.64] ;  /* 0x0000000410157981 */ /* 0x0010a2000c1e1100 */
[----:B------:R-:W-:-:S04]  /*04f0*/  IADD3 R2, P0, PT, R14, UR14, RZ ;  /* 0x0000000e0e027c10 */ /* 0x000fc8000ff1e0ff */
[----:B------:R-:W-:Y:S01]  /*0500*/  IADD3.X R3, PT, PT, R15, UR15, RZ, P0, !PT ;  /* 0x0000000f0f037c10 */ /* 0x000fe200087fe4ff */
[----:B------:R-:W-:Y:S01]  /*0510*/  IMAD.WIDE.U32 R14, R12, UR10, R14 ;  /* 0x0000000a0c0e7c25 */ /* 0x000fe2000f8e000e */
[----:B------:R-:W-:-:S03]  /*0520*/  IADD3 R0, P0, PT, R9, R0, RZ ;  /* 0x0000000009007210 */ /* 0x000fc60007f1e0ff */
[----:B0-----:R-:W-:Y:S01]  /*0530*/  IMAD.MOV.U32 R16, RZ, RZ, R6 ;  /* 0x000000ffff107224 */ /* 0x001fe200078e0006 */
[----:B------:R-:W-:Y:S01]  /*0540*/  IADD3.X R7, PT, PT, RZ, R7, RZ, P0, !PT ;  /* 0x00000007ff077210 */ /* 0x000fe200007fe4ff */
[-C--:B------:R-:W-:Y:S01]  /*0550*/  IMAD R6, R19, R4.reuse, RZ ;  /* 0x0000000413067224 */ /* 0x080fe200078e02ff */
[----:B------:R-:W-:Y:S02]  /*0560*/  ISETP.GE.U32.AND P0, PT, R0, UR6, PT ;  /* 0x0000000600007c0c */ /* 0x000fe4000bf06070 */
[----:B------:R-:W-:Y:S01]  /*0570*/  MOV R17, R23 ;  /* 0x0000001700117202 */ /* 0x000fe20000000f00 */
[----:B------:R-:W-:Y:S01]  /*0580*/  IMAD R23, R8, UR10, RZ ;  /* 0x0000000a08177c24 */ /* 0x000fe2000f8e02ff */
[----:B------:R-:W-:Y:S01]  /*0590*/  ISETP.GE.U32.AND.EX P0, PT, R7, UR7, PT, P0 ;  /* 0x0000000707007c0c */ /* 0x000fe2000bf06100 */
[C---:B------:R-:W-:Y:S02]  /*05a0*/  IMAD R25, R10.reuse, R5, R6 ;  /* 0x000000050a197224 */ /* 0x040fe400078e0206 */
[----:B------:R-:W-:-:S04]  /*05b0*/  IMAD.WIDE.U32 R16, R10, R4, R16 ;  /* 0x000000040a107225 */ /* 0x000fc800078e0010 */
[----:B------:R-:W-:Y:S01]  /*05c0*/  IMAD R23, R12, UR11, R23 ;  /* 0x0000000b0c177c24 */ /* 0x000fe2000f8e0217 */
[----:B------:R-:W-:-:S03]  /*05d0*/  MOV R6, R16 ;  /* 0x0000001000067202 */ /* 0x000fc60000000f00 */
[----:B------:R-:W-:Y:S01]  /*05e0*/  IMAD.IADD R15, R15, 0x1, R23 ;  /* 0x000000010f0f7824 */ /* 0x000fe200078e0217 */
[----:B------:R-:W-:Y:S01]  /*05f0*/  IADD3 R23, PT, PT, R17, R25, RZ ;  /* 0x0000001911177210 */ /* 0x000fe20007ffe0ff */
[----:B--2---:R0:W-:Y:S01]  /*0600*/  STG.E.U8 desc[UR4][R2.64], R21 ;  /* 0x0000001502007986 */ /* 0x0041e2000c101104 */
[----:B------:R-:W-:Y:S05]  /*0610*/  @!P0 BRA `(.L_x_566) ;  /* 0xfffffffc00a88947 */ /* 0x000fea000383ffff */
[----:B------:R-:W-:Y:S05]  /*0620*/  EXIT ;  /* 0x000000000000794d */ /* 0x000fea0003800000 */
.L_x_567:
        /* <DEDUP_REMOVED lines=13> */
.L_x_710:


//--------------------- .text._ZN2at6native53_GLOBAL__N__3bfe7fd5_20_UpSampleNearest2d_cu_198c5ce228upsample_nearest2d_out_frameIN3c108BFloat16EXadL_ZNS0_37nearest_neighbor_compute_source_indexEfiiEEEEvPKT_PS5_mmmmmff --------------------------
	.section	.text._ZN2at6native53_GLOBAL__N__3bfe7fd5_20_UpSampleNearest2d_cu_198c5ce228upsample_nearest2d_out_frameIN3c108BFloat16EXadL_ZNS0_37nearest_neighbor_compute_source_indexEfiiEEEEvPKT_PS5_mmmmmff,"ax",@progbits
	.align	128
.text._ZN2at6native53_GLOBAL__N__3bfe7fd5_20_UpSampleNearest2d_cu_198c5ce228upsample_nearest2d_out_frameIN3c108BFloat16EXadL_ZNS0_37nearest_neighbor_compute_source_indexEfiiEEEEvPKT_PS5_mmmmmff:
        .type           _ZN2at6native53_GLOBAL__N__3bfe7fd5_20_UpSampleNearest2d_cu_198c5ce228upsample_nearest2d_out_frameIN3c108BFloat16EXadL_ZNS0_37nearest_neighbor_compute_source_indexEfiiEEEEvPKT_PS5_mmmmmff,@function
        .size           _ZN2at6native53_GLOBAL__N__3bfe7fd5_20_UpSampleNearest2d_cu_198c5ce228upsample_nearest2d_out_frameIN3c108BFloat16EXadL_ZNS0_37nearest_neighbor_compute_source_indexEfiiEEEEvPKT_PS5_mmmmmff,(.L_x_711 - _ZN2at6native53_GLOBAL__N__3bfe7fd5_20_UpSampleNearest2d_cu_198c5ce228upsample_nearest2d_out_frameIN3c108BFloat16EXadL_ZNS0_37nearest_neighbor_compute_source_indexEfiiEEEEvPKT_PS5_mmmmmff)
        .other          _ZN2at6native53_GLOBAL__N__3bfe7fd5_20_UpSampleNearest2d_cu_198c5ce228upsample_nearest2d_out_frameIN3c108BFloat16EXadL_ZNS0_37nearest_neighbor_compute_source_indexEfiiEEEEvPKT_PS5_mmmmmff,@"STO_CUDA_ENTRY STV_DEFAULT"
_ZN2at6native53_GLOBAL__N__3bfe7fd5_20_UpSampleNearest2d_cu_198c5ce228upsample_nearest2d_out_frameIN3c108BFloat16EXadL_ZNS0_37nearest_neighbor_compute_source_indexEfiiEEEEvPKT_PS5_mmmmmff:
        /* <DEDUP_REMOVED lines=48> */
.L_x_568:
        /* <DEDUP_REMOVED lines=28> */
.L_x_569:
[----:B-1----:R-:W-:-:S04]  /*04c0*/  LEA R16, P0, R6, UR12, 0x1 ;  /* 0x0000000c06107c11 */ /* 0x002fc8000f8008ff */
[----:B------:R-:W-:-:S05]  /*04d0*/  LEA.HI.X R17, R6, UR13, R23, 0x1, P0 ;  /* 0x0000000d06117c11 */ /* 0x000fca00080f0c17 */
[----:B0-----:R0:W2:Y:S01]  /*04e0*/  LDG.E.U16 R21, desc[UR4][R16.64] ;  /* 0x0000000410157981 */ /* 0x0010a2000c1e1500 */
[----:B------:R-:W-:-:S04]  /*04f0*/  LEA R2, P0, R14, UR14, 0x1 ;  /* 0x0000000e0e027c11 */ /* 0x000fc8000f8008ff */
[--C-:B------:R-:W-:Y:S01]  /*0500*/  LEA.HI.X R3, R14, UR15, R15.reuse, 0x1, P0 ;  /* 0x0000000f0e037c11 */ /* 0x100fe200080f0c0f */
        /* <DEDUP_REMOVED lines=15> */
[----:B--2---:R0:W-:Y:S01]  /*0600*/  STG.E.U16 desc[UR4][R2.64], R21 ;  /* 0x0000001502007986 */ /* 0x0041e2000c101504 */
[----:B------:R-:W-:Y:S05]  /*0610*/  @!P0 BRA `(.L_x_569) ;  /* 0xfffffffc00a88947 */ /* 0x000fea000383ffff */
[----:B------:R-:W-:Y:S05]  /*0620*/  EXIT ;  /* 0x000000000000794d */ /* 0x000fea0003800000 */
.L_x_570:
        /* <DEDUP_REMOVED lines=13> */
.L_x_711:


//--------------------- .text._ZN2at6native53_GLOBAL__N__3bfe7fd5_20_UpSampleNearest2d_cu_198c5ce228upsample_nearest2d_out_frameIN3c104HalfEXadL_ZNS0_37nearest_neighbor_compute_source_indexEfiiEEEEvPKT_PS5_mmmmmff --------------------------
	.section	.text._ZN2at6native53_GLOBAL__N__3bfe7fd5_20_UpSampleNearest2d_cu_198c5ce228upsample_nearest2d_out_frameIN3c104HalfEXadL_ZNS0_37nearest_neighbor_compute_source_indexEfiiEEEEvPKT_PS5_mmmmmff,"ax",@progbits
	.align	128
.text._ZN2at6native53_GLOBAL__N__3bfe7fd5_20_UpSampleNearest2d_cu_198c5ce228upsample_nearest2d_out_frameIN3c104HalfEXadL_ZNS0_37nearest_neighbor_compute_source_indexEfiiEEEEvPKT_PS5_mmmmmff:
        .type           _ZN2at6native53_GLOBAL__N__3bfe7fd5_20_UpSampleNearest2d_cu_198c5ce228upsample_nearest2d_out_frameIN3c104HalfEXadL_ZNS0_37nearest_neighbor_compute_source_indexEfiiEEEEvPKT_PS5_mmmmmff,@function
        .size           _ZN2at6native53_GLOBAL__N__3bfe7fd5_20_UpSampleNearest2d_cu_198c5ce228upsample_nearest2d_out_frameIN3c104HalfEXadL_ZNS0_37nearest_neighbor_compute_source_indexEfiiEEEEvPKT_PS5_mmmmmff,(.L_x_712 - _ZN2at6native53_GLOBAL__N__3bfe7fd5_20_UpSampleNearest2d_cu_198c5ce228upsample_nearest2d_out_frameIN3c104HalfEXadL_ZNS0_37nearest_neighbor_compute_source_indexEfiiEEEEvPKT_PS5_mmmmmff)
        .other          _ZN2at6native53_GLOBAL__N__3bfe7fd5_20_UpSampleNearest2d_cu_198c5ce228upsample_nearest2d_out_frameIN3c104HalfEXadL_ZNS0_37nearest_neighbor_compute_source_indexEfiiEEEEvPKT_PS5_mmmmmff,@"STO_CUDA_ENTRY STV_DEFAULT"
_ZN2at6native53_GLOBAL__N__3bfe7fd5_20_UpSampleNearest2d_cu_198c5ce228upsample_nearest2d_out_frameIN3c104HalfEXadL_ZNS0_37nearest_neighbor_compute_source_indexEfiiEEEEvPKT_PS5_mmmmmff:
        /* <DEDUP_REMOVED lines=48> */
.L_x_571:
        /* <DEDUP_REMOVED lines=28> */
.L_x_572:
        /* <DEDUP_REMOVED lines=23> */
.L_x_573:
        /* <DEDUP_REMOVED lines=13> */
.L_x_712:


//--------------------- .text._ZN2at6native53_GLOBAL__N__3bfe7fd5_20_UpSampleNearest2d_cu_198c5ce228upsample_nearest2d_out_frameIfXadL_ZNS0_37nearest_neighbor_compute_source_indexEfiiEEEEvPKT_PS3_mmmmmff --------------------------
	.section	.text._ZN2at6native53_GLOBAL__N__3bfe7fd5_20_UpSampleNearest2d_cu_198c5ce228upsample_nearest2d_out_frameIfXadL_ZNS0_37nearest_neighbor_compute_source_indexEfiiEEEEvPKT_PS3_mmmmmff,"ax",@progbits
	.align	128
.text._ZN2at6native53_GLOBAL__N__3bfe7fd5_20_UpSampleNearest2d_cu_198c5ce228upsample_nearest2d_out_frameIfXadL_ZNS0_37nearest_neighbor_compute_source_indexEfiiEEEEvPKT_PS3_mmmmmff:
        .type           _ZN2at6native53_GLOBAL__N__3bfe7fd5_20_UpSampleNearest2d_cu_198c5ce228upsample_nearest2d_out_frameIfXadL_ZNS0_37nearest_neighbor_compute_source_indexEfiiEEEEvPKT_PS3_mmmmmff,@function
        .size           _ZN2at6native53_GLOBAL__N__3bfe7fd5_20_UpSampleNearest2d_cu_198c5ce228upsample_nearest2d_out_frameIfXadL_ZNS0_37nearest_neighbor_compute_source_indexEfiiEEEEvPKT_PS3_mmmmmff,(.L_x_713 - _ZN2at6native53_GLOBAL__N__3bfe7fd5_20_UpSampleNearest2d_cu_198c5ce228upsample_nearest2d_out_frameIfXadL_ZNS0_37nearest_neighbor_compute_source_indexEfiiEEEEvPKT_PS3_mmmmmff)
        .other          _ZN2at6native53_GLOBAL__N__3bfe7fd5_20_UpSampleNearest2d_cu_198c5ce228upsample_nearest2d_out_frameIfXadL_ZNS0_37nearest_neighbor_compute_source_indexEfiiEEEEvPKT_PS3_mmmmmff,@"STO_CUDA_ENTRY STV_DEFAULT"
_ZN2at6native53_GLOBAL__N__3bfe7fd5_20_UpSampleNearest2d_cu_198c5ce228upsample_nearest2d_out_frameIfXadL_ZNS0_37nearest_neighbor_compute_source_indexEfiiEEEEvPKT_PS3_mmmmmff:
        /* <DEDUP_REMOVED lines=48> */
.L_x_574:
        /* <DEDUP_REMOVED lines=28> */
.L_x_575:
[----:B-1----:R-:W-:-:S04]  /*04c0*/  LEA R16, P0, R6, UR12, 0x2 ;  /* 0x0000000c06107c11 */ /* 0x002fc8000f8010ff */
[----:B------:R-:W-:-:S05]  /*04d0*/  LEA.HI.X R17, R6, UR13, R23, 0x2, P0 ;  /* 0x0000000d06117c11 */ /* 0x000fca00080f1417 */
[----:B0-----:R0:W2:Y:S01]  /*04e0*/  LDG.E R21, desc[UR4][R16.64] ;  /* 0x0000000410157981 */ /* 0x0010a2000c1e1900 */
        /* <DEDUP_REMOVED lines=17> */
[----:B--2---:R0:W-:Y:S01]  /*0600*/  STG.E desc[UR4][R2.64], R21 ;  /* 0x0000001502007986 */ /* 0x0041e2000c101904 */
[----:B------:R-:W-:Y:S05]  /*0610*/  @!P0 BRA `(.L_x_575) ;  /* 0xfffffffc00a88947 */ /* 0x000fea000383ffff */
[----:B------:R-:W-:Y:S05]  /*0620*/  EXIT ;  /* 0x000000000000794d */ /* 0x000fea0003800000 */
.L_x_576:
        /* <DEDUP_REMOVED lines=13> */
.L_x_713:


//--------------------- .text._ZN2at6native53_GLOBAL__N__3bfe7fd5_20_UpSampleNearest2d_cu_198c5ce228upsample_nearest2d_out_frameIdXadL_ZNS0_37nearest_neighbor_compute_source_indexEfiiEEEEvPKT_PS3_mmmmmff --------------------------
	.section	.text._ZN2at6native53_GLOBAL__N__3bfe7fd5_20_UpSampleNearest2d_cu_198c5ce228upsample_nearest2d_out_frameIdXadL_ZNS0_37nearest_neighbor_compute_source_indexEfiiEEEEvPKT_PS3_mmmmmff,"ax",@progbits
	.align	128
.text._ZN2at6native53_GLOBAL__N__3bfe7fd5_20_UpSampleNearest2d_cu_198c5ce228upsample_nearest2d_out_frameIdXadL_ZNS0_37nearest_neighbor_compute_source_indexEfiiEEEEvPKT_PS3_mmmmmff:
        .type           _ZN2at6native53_GLOBAL__N__3bfe7fd5_20_UpSampleNearest2d_cu_198c5ce228upsample_nearest2d_out_frameIdXadL_ZNS0_37nearest_neighbor_compute_source_indexEfiiEEEEvPKT_PS3_mmmmmff,@function
        .size           _ZN2at6native53_GLOBAL__N__3bfe7fd5_20_UpSampleNearest2d_cu_198c5ce228upsample_nearest2d_out_frameIdXadL_ZNS0_37nearest_neighbor_compute_source_indexEfiiEEEEvPKT_PS3_mmmmmff,(.L_x_714 - _ZN2at6native53_GLOBAL__N__3bfe7fd5_20_UpSampleNearest2d_cu_198c5ce228upsample_nearest2d_out_frameIdXadL_ZNS0_37nearest_neighbor_compute_source_indexEfiiEEEEvPKT_PS3_mmmmmff)
        .other          _ZN2at6native53_GLOBAL__N__3bfe7fd5_20_UpSampleNearest2d_cu_198c5ce228upsample_nearest2d_out_frameIdXadL_ZNS0_37nearest_neighbor_compute_source_indexEfiiEEEEvPKT_PS3_mmmmmff,@"STO_CUDA_ENTRY STV_DEFAULT"
_ZN2at6native53_GLOBAL__N__3bfe7fd5_20_UpSampleNearest2d_cu_198c5ce228upsample_nearest2d_out_frameIdXadL_ZNS0_37nearest_neighbor_compute_source_indexEfiiEEEEvPKT_PS3_mmmmmff:
        /* <DEDUP_REMOVED lines=24> */
[----:B------:R-:W-:Y:S01]  /*0180*/  MOV R15, RZ ;  /* 0x000000ff000f7202 */ /* 0x000fe20000000f00 */
[----:B------:R-:W2:Y:S02]  /*0190*/  LDCU.64 UR6, c[0x0][0x390] ;  /* 0x00007200ff0677ac */ /* 0x000ea40008000a00 */
[----:B------:R-:W-:-:S03]  /*01a0*/  IMAD.WIDE.U32 R12, R0, UR8, R14 ;  /* 0x00000008000c7c25 */ /* 0x000fc6000f8e000e */
        /* <DEDUP_REMOVED lines=9> */
[----:B------:R-:W-:Y:S02]  /*0240*/  HFMA2 R9, -RZ, RZ, 0, 0 ;  /* 0x00000000ff097431 */ /* 0x000fe400000001ff */
[----:B------:R-:W-:Y:S01]  /*0250*/  IMAD.MOV.U32 R6, RZ, RZ, R10 ;  /* 0x000000ffff067224 */ /* 0x000fe200078e000a */
[----:B------:R0:W1:Y:S02]  /*0260*/  @P0 F2I.FTZ.FLOOR.NTZ R17, R8 ;  /* 0x0000000800110305 */ /* 0x0000640000217100 */
        /* <DEDUP_REMOVED lines=9> */
.L_x_577:
[----:B------:R-:W-:Y:S01]  /*0300*/  ISETP.GE.U32.AND P1, PT, R0, UR6, PT ;  /* 0x0000000600007c0c */ /* 0x000fe2000bf26070 */
[-C--:B------:R-:W-:Y:S01]  /*0310*/  IMAD R16, R9, R2.reuse, RZ ;  /* 0x0000000209107224 */ /* 0x080fe200078e02ff */
[----:B-1----:R-:W-:Y:S01]  /*0320*/  @P0 VIADDMNMX R6, R4, 0xffffffff, R17, PT ;  /* 0xffffffff04060846 */ /* 0x002fe20003800111 */
[----:B0-----:R-:W-:Y:S01]  /*0330*/  IMAD.IADD R8, R13, 0x1, R19 ;  /* 0x000000010d087824 */ /* 0x001fe200078e0213 */
[----:B------:R-:W-:Y:S01]  /*0340*/  ISETP.GE.U32.AND.EX P1, PT, R9, UR7, PT, P1 ;  /* 0x0000000709007c0c */ /* 0x000fe2000bf26110 */
[----:B------:R-:W-:Y:S01]  /*0350*/  IMAD R13, R0, R3, R16 ;  /* 0x00000003000d7224 */ /* 0x000fe200078e0210 */
[----:B------:R-:W-:Y:S01]  /*0360*/  MOV R17, R11 ;  /* 0x0000000b00117202 */ /* 0x000fe20000000f00 */
[----:B------:R-:W-:Y:S01]  /*0370*/  IMAD R19, R8, UR10, RZ ;  /* 0x0000000a08137c24 */ /* 0x000fe2000f8e02ff */
[----:B------:R-:W-:Y:S01]  /*0380*/  @P0 SHF.R.S32.HI R17, RZ, 0x1f, R6 ;  /* 0x0000001fff110819 */ /* 0x000fe20000011406 */
[----:B------:R-:W-:-:S04]  /*0390*/  IMAD.WIDE.U32 R14, R0, R2, R14 ;  /* 0x00000002000e7225 */ /* 0x000fc800078e000e */
[----:B------:R-:W-:-:S04]  /*03a0*/  IMAD.WIDE.U32 R10, R12, UR10, R10 ;  /* 0x0000000a0c0a7c25 */ /* 0x000fc8000f8e000a */
[----:B------:R-:W-:Y:S02]  /*03b0*/  IMAD R19, R12, UR11, R19 ;  /* 0x0000000b0c137c24 */ /* 0x000fe4000f8e0213 */
[----:B------:R-:W-:Y:S01]  /*03c0*/  IMAD.IADD R13, R15, 0x1, R13 ;  /* 0x000000010f0d7824 */ /* 0x000fe200078e020d */
[----:B------:R-:W-:Y:S06]  /*03d0*/  @P1 EXIT ;  /* 0x000000000000194d */ /* 0x000fec0003800000 */
[----:B------:R-:W-:Y:S01]  /*03e0*/  MOV R16, R6 ;  /* 0x0000000600107202 */ /* 0x000fe20000000f00 */
[-C--:B------:R-:W-:Y:S01]  /*03f0*/  IMAD R13, R13, R4.reuse, RZ ;  /* 0x000000040d0d7224 */ /* 0x080fe200078e02ff */
[----:B------:R-:W-:Y:S01]  /*0400*/  IADD3 R15, PT, PT, R11, R19, RZ ;  /* 0x000000130b0f7210 */ /* 0x000fe20007ffe0ff */
[----:B------:R-:W0:Y:S02]  /*0410*/  LDCU.64 UR4, c[0x0][0x358] ;  /* 0x00006b00ff0477ac */ /* 0x000e240008000a00 */
        /* <DEDUP_REMOVED lines=10> */
.L_x_578:
[----:B01----:R-:W-:-:S04]  /*04c0*/  LEA R2, P0, R20, UR12, 0x3 ;  /* 0x0000000c14027c11 */ /* 0x003fc8000f8018ff */
[----:B------:R-:W-:-:S06]  /*04d0*/  LEA.HI.X R3, R20, UR13, R21, 0x3, P0 ;  /* 0x0000000d14037c11 */ /* 0x000fcc00080f1c15 */
        /* <DEDUP_REMOVED lines=18> */
.L_x_579:
        /* <DEDUP_REMOVED lines=16> */
.L_x_714:


//--------------------- .text._ZN2at6native53_GLOBAL__N__3bfe7fd5_20_UpSampleNearest2d_cu_198c5ce233upsample_nearest2d_nhwc_out_frameIhXadL_ZNS0_37nearest_neighbor_compute_source_indexEfiiEEEEvPKT_PS3_mmmmmffm --------------------------
	.section	.text._ZN2at6native53_GLOBAL__N__3bfe7fd5_20_UpSampleNearest2d_cu_198c5ce233upsample_nearest2d_nhwc_out_frameIhXadL_ZNS0_37nearest_neighbor_compute_source_indexEfiiEEEEvPKT_PS3_mmmmmffm,"ax",@progbits
	.align	128
.text._ZN2at6native53_GLOBAL__N__3bfe7fd5_20_UpSampleNearest2d_cu_198c5ce233upsample_nearest2d_nhwc_out_frameIhXadL_ZNS0_37nearest_neighbor_compute_source_indexEfiiEEEEvPKT_PS3_mmmmmffm:
        .type           _ZN2at6native53_GLOBAL__N__3bfe7fd5_20_UpSampleNearest2d_cu_198c5ce233upsample_nearest2d_nhwc_out_frameIhXadL_ZNS0_37nearest_neighbor_compute_source_indexEfiiEEEEvPKT_PS3_mmmmmffm,@function
        .size           _ZN2at6native53_GLOBAL__N__3bfe7fd5_20_UpSampleNearest2d_cu_198c5ce233upsample_nearest2d_nhwc_out_frameIhXadL_ZNS0_37nearest_neighbor_compute_source_indexEfiiEEEEvPKT_PS3_mmmmmffm,(.L_x_715 - _ZN2at6native53_GLOBAL__N__3bfe7fd5_20_UpSampleNearest2d_cu_198c5ce233upsample_nearest2d_nhwc_out_frameIhXadL_ZNS0_37nearest_neighbor_compute_source_indexEfiiEEEEvPKT_PS3_mmmmmffm)
        .other          _ZN2at6native53_GLOBAL__N__3bfe7fd5_20_UpSampleNearest2d_cu_198c5ce233upsample_nearest2d_nhwc_out_frameIhXadL_ZNS0_37nearest_neighbor_compute_source_indexEfiiEEEEvPKT_PS3_mmmmmffm,@"STO_CUDA_ENTRY STV_DEFAULT"
_ZN2at6native53_GLOBAL__N__3bfe7fd5_20_UpSampleNearest2d_cu_198c5ce233upsample_nearest2d_nhwc_out_frameIhXadL_ZNS0_37nearest_neighbor_compute_source_indexEfiiEEEEvPKT_PS3_mmmmmffm:
        /* <DEDUP_REMOVED lines=25> */
[----:B------:R-:W-:Y:S02]  /*0190*/  HFMA2 R7, -RZ, RZ, 0, 0 ;  /* 0x00000000ff077431 */ /* 0x000fe400000001ff */
        /* <DEDUP_REMOVED lines=10> */
[----:B------:R-:W-:Y:S02]  /*0240*/  IMAD R6, R5, UR4, R2 ;  /* 0x0000000405067c24 */ /* 0x000fe4000f8e0202 */
[----:B------:R-:W-:Y:S01]  /*0250*/  IMAD.MOV.U32 R5, RZ, RZ, RZ ;  /* 0x000000ffff057224 */ /* 0x000fe200078e00ff */
[----:B------:R-:W-:Y:S06]  /*0260*/  BRA `(.L_x_582) ;  /* 0x0000000000407947 */ /* 0x000fec0003800000 */
.L_x_581:
[----:B------:R-:W0:Y:S01]  /*0270*/  LDCU.64 UR4, c[0x0][0x390] ;  /* 0x00007200ff0477ac */ /* 0x000e220008000a00 */
[----:B------:R-:W-:Y:S01]  /*0280*/  MOV R14, R2 ;  /* 0x00000002000e7202 */ /* 0x000fe20000000f00 */
[----:B------:R-:W-:Y:S01]  /*0290*/  IMAD.MOV.U32 R15, RZ, RZ, R3 ;  /* 0x000000ffff0f7224 */ /* 0x000fe200078e0003 */
[----:B------:R-:W-:Y:S01]  /*02a0*/  MOV R0, 0x2e0 ;  /* 0x000002e000007802 */ /* 0x000fe20000000f00 */
[----:B0-----:R-:W-:Y:S01]  /*02b0*/  IMAD.U32 R12, RZ, RZ, UR4 ;  /* 0x00000004ff0c7e24 */ /* 0x001fe2000f8e00ff */
[----:B------:R-:W-:-:S07]  /*02c0*/  MOV R13, UR5 ;  /* 0x00000005000d7c02 */ /* 0x000fce0008000f00 */
[----:B------:R-:W-:Y:S05]  /*02d0*/  CALL.REL.NOINC `($__internal_45_$__cuda_sm20_div_u64) ;  /* 0x00000008004c7944 */ /* 0x000fea0003c00000 */
[----:B------:R-:W0:Y:S01]  /*02e0*/  LDCU.64 UR4, c[0x0][0x390] ;  /* 0x00007200ff0477ac */ /* 0x000e220008000a00 */
[-C--:B------:R-:W-:Y:S02]  /*02f0*/  IADD3 R5, P0, PT, RZ, -R12.reuse, RZ ;  /* 0x8000000cff057210 */ /* 0x080fe40007f1e0ff */
[----:B------:R-:W-:Y:S02]  /*0300*/  MOV R4, R12 ;  /* 0x0000000c00047202 */ /* 0x000fe40000000f00 */
[----:B------:R-:W-:-:S05]  /*0310*/  IADD3.X R0, PT, PT, RZ, ~R13, RZ, P0, !PT ;  /* 0x8000000dff007210 */ /* 0x000fca00007fe4ff */
[----:B0-----:R-:W-:Y:S02]  /*0320*/  IMAD R0, R0, UR4, RZ ;  /* 0x0000000400007c24 */ /* 0x001fe4000f8e02ff */
[----:B------:R-:W-:-:S04]  /*0330*/  IMAD.WIDE.U32 R6, R5, UR4, R2 ;  /* 0x0000000405067c25 */ /* 0x000fc8000f8e0002 */
[----:B------:R-:W-:-:S04]  /*0340*/  IMAD R5, R5, UR5, R0 ;  /* 0x0000000505057c24 */ /* 0x000fc8000f8e0200 */
[----:B------:R-:W-:Y:S02]  /*0350*/  IMAD.IADD R7, R7, 0x1, R5 ;  /* 0x0000000107077824 */ /* 0x000fe400078e0205 */
[----:B------:R-:W-:-:S07]  /*0360*/  IMAD.MOV.U32 R5, RZ, RZ, R13 ;  /* 0x000000ffff057224 */ /* 0x000fce00078e000d */
.L_x_582:
[----:B------:R-:W-:Y:S05]  /*0370*/  BSYNC.RECONVERGENT B0 ;  /* 0x0000000000007941 */ /* 0x000fea0003800200 */
.L_x_580:
        /* <DEDUP_REMOVED lines=15> */
[----:B------:R-:W-:Y:S01]  /*0470*/  IMAD.HI.U32 R8, R9, R4, RZ ;  /* 0x0000000409087227 */ /* 0x000fe200078e00ff */
[----:B------:R-:W-:-:S03]  /*0480*/  MOV R9, RZ ;  /* 0x000000ff00097202 */ /* 0x000fc60000000f00 */
        /* <DEDUP_REMOVED lines=12> */
.L_x_584:
        /* <DEDUP_REMOVED lines=16> */
.L_x_585:
[----:B------:R-:W-:Y:S05]  /*0650*/  BSYNC.RECONVERGENT B0 ;  /* 0x0000000000007941 */ /* 0x000fea0003800200 */
.L_x_583:
[----:B------:R-:W0:Y:S01]  /*0660*/  LDCU UR4, c[0x0][0x3ac] ;  /* 0x00007580ff0477ac */ /* 0x000e220008000800 */
[----:B------:R-:W-:Y:S01]  /*0670*/  BSSY.RECONVERGENT B0, `(.L_x_586) ;  /* 0x000002e000007945 */ /* 0x000fe20003800200 */
[----:B0-----:R-:W-:-:S04]  /*0680*/  MOV R0, UR4 ;  /* 0x0000000400007c02 */ /* 0x001fc80008000f00 */
[----:B------:R-:W-:-:S04]  /*0690*/  LOP3.LUT R10, R9, R0, RZ, 0xfc, !PT ;  /* 0x00000000090a7212 */ /* 0x000fc800078efcff */
[----:B------:R-:W-:-:S13]  /*06a0*/  ISETP.NE.U32.AND P0, PT, R10, RZ, PT ;  /* 0x000000ff0a00720c */ /* 0x000fda0003f05070 */
[----:B------:R-:W-:Y:S05]  /*06b0*/  @P0 BRA `(.L_x_587) ;  /* 0x0000000000640947 */ /* 0x000fea0003800000 */
[----:B------:R-:W0:Y:S02]  /*06c0*/  LDCU UR4, c[0x0][0x3a8] ;  /* 0x00007500ff0477ac */ /* 0x000e240008000800 */
[----:B0-----:R-:W-:-:S04]  /*06d0*/  IMAD.U32 R11, RZ, RZ, UR4 ;  /* 0x00000004ff0b7e24 */ /* 0x001fc8000f8e00ff */
[----:B------:R-:W0:Y:S01]  /*06e0*/  I2F.U32.RP R9, R11 ;  /* 0x0000000b00097306 */ /* 0x000e220000209000 */
[----:B------:R-:W-:-:S07]  /*06f0*/  ISETP.NE.U32.AND P2, PT, R11, RZ, PT ;  /* 0x000000ff0b00720c */ /* 0x000fce0003f45070 */
[----:B0-----:R-:W0:Y:S02]  /*0700*/  MUFU.RCP R9, R9 ;  /* 0x0000000900097308 */ /* 0x001e240000001000 */
[----:B0-----:R-:W-:-:S06]  /*0710*/  IADD3 R12, PT, PT, R9, 0xffffffe, RZ ;  /* 0x0ffffffe090c7810 */ /* 0x001fcc0007ffe0ff */
[----:B------:R0:W1:Y:S02]  /*0720*/  F2I.FTZ.U32.TRUNC.NTZ R13, R12 ;  /* 0x0000000c000d7305 */ /* 0x000064000021f000 */
[----:B0-----:R-:W-:Y:S02]  /*0730*/  HFMA2 R12, -RZ, RZ, 0, 0 ;  /* 0x00000000ff0c7431 */ /* 0x001fe400000001ff */
[----:B-1----:R-:W-:-:S04]  /*0740*/  IMAD R10, R13, R11, RZ ;  /* 0x0000000b0d0a7224 */ /* 0x002fc800078e02ff */
[----:B------:R-:W-:-:S04]  /*0750*/  IMAD.MOV R15, RZ, RZ, -R10 ;  /* 0x000000ffff0f7224 */ /* 0x000fc800078e0a0a */
[----:B------:R-:W-:-:S06]  /*0760*/  IMAD.HI.U32 R13, R13, R15, R12 ;  /* 0x0000000f0d0d7227 */ /* 0x000fcc00078e000c */
[----:B------:R-:W-:Y:S01]  /*0770*/  IMAD.HI.U32 R12, R13, R8, RZ ;  /* 0x000000080d0c7227 */ /* 0x000fe200078e00ff */
[----:B------:R-:W-:-:S03]  /*0780*/  MOV R13, RZ ;  /* 0x000000ff000d7202 */ /* 0x000fc60000000f00 */
[----:B------:R-:W-:-:S04]  /*0790*/  IMAD.MOV R10, RZ, RZ, -R12 ;  /* 0x000000ffff0a7224 */ /* 0x000fc800078e0a0c */
[----:B------:R-:W-:-:S05]  /*07a0*/  IMAD R10, R11, R10, R8 ;  /* 0x0000000a0b0a7224 */ /* 0x000fca00078e0208 */
[----:B------:R-:W-:-:S13]  /*07b0*/  ISETP.GE.U32.AND P0, PT, R10, R11, PT ;  /* 0x0000000b0a00720c */ /* 0x000fda0003f06070 */
[----:B------:R-:W-:Y:S01]  /*07c0*/  @P0 IADD3 R10, PT, PT, R10, -R11, RZ ;  /* 0x8000000b0a0a0210 */ /* 0x000fe20007ffe0ff */
[----:B------:R-:W-:-:S03]  /*07d0*/  @P0 VIADD R12, R12, 0x1 ;  /* 0x000000010c0c0836 */ /* 0x000fc60000000000 */
[----:B------:R-:W-:-:S13]  /*07e0*/  ISETP.GE.U32.AND P1, PT, R10, R11, PT ;  /* 0x0000000b0a00720c */ /* 0x000fda0003f26070 */
[----:B------:R-:W-:Y:S02]  /*07f0*/  @P1 IADD3 R12, PT, PT, R12, 0x1, RZ ;  /* 0x000000010c0c1810 */ /* 0x000fe40007ffe0ff */
[----:B------:R-:W-:-:S05]  /*0800*/  @!P2 LOP3.LUT R12, RZ, R11, RZ, 0x33, !PT ;  /* 0x0000000bff0ca212 */ /* 0x000fca00078e33ff */
[----:B------:R-:W-:-:S04]  /*0810*/  IMAD.MOV R9, RZ, RZ, -R12 ;  /* 0x000000ffff097224 */ /* 0x000fc800078e0a0c */
[----:B------:R-:W-:Y:S02]  /*0820*/  IMAD R8, R11, R9, R8 ;  /* 0x000000090b087224 */ /* 0x000fe400078e0208 */
[----:B------:R-:W-:Y:S01]  /*0830*/  IMAD.MOV.U32 R9, RZ, RZ, RZ ;  /* 0x000000ffff097224 */ /* 0x000fe200078e00ff */
[----:B------:R-:W-:Y:S06]  /*0840*/  BRA `(.L_x_588) ;  /* 0x0000000000407947 */ /* 0x000fec0003800000 */
.L_x_587:
        /* <DEDUP_REMOVED lines=8> */
[----:B------:R-:W-:-:S05]  /*08d0*/  IADD3 R10, P0, PT, RZ, -R12, RZ ;  /* 0x8000000cff0a7210 */ /* 0x000fca0007f1e0ff */
[----:B------:R-:W-:Y:S01]  /*08e0*/  IMAD.X R14, RZ, RZ, ~R13, P0 ;  /* 0x000000ffff0e7224 */ /* 0x000fe200000e0e0d */
[----:B0-----:R-:W-:Y:S02]  /*08f0*/  MOV R11, UR4 ;  /* 0x00000004000b7c02 */ /* 0x001fe40008000f00 */
[----:B------:R-:W-:-:S03]  /*0900*/  MOV R0, UR5 ;  /* 0x0000000500007c02 */ /* 0x000fc60008000f00 */
[-C--:B------:R-:W-:Y:S02]  /*0910*/  IMAD R15, R14, R11.reuse, RZ ;  /* 0x0000000b0e0f7224 */ /* 0x080fe400078e02ff */
[----:B------:R-:W-:-:S04]  /*0920*/  IMAD.WIDE.U32 R8, R10, R11, R8 ;  /* 0x0000000b0a087225 */ /* 0x000fc800078e0008 */
[----:B------:R-:W-:-:S04]  /*0930*/  IMAD R15, R10, R0, R15 ;  /* 0x000000000a0f7224 */ /* 0x000fc800078e020f */
[----:B------:R-:W-:-:S07]  /*0940*/  IMAD.IADD R9, R9, 0x1, R15 ;  /* 0x0000000109097824 */ /* 0x000fce00078e020f */
.L_x_588:
[----:B------:R-:W-:Y:S05]  /*0950*/  BSYNC.RECONVERGENT B0 ;  /* 0x0000000000007941 */ /* 0x000fea0003800200 */
.L_x_586:
        /* <DEDUP_REMOVED lines=8> */
[----:B------:R-:W-:Y:S02]  /*09e0*/  @P0 I2FP.F32.S32 R0, R8 ;  /* 0x0000000800000245 */ /* 0x000fe40000201400 */
[----:B-1----:R-:W-:-:S04]  /*09f0*/  ISETP.NE.U32.AND P1, PT, R10, UR4, PT ;  /* 0x000000040a007c0c */ /* 0x002fc8000bf25070 */
[----:B------:R-:W-:Y:S01]  /*0a00*/  ISETP.NE.AND.EX P1, PT, R11, UR5, PT, P1 ;  /* 0x000000050b007c0c */ /* 0x000fe2000bf25310 */
[----:B------:R-:W1:Y:S01]  /*0a10*/  LDCU.64 UR4, c[0x0][0x358] ;  /* 0x00006b00ff0477ac */ /* 0x000e620008000a00 */
[----:B0-----:R-:W-:-:S04]  /*0a20*/  @P0 FMUL.FTZ R0, R0, R17 ;  /* 0x0000001100000220 */ /* 0x001fc80000410000 */
[----:B------:R-:W0:Y:S02]  /*0a30*/  @P0 F2I.FTZ.FLOOR.NTZ R17, R0 ;  /* 0x0000000000110305 */ /* 0x000e240000217100 */
[----:B0-----:R-:W-:-:S04]  /*0a40*/  @P0 VIADDMNMX R17, R14, 0xffffffff, R17, PT ;  /* 0xffffffff0e110846 */ /* 0x001fc80003800111 */
[----:B------:R-:W-:Y:S02]  /*0a50*/  @P0 SHF.R.S32.HI R16, RZ, 0x1f, R17 ;  /* 0x0000001fff100819 */ /* 0x000fe40000011411 */
[----:B------:R-:W-:-:S03]  /*0a60*/  @P0 MOV R8, R17 ;  /* 0x0000001100080202 */ /* 0x000fc60000000f00 */
[----:B------:R-:W-:Y:S02]  /*0a70*/  @P0 IMAD.MOV.U32 R9, RZ, RZ, R16 ;  /* 0x000000ffff090224 */ /* 0x000fe400078e0010 */
[----:B------:R-:W-:Y:S01]  /*0a80*/  IMAD.WIDE.U32 R12, R12, R14, R8 ;  /* 0x0000000e0c0c7225 */ /* 0x000fe200078e0008 */
[----:B-1----:R-:W-:Y:S06]  /*0a90*/  @!P1 BRA `(.L_x_589) ;  /* 0x0000000000189947 */ /* 0x002fec0003800000 */
[----:B------:R-:W0:Y:S01]  /*0aa0*/  LDCU UR6, c[0x0][0x3bc] ;  /* 0x00007780ff0677ac */ /* 0x000e220008000800 */
[----:B------:R-:W-:-:S05]  /*0ab0*/  I2FP.F32.S32 R4, R4 ;  /* 0x0000000400047245 */ /* 0x000fca0000201400 */
[----:B0-----:R-:W-:-:S04]  /*0ac0*/  FMUL.FTZ R4, R4, UR6 ;  /* 0x0000000604047c20 */ /* 0x001fc80008410000 */
[----:B------:R-:W0:Y:S02]  /*0ad0*/  F2I.FTZ.FLOOR.NTZ R5, R4 ;  /* 0x0000000400057305 */ /* 0x000e240000217100 */
[----:B0-----:R-:W-:-:S04]  /*0ae0*/  VIADDMNMX R4, R10, 0xffffffff, R5, PT ;  /* 0xffffffff0a047846 */ /* 0x001fc80003800105 */
[----:B------:R-:W-:-:S07]  /*0af0*/  SHF.R.S32.HI R5, RZ, 0x1f, R4 ;  /* 0x0000001fff057819 */ /* 0x000fce0000011404 */
.L_x_589:
[----:B------:R-:W0:Y:S01]  /*0b00*/  LDCU.64 UR6, c[0x0][0x390] ;  /* 0x00007200ff0677ac */ /* 0x000e220008000a00 */
[----:B------:R-:W-:Y:S01]  /*0b10*/  IADD3 R9, PT, PT, R13, R15, RZ ;  /* 0x0000000f0d097210 */ /* 0x000fe20007ffe0ff */
[-C--:B------:R-:W-:Y:S01]  /*0b20*/  IMAD.WIDE.U32 R4, R12, R10.reuse, R4 ;  /* 0x0000000a0c047225 */ /* 0x080fe200078e0004 */
[----:B------:R-:W1:Y:S03]  /*0b30*/  LDCU.128 UR8, c[0x0][0x380] ;  /* 0x00007000ff0877ac */ /* 0x000e660008000c00 */
[----:B------:R-:W-:-:S04]  /*0b40*/  IMAD R9, R9, R10, RZ ;  /* 0x0000000a09097224 */ /* 0x000fc800078e02ff */
[----:B------:R-:W-:-:S04]  /*0b50*/  IMAD R9, R12, R11, R9 ;  /* 0x0000000b0c097224 */ /* 0x000fc800078e0209 */
[----:B------:R-:W-:Y:S02]  /*0b60*/  IMAD.IADD R0, R5, 0x1, R9 ;  /* 0x0000000105007824 */ /* 0x000fe400078e0209 */
        /* <DEDUP_REMOVED lines=10> */
        .weak           $__internal_45_$__cuda_sm20_div_u64
        .type           $__internal_45_$__cuda_sm20_div_u64,@function
        .size           $__internal_45_$__cuda_sm20_div_u64,(.L_x_715 - $__internal_45_$__cuda_sm20_div_u64)
$__internal_45_$__cuda_sm20_div_u64:
        /* <DEDUP_REMOVED lines=67> */
[----:B------:R-:W-:Y:S06]  /*1040*/  RET.REL.NODEC R10 `(_ZN2at6native53_GLOBAL__N__3bfe7fd5_20_UpSampleNearest2d_cu_198c5ce233upsample_nearest2d_nhwc_out_frameIhXadL_ZNS0_37nearest_neighbor_compute_source_indexEfiiEEEEvPKT_PS3_mmmmmffm) ;  /* 0xffffffec0aec7950 */ /* 0x000fec0003c3ffff */
.L_x_590:
        /* <DEDUP_REMOVED lines=11> */
.L_x_715:


//--------------------- .text._ZN2at6native53_GLOBAL__N__3bfe7fd5_20_UpSampleNearest2d_cu_198c5ce233upsample_nearest2d_nhwc_out_frameIN3c108BFloat16EXadL_ZNS0_37nearest_neighbor_compute_source_indexEfiiEEEEvPKT_PS5_mmmmmffm --------------------------
	.section	.text._ZN2at6native53_GLOBAL__N__3bfe7fd5_20_UpSampleNearest2d_cu_198c5ce233upsample_nearest2d_nhwc_out_frameIN3c108BFloat16EXadL_ZNS0_37nearest_neighbor_compute_source_indexEfiiEEEEvPKT_PS5_mmmmmffm,"ax",@progbits
	.align	128
.text._ZN2at6native53_GLOBAL__N__3bfe7fd5_20_UpSampleNearest2d_cu_198c5ce233upsample_nearest2d_nhwc_out_frameIN3c108BFloat16EXadL_ZNS0_37nearest_neighbor_compute_source_indexEfiiEEEEvPKT_PS5_mmmmmffm:
        .type           _ZN2at6native53_GLOBAL__N__3bfe7fd5_20_UpSampleNearest2d_cu_198c5ce233upsample_nearest2d_nhwc_out_frameIN3c108BFloat16EXadL_ZNS0_37nearest_neighbor_compute_source_indexEfiiEEEEvPKT_PS5_mmmmmffm,@function
        .size           _ZN2at6native53_GLOBAL__N__3bfe7fd5_20_UpSampleNearest2d_cu_198c5ce233upsample_nearest2d_nhwc_out_frameIN3c108BFloat16EXadL_ZNS0_37nearest_neighbor_compute_source_indexEfiiEEEEvPKT_PS5_mmmmmffm,(.L_x_717 - _ZN2at6native53_GLOBAL__N__3bfe7fd5_20_UpSampleNearest2d_cu_198c5ce233upsample_nearest2d_nhwc_out_frameIN3c108BFloat16EXadL_ZNS0_37nearest_neighbor_compute_source_indexEfiiEEEEvPKT_PS5_mmmmmffm)
        .other          _ZN2at6native53_GLOBAL__N__3bfe7fd5_20_UpSampleNearest2d_cu_198c5ce233upsample_nearest2d_nhwc_out_frameIN3c108BFloat16EXadL_ZNS0_37nearest_neighbor_compute_source_indexEfiiEEEEvPKT_PS5_mmmmmffm,@"STO_CUDA_ENTRY STV_DEFAULT"
_ZN2at6native53_GLOBAL__N__3bfe7fd5_20_UpSampleNearest2d_cu_198c5ce233upsample_nearest2d_nhwc_out_frameIN3c108BFloat16EXadL_ZNS0_37nearest_neighbor_compute_source_indexEfiiEEEEvPKT_PS5_mmmmmffm:
        /* <DEDUP_REMOVED lines=37> */
[----:B------:R-:W-:Y:S01]  /*0250*/  HFMA2 R5, -RZ, RZ, 0, 0 ;  /* 0x00000000ff057431 */ /* 0x000fe200000001ff */
[----:B------:R-:W-:Y:S06]  /*0260*/  BRA `(.L_x_593) ;  /* 0x0000000000407947 */ /* 0x000fec0003800000 */
.L_x_592:
[----:B------:R-:W0:Y:S01]  /*0270*/  LDCU.64 UR4, c[0x0][0x390] ;  /* 0x00007200ff0477ac */ /* 0x000e220008000a00 */
[----:B------:R-:W-:Y:S01]  /*0280*/  IMAD.MOV.U32 R14, RZ, RZ, R2 ;  /* 0x000000ffff0e7224 */ /* 0x000fe200078e0002 */
[----:B------:R-:W-:Y:S02]  /*0290*/  MOV R15, R3 ;  /* 0x00000003000f7202 */ /* 0x000fe40000000f00 */
[----:B------:R-:W-:Y:S02]  /*02a0*/  MOV R0, 0x2e0 ;  /* 0x000002e000007802 */ /* 0x000fe40000000f00 */
[----:B0-----:R-:W-:Y:S01]  /*02b0*/  MOV R12, UR4 ;  /* 0x00000004000c7c02 */ /* 0x001fe20008000f00 */
[----:B------:R-:W-:-:S07]  /*02c0*/  IMAD.U32 R13, RZ, RZ, UR5 ;  /* 0x00000005ff0d7e24 */ /* 0x000fce000f8e00ff */
[----:B------:R-:W-:Y:S05]  /*02d0*/  CALL.REL.NOINC `($__internal_46_$__cuda_sm20_div_u64) ;  /* 0x0000000800507944 */ /* 0x000fea0003c00000 */
        /* <DEDUP_REMOVED lines=9> */
.L_x_593:
[----:B------:R-:W-:Y:S05]  /*0370*/  BSYNC.RECONVERGENT B0 ;  /* 0x0000000000007941 */ /* 0x000fea0003800200 */
.L_x_591:
        /* <DEDUP_REMOVED lines=29> */
.L_x_595:
        /* <DEDUP_REMOVED lines=16> */
.L_x_596:
[----:B------:R-:W-:Y:S05]  /*0650*/  BSYNC.RECONVERGENT B0 ;  /* 0x0000000000007941 */ /* 0x000fea0003800200 */
.L_x_594:
        /* <DEDUP_REMOVED lines=31> */
.L_x_598:
        /* <DEDUP_REMOVED lines=16> */
.L_x_599:
[----:B------:R-:W-:Y:S05]  /*0950*/  BSYNC.RECONVERGENT B0 ;  /* 0x0000000000007941 */ /* 0x000fea0003800200 */
.L_x_597:
        /* <DEDUP_REMOVED lines=23> */
[----:B0-----:R-:W-:-:S04]  /*0ad0*/  FMUL.FTZ R4, R4, UR6 ;  /* 0x0000000604047c20 */ /* 0x001fc80008410000 */
[----:B------:R-:W0:Y:S02]  /*0ae0*/  F2I.FTZ.FLOOR.NTZ R5, R4 ;  /* 0x0000000400057305 */ /* 0x000e240000217100 */
[----:B0-----:R-:W-:-:S04]  /*0af0*/  VIADDMNMX R4, R10, 0xffffffff, R5, PT ;  /* 0xffffffff0a047846 */ /* 0x001fc80003800105 */
[----:B------:R-:W-:-:S07]  /*0b00*/  SHF.R.S32.HI R5, RZ, 0x1f, R4 ;  /* 0x0000001fff057819 */ /* 0x000fce0000011404 */
.L_x_600:
        /* <DEDUP_REMOVED lines=17> */
        .weak           $__internal_46_$__cuda_sm20_div_u64
        .type           $__internal_46_$__cuda_sm20_div_u64,@function
        .size           $__internal_46_$__cuda_sm20_div_u64,(.L_x_717 - $__internal_46_$__cuda_sm20_div_u64)
$__internal_46_$__cuda_sm20_div_u64:
        /* <DEDUP_REMOVED lines=67> */
[----:B------:R-:W-:Y:S06]  /*1050*/  RET.REL.NODEC R10 `(_ZN2at6native53_GLOBAL__N__3bfe7fd5_20_UpSampleNearest2d_cu_198c5ce233upsample_nearest2d_nhwc_out_frameIN3c108BFloat16EXadL_ZNS0_37nearest_neighbor_compute_source_indexEfiiEEEEvPKT_PS5_mmmmmffm) ;  /* 0xffffffec0ae87950 */ /* 0x000fec0003c3ffff */
.L_x_601:
        /* <DEDUP_REMOVED lines=10> */
.L_x_717:


//--------------------- .text._ZN2at6native53_GLOBAL__N__3bfe7fd5_20_UpSampleNearest2d_cu_198c5ce233upsample_nearest2d_nhwc_out_frameIN3c104HalfEXadL_ZNS0_37nearest_neighbor_compute_source_indexEfiiEEEEvPKT_PS5_mmmmmffm --------------------------
	.section	.text._ZN2at6native53_GLOBAL__N__3bfe7fd5_20_UpSampleNearest2d_cu_198c5ce233upsample_nearest2d_nhwc_out_frameIN3c104HalfEXadL_ZNS0_37nearest_neighbor_compute_source_indexEfiiEEEEvPKT_PS5_mmmmmffm,"ax",@progbits
	.align	128
.text._ZN2at6native53_GLOBAL__N__3bfe7fd5_20_UpSampleNearest2d_cu_198c5ce233upsample_nearest2d_nhwc_out_frameIN3c104HalfEXadL_ZNS0_37nearest_neighbor_compute_source_indexEfiiEEEEvPKT_PS5_mmmmmffm:
        .type           _ZN2at6native53_GLOBAL__N__3bfe7fd5_20_UpSampleNearest2d_cu_198c5ce233upsample_nearest2d_nhwc_out_frameIN3c104HalfEXadL_ZNS0_37nearest_neighbor_compute_source_indexEfiiEEEEvPKT_PS5_mmmmmffm,@function
        .size           _ZN2at6native53_GLOBAL__N__3bfe7fd5_20_UpSampleNearest2d_cu_198c5ce233upsample_nearest2d_nhwc_out_frameIN3c104HalfEXadL_ZNS0_37nearest_neighbor_compute_source_indexEfiiEEEEvPKT_PS5_mmmmmffm,(.L_x_719 - _ZN2at6native53_GLOBAL__N__3bfe7fd5_20_UpSampleNearest2d_cu_198c5ce233upsample_nearest2d_nhwc_out_frameIN3c104HalfEXadL_ZNS0_37nearest_neighbor_compute_source_indexEfiiEEEEvPKT_PS5_mmmmmffm)
        .other          _ZN2at6native53_GLOBAL__N__3bfe7fd5_20_UpSampleNearest2d_cu_198c5ce233upsample_nearest2d_nhwc_out_frameIN3c104HalfEXadL_ZNS0_37nearest_neighbor_compute_source_indexEfiiEEEEvPKT_PS5_mmmmmffm,@"STO_CUDA_ENTRY STV_DEFAULT"
_ZN2at6native53_GLOBAL__N__3bfe7fd5_20_UpSampleNearest2d_cu_198c5ce233upsample_nearest2d_nhwc_out_frameIN3c104HalfEXadL_ZNS0_37nearest_neighbor_compute_source_indexEfiiEEEEvPKT_PS5_mmmmmffm:
        /* <DEDUP_REMOVED lines=39> */
.L_x_603:
[----:B------:R-:W0:Y:S01]  /*0270*/  LDCU.64 UR4, c[0x0][0x390] ;  /* 0x00007200ff0477ac */ /* 0x000e220008000a00 */
[----:B------:R-:W-:Y:S01]  /*0280*/  IMAD.MOV.U32 R14, RZ, RZ, R2 ;  /* 0x000000ffff0e7224 */ /* 0x000fe200078e0002 */
[----:B------:R-:W-:Y:S02]  /*0290*/  MOV R15, R3 ;  /* 0x00000003000f7202 */ /* 0x000fe40000000f00 */
[----:B------:R-:W-:Y:S02]  /*02a0*/  MOV R0, 0x2e0 ;  /* 0x000002e000007802 */ /* 0x000fe40000000f00 */
[----:B0-----:R-:W-:Y:S01]  /*02b0*/  MOV R12, UR4 ;  /* 0x00000004000c7c02 */ /* 0x001fe20008000f00 */
[----:B------:R-:W-:-:S07]  /*02c0*/  IMAD.U32 R13, RZ, RZ, UR5 ;  /* 0x00000005ff0d7e24 */ /* 0x000fce000f8e00ff */
[----:B------:R-:W-:Y:S05]  /*02d0*/  CALL.REL.NOINC `($__internal_47_$__cuda_sm20_div_u64) ;  /* 0x0000000800507944 */ /* 0x000fea0003c00000 */
        /* <DEDUP_REMOVED lines=9> */
.L_x_604:
[----:B------:R-:W-:Y:S05]  /*0370*/  BSYNC.RECONVERGENT B0 ;  /* 0x0000000000007941 */ /* 0x000fea0003800200 */
.L_x_602:
        /* <DEDUP_REMOVED lines=29> */
.L_x_606:
        /* <DEDUP_REMOVED lines=16> */
.L_x_607:
[----:B------:R-:W-:Y:S05]  /*0650*/  BSYNC.RECONVERGENT B0 ;  /* 0x0000000000007941 */ /* 0x000fea0003800200 */
.L_x_605:
        /* <DEDUP_REMOVED lines=31> */
.L_x_609:
        /* <DEDUP_REMOVED lines=16> */
.L_x_610:
[----:B------:R-:W-:Y:S05]  /*0950*/  BSYNC.RECONVERGENT B0 ;  /* 0x0000000000007941 */ /* 0x000fea0003800200 */
.L_x_608:
        /* <DEDUP_REMOVED lines=27> */
.L_x_611:
        /* <DEDUP_REMOVED lines=17> */
        .weak           $__internal_47_$__cuda_sm20_div_u64
        .type           $__internal_47_$__cuda_sm20_div_u64,@function
        .size           $__internal_47_$__cuda_sm20_div_u64,(.L_x_719 - $__internal_47_$__cuda_sm20_div_u64)
$__internal_47_$__cuda_sm20_div_u64:
        /* <DEDUP_REMOVED lines=67> */
[----:B------:R-:W-:Y:S06]  /*1050*/  RET.REL.NODEC R10 `(_ZN2at6native53_GLOBAL__N__3bfe7fd5_20_UpSampleNearest2d_cu_198c5ce233upsample_nearest2d_nhwc_out_frameIN3c104HalfEXadL_ZNS0_37nearest_neighbor_compute_source_indexEfiiEEEEvPKT_PS5_mmmmmffm) ;  /* 0xffffffec0ae87950 */ /* 0x000fec0003c3ffff */
.L_x_612:
        /* <DEDUP_REMOVED lines=10> */
.L_x_719:


//--------------------- .text._ZN2at6native53_GLOBAL__N__3bfe7fd5_20_UpSampleNearest2d_cu_198c5ce233upsample_nearest2d_nhwc_out_frameIfXadL_ZNS0_37nearest_neighbor_compute_source_indexEfiiEEEEvPKT_PS3_mmmmmffm --------------------------
	.section	.text._ZN2at6native53_GLOBAL__N__3bfe7fd5_20_UpSampleNearest2d_cu_198c5ce233upsample_nearest2d_nhwc_out_frameIfXadL_ZNS0_37nearest_neighbor_compute_source_indexEfiiEEEEvPKT_PS3_mmmmmffm,"ax",@progbits
	.align	128
.text._ZN2at6native53_GLOBAL__N__3bfe7fd5_20_UpSampleNearest2d_cu_198c5ce233upsample_nearest2d_nhwc_out_frameIfXadL_ZNS0_37nearest_neighbor_compute_source_indexEfiiEEEEvPKT_PS3_mmmmmffm:
        .type           _ZN2at6native53_GLOBAL__N__3bfe7fd5_20_UpSampleNearest2d_cu_198c5ce233upsample_nearest2d_nhwc_out_frameIfXadL_ZNS0_37nearest_neighbor_compute_source_indexEfiiEEEEvPKT_PS3_mmmmmffm,@function
        .size           _ZN2at6native53_GLOBAL__N__3bfe7fd5_20_UpSampleNearest2d_cu_198c5ce233upsample_nearest2d_nhwc_out_frameIfXadL_ZNS0_37nearest_neighbor_compute_source_indexEfiiEEEEvPKT_PS3_mmmmmffm,(.L_x_721 - _ZN2at6native53_GLOBAL__N__3bfe7fd5_20_UpSampleNearest2d_cu_198c5ce233upsample_nearest2d_nhwc_out_frameIfXadL_ZNS0_37nearest_neighbor_compute_source_indexEfiiEEEEvPKT_PS3_mmmmmffm)
        .other          _ZN2at6native53_GLOBAL__N__3bfe7fd5_20_UpSampleNearest2d_cu_198c5ce233upsample_nearest2d_nhwc_out_frameIfXadL_ZNS0_37nearest_neighbor_compute_source_indexEfiiEEEEvPKT_PS3_mmmmmffm,@"STO_CUDA_ENTRY STV_DEFAULT"
_ZN2at6native53_GLOBAL__N__3bfe7fd5_20_UpSampleNearest2d_cu_198c5ce233upsample_nearest2d_nhwc_out_frameIfXadL_ZNS0_37nearest_neighbor_compute_source_indexEfiiEEEEvPKT_PS3_mmmmmffm:
        /* <DEDUP_REMOVED lines=39> */
.L_x_614:
[----:B------:R-:W0:Y:S01]  /*0270*/  LDCU.64 UR4, c[0x0][0x390] ;  /* 0x00007200ff0477ac */ /* 0x000e220008000a00 */
[----:B------:R-:W-:Y:S01]  /*0280*/  IMAD.MOV.U32 R14, RZ, RZ, R2 ;  /* 0x000000ffff0e7224 */ /* 0x000fe200078e0002 */
[----:B------:R-:W-:Y:S02]  /*0290*/  MOV R15, R3 ;  /* 0x00000003000f7202 */ /* 0x000fe40000000f00 */
[----:B------:R-:W-:Y:S02]  /*02a0*/  MOV R0, 0x2e0 ;  /* 0x000002e000007802 */ /* 0x000fe40000000f00 */
[----:B0-----:R-:W-:Y:S01]  /*02b0*/  MOV R12, UR4 ;  /* 0x00000004000c7c02 */ /* 0x001fe20008000f00 */
[----:B------:R-:W-:-:S07]  /*02c0*/  IMAD.U32 R13, RZ, RZ, UR5 ;  /* 0x00000005ff0d7e24 */ /* 0x000fce000f8e00ff */
[----:B------:R-:W-:Y:S05]  /*02d0*/  CALL.REL.NOINC `($__internal_48_$__cuda_sm20_div_u64) ;  /* 0x0000000800507944 */ /* 0x000fea0003c00000 */
        /* <DEDUP_REMOVED lines=9> */
.L_x_615:
[----:B------:R-:W-:Y:S05]  /*0370*/  BSYNC.RECONVERGENT B0 ;  /* 0x0000000000007941 */ /* 0x000fea0003800200 */
.L_x_613:
        /* <DEDUP_REMOVED lines=29> */
.L_x_617:
        /* <DEDUP_REMOVED lines=16> */
.L_x_618:
[----:B------:R-:W-:Y:S05]  /*0650*/  BSYNC.RECONVERGENT B0 ;  /* 0x0000000000007941 */ /* 0x000fea0003800200 */
.L_x_616:
        /* <DEDUP_REMOVED lines=31> */
.L_x_620:
        /* <DEDUP_REMOVED lines=16> */
.L_x_621:
[----:B------:R-:W-:Y:S05]  /*0950*/  BSYNC.RECONVERGENT B0 ;  /* 0x0000000000007941 */ /* 0x000fea0003800200 */
.L_x_619:
        /* <DEDUP_REMOVED lines=27> */
.L_x_622:
        /* <DEDUP_REMOVED lines=17> */
        .weak           $__internal_48_$__cuda_sm20_div_u64
        .type           $__internal_48_$__cuda_sm20_div_u64,@function
        .size           $__internal_48_$__cuda_sm20_div_u64,(.L_x_721 - $__internal_48_$__cuda_sm20_div_u64)
$__internal_48_$__cuda_sm20_div_u64:
        /* <DEDUP_REMOVED lines=67> */
[----:B------:R-:W-:Y:S06]  /*1050*/  RET.REL.NODEC R10 `(_ZN2at6native53_GLOBAL__N__3bfe7fd5_20_UpSampleNearest2d_cu_198c5ce233upsample_nearest2d_nhwc_out_frameIfXadL_ZNS0_37nearest_neighbor_compute_source_indexEfiiEEEEvPKT_PS3_mmmmmffm) ;  /* 0xffffffec0ae87950 */ /* 0x000fec0003c3ffff */
.L_x_623:
        /* <DEDUP_REMOVED lines=10> */
.L_x_721:


//--------------------- .text._ZN2at6native53_GLOBAL__N__3bfe7fd5_20_UpSampleNearest2d_cu_198c5ce233upsample_nearest2d_nhwc_out_frameIdXadL_ZNS0_37nearest_neighbor_compute_source_indexEfiiEEEEvPKT_PS3_mmmmmffm --------------------------
	.section	.text._ZN2at6native53_GLOBAL__N__3bfe7fd5_20_UpSampleNearest2d_cu_198c5ce233upsample_nearest2d_nhwc_out_frameIdXadL_ZNS0_37nearest_neighbor_compute_source_indexEfiiEEEEvPKT_PS3_mmmmmffm,"ax",@progbits
	.align	128
.text._ZN2at6native53_GLOBAL__N__3bfe7fd5_20_UpSampleNearest2d_cu_198c5ce233upsample_nearest2d_nhwc_out_frameIdXadL_ZNS0_37nearest_neighbor_compute_source_indexEfiiEEEEvPKT_PS3_mmmmmffm:
        .type           _ZN2at6native53_GLOBAL__N__3bfe7fd5_20_UpSampleNearest2d_cu_198c5ce233upsample_nearest2d_nhwc_out_frameIdXadL_ZNS0_37nearest_neighbor_compute_source_indexEfiiEEEEvPKT_PS3_mmmmmffm,@function
        .size           _ZN2at6native53_GLOBAL__N__3bfe7fd5_20_UpSampleNearest2d_cu_198c5ce233upsample_nearest2d_nhwc_out_frameIdXadL_ZNS0_37nearest_neighbor_compute_source_indexEfiiEEEEvPKT_PS3_mmmmmffm,(.L_x_723 - _ZN2at6native53_GLOBAL__N__3bfe7fd5_20_UpSampleNearest2d_cu_198c5ce233upsample_nearest2d_nhwc_out_frameIdXadL_ZNS0_37nearest_neighbor_compute_source_indexEfiiEEEEvPKT_PS3_mmmmmffm)
        .other          _ZN2at6native53_GLOBAL__N__3bfe7fd5_20_UpSampleNearest2d_cu_198c5ce233upsample_nearest2d_nhwc_out_frameIdXadL_ZNS0_37nearest_neighbor_compute_source_indexEfiiEEEEvPKT_PS3_mmmmmffm,@"STO_CUDA_ENTRY STV_DEFAULT"
_ZN2at6native53_GLOBAL__N__3bfe7fd5_20_UpSampleNearest2d_cu_198c5ce233upsample_nearest2d_nhwc_out_frameIdXadL_ZNS0_37nearest_neighbor_compute_source_indexEfiiEEEEvPKT_PS3_mmmmmffm:
        /* <DEDUP_REMOVED lines=39> */
.L_x_625:
[----:B------:R-:W0:Y:S01]  /*0270*/  LDCU.64 UR4, c[0x0][0x390] ;  /* 0x00007200ff0477ac */ /* 0x000e220008000a00 */
[----:B------:R-:W-:Y:S01]  /*0280*/  IMAD.MOV.U32 R14, RZ, RZ, R2 ;  /* 0x000000ffff0e7224 */ /* 0x000fe200078e0002 */
[----:B------:R-:W-:Y:S02]  /*0290*/  MOV R15, R3 ;  /* 0x00000003000f7202 */ /* 0x000fe40000000f00 */
[----:B------:R-:W-:Y:S02]  /*02a0*/  MOV R0, 0x2e0 ;  /* 0x000002e000007802 */ /* 0x000fe40000000f00 */
[----:B0-----:R-:W-:Y:S01]  /*02b0*/  MOV R12, UR4 ;  /* 0x00000004000c7c02 */ /* 0x001fe20008000f00 */
[----:B------:R-:W-:-:S07]  /*02c0*/  IMAD.U32 R13, RZ, RZ, UR5 ;  /* 0x00000005ff0d7e24 */ /* 0x000fce000f8e00ff */
[----:B------:R-:W-:Y:S05]  /*02d0*/  CALL.REL.NOINC `($__internal_49_$__cuda_sm20_div_u64) ;  /* 0x0000000800507944 */ /* 0x000fea0003c00000 */
        /* <DEDUP_REMOVED lines=9> */
.L_x_626:
[----:B------:R-:W-:Y:S05]  /*0370*/  BSYNC.RECONVERGENT B0 ;  /* 0x0000000000007941 */ /* 0x000fea0003800200 */
.L_x_624:
        /* <DEDUP_REMOVED lines=29> */
.L_x_628:
        /* <DEDUP_REMOVED lines=16> */
.L_x_629:
[----:B------:R-:W-:Y:S05]  /*0650*/  BSYNC.RECONVERGENT B0 ;  /* 0x0000000000007941 */ /* 0x000fea0003800200 */
.L_x_627:
        /* <DEDUP_REMOVED lines=31> */
.L_x_631:
        /* <DEDUP_REMOVED lines=16> */
.L_x_632:
[----:B------:R-:W-:Y:S05]  /*0950*/  BSYNC.RECONVERGENT B0 ;  /* 0x0000000000007941 */ /* 0x000fea0003800200 */
.L_x_630:
        /* <DEDUP_REMOVED lines=27> */
.L_x_633:
        /* <DEDUP_REMOVED lines=17> */
        .weak           $__internal_49_$__cuda_sm20_div_u64
        .type           $__internal_49_$__cuda_sm20_div_u64,@function
        .size           $__internal_49_$__cuda_sm20_div_u64,(.L_x_723 - $__internal_49_$__cuda_sm20_div_u64)
$__internal_49_$__cuda_sm20_div_u64:
        /* <DEDUP_REMOVED lines=67> */
[----:B------:R-:W-:Y:S06]  /*1050*/  RET.REL.NODEC R10 `(_ZN2at6native53_GLOBAL__N__3bfe7fd5_20_UpSampleNearest2d_cu_198c5ce233upsample_nearest2d_nhwc_out_frameIdXadL_ZNS0_37nearest_neighbor_compute_source_indexEfiiEEEEvPKT_PS3_mmmmmffm) ;  /* 0xffffffec0ae87950 */ /* 0x000fec0003c3ffff */
.L_x_634:
        /* <DEDUP_REMOVED lines=10> */
.L_x_723:


//--------------------- .nv.shared.reserved.0     --------------------------
	.section	.nv.shared.reserved.0,"aw",@nobits
	.weak		__nv_reservedSMEM_offset_0_alias
	.size		__nv_reservedSMEM_offset_0_alias, 0, 64
	.other		__nv_reservedSMEM_offset_0_alias,@"STO_CUDA_RESERVED_SHARED STV_DEFAULT"
__nv_reservedSMEM_offset_0_alias:
	.zero		0
	.zero		64


//--------------------- .nv.global                --------------------------
	.section	.nv.global,"aw",@nobits
.nv.global:
	.type		_ZN51_INTERNAL_3bfe7fd5_20_UpSampleNearest2d_cu_198c5ce24cuda3std3__48in_placeE,@object
	.size		_ZN51_INTERNAL_3bfe7fd5_20_UpSampleNearest2d_cu_198c5ce24cuda3std3__48in_placeE,(_ZN51_INTERNAL_3bfe7fd5_20_UpSampleNearest2d_cu_198c5ce24cuda3std6ranges3__45__cpo8distanceE - _ZN51_INTERNAL_3bfe7fd5_20_UpSampleNearest2d_cu_198c5ce24cuda3std3__48in_placeE)
_ZN51_INTERNAL_3bfe7fd5_20_UpSampleNearest2d_cu_198c5ce24cuda3std3__48in_placeE:
	.zero		1
	.type		_ZN51_INTERNAL_3bfe7fd5_20_UpSampleNearest2d_cu_198c5ce24cuda3std6ranges3__45__cpo8distanceE,@object
	.size		_ZN51_INTERNAL_3bfe7fd5_20_UpSampleNearest2d_cu_198c5ce24cuda3std6ranges3__45__cpo8distanceE,(_ZN51_INTERNAL_3bfe7fd5_20_UpSampleNearest2d_cu_198c5ce24cuda3std3__45__cpo6cbeginE - _ZN51_INTERNAL_3bfe7fd5_20_UpSampleNearest2d_cu_198c5ce24cuda3std6ranges3__45__cpo8distanceE)
_ZN51_INTERNAL_3bfe7fd5_20_UpSampleNearest2d_cu_198c5ce24cuda3std6ranges3__45__cpo8distanceE:
	.zero		1
	.type		_ZN51_INTERNAL_3bfe7fd5_20_UpSampleNearest2d_cu_198c5ce24cuda3std3__45__cpo6cbeginE,@object
	.size		_ZN51_INTERNAL_3bfe7fd5_20_UpSampleNearest2d_cu_198c5ce24cuda3std3__45__cpo6cbeginE,(_ZN51_INTERNAL_3bfe7fd5_20_UpSampleNearest2d_cu_198c5ce24cuda3std6ranges3__45__cpo7advanceE - _ZN51_INTERNAL_3bfe7fd5_20_UpSampleNearest2d_cu_198c5ce24cuda3std3__45__cpo6cbeginE)
_ZN51_INTERNAL_3bfe7fd5_20_UpSampleNearest2d_cu_198c5ce24cuda3std3__45__cpo6cbeginE:
	.zero		1
	.type		_ZN51_INTERNAL_3bfe7fd5_20_UpSampleNearest2d_cu_198c5ce24cuda3std6ranges3__45__cpo7advanceE,@object
	.size		_ZN51_INTERNAL_3bfe7fd5_20_UpSampleNearest2d_cu_198c5ce24cuda3std6ranges3__45__cpo7advanceE,(_ZN51_INTERNAL_3bfe7fd5_20_UpSampleNearest2d_cu_198c5ce24cuda3std3__45__cpo7crbeginE - _ZN51_INTERNAL_3bfe7fd5_20_UpSampleNearest2d_cu_198c5ce24cuda3std6ranges3__45__cpo7advanceE)
_ZN51_INTERNAL_3bfe7fd5_20_UpSampleNearest2d_cu_198c5ce24cuda3std6ranges3__45__cpo7advanceE:
	.zero		1
	.type		_ZN51_INTERNAL_3bfe7fd5_20_UpSampleNearest2d_cu_198c5ce24cuda3std3__45__cpo7crbeginE,@object
	.size		_ZN51_INTERNAL_3bfe7fd5_20_UpSampleNearest2d_cu_198c5ce24cuda3std3__45__cpo7crbeginE,(_ZN51_INTERNAL_3bfe7fd5_20_UpSampleNearest2d_cu_198c5ce24cuda3std6ranges3__45__cpo4dataE - _ZN51_INTERNAL_3bfe7fd5_20_UpSampleNearest2d_cu_198c5ce24cuda3std3__45__cpo7crbeginE)
_ZN51_INTERNAL_3bfe7fd5_20_UpSampleNearest2d_cu_198c5ce24cuda3std3__45__cpo7crbeginE:
	.zero		1
	.type		_ZN51_INTERNAL_3bfe7fd5_20_UpSampleNearest2d_cu_198c5ce24cuda3std6ranges3__45__cpo4dataE,@object
	.size		_ZN51_INTERNAL_3bfe7fd5_20_UpSampleNearest2d_cu_198c5ce24cuda3std6ranges3__45__cpo4dataE,(_ZN51_INTERNAL_3bfe7fd5_20_UpSampleNearest2d_cu_198c5ce24cuda3std6ranges3__45__cpo5beginE - _ZN51_INTERNAL_3bfe7fd5_20_UpSampleNearest2d_cu_198c5ce24cuda3std6ranges3__45__cpo4dataE)
_ZN51_INTERNAL_3bfe7fd5_20_UpSampleNearest2d_cu_198c5ce24cuda3std6ranges3__45__cpo4dataE:
	.zero		1
	.type		_ZN51_INTERNAL_3bfe7fd5_20_UpSampleNearest2d_cu_198c5ce24cuda3std6ranges3__45__cpo5beginE,@object
	.size		_ZN51_INTERNAL_3bfe7fd5_20_UpSampleNearest2d_cu_198c5ce24cuda3std6ranges3__45__cpo5beginE,(_ZN51_INTERNAL_3bfe7fd5_20_UpSampleNearest2d_cu_198c5ce24cuda3std3__453_GLOBAL__N__3bfe7fd5_20_UpSampleNearest2d_cu_198c5ce26ignoreE - _ZN51_INTERNAL_3bfe7fd5_20_UpSampleNearest2d_cu_198c5ce24cuda3std6ranges3__45__cpo5beginE)
_ZN51_INTERNAL_3bfe7fd5_20_UpSampleNearest2d_cu_198c5ce24cuda3std6ranges3__45__cpo5beginE:
	.zero		1
	.type		_ZN51_INTERNAL_3bfe7fd5_20_UpSampleNearest2d_cu_198c5ce24cuda3std3__453_GLOBAL__N__3bfe7fd5_20_UpSampleNearest2d_cu_198c5ce26ignoreE,@object
	.size		_ZN51_INTERNAL_3bfe7fd5_20_UpSampleNearest2d_cu_198c5ce24cuda3std3__453_GLOBAL__N__3bfe7fd5_20_UpSampleNearest2d_cu_198c5ce26ignoreE,(_ZN51_INTERNAL_3bfe7fd5_20_UpSampleNearest2d_cu_198c5ce24cuda3std6ranges3__45__cpo4sizeE - _ZN51_INTERNAL_3bfe7fd5_20_UpSampleNearest2d_cu_198c5ce24cuda3std3__453_GLOBAL__N__3bfe7fd5_20_UpSampleNearest2d_cu_198c5ce26ignoreE)
_ZN51_INTERNAL_3bfe7fd5_20_UpSampleNearest2d_cu_198c5ce24cuda3std3__453_GLOBAL__N__3bfe7fd5_20_UpSampleNearest2d_cu_198c5ce26ignoreE:
	.zero		1
	.type		_ZN51_INTERNAL_3bfe7fd5_20_UpSampleNearest2d_cu_198c5ce24cuda3std6ranges3__45__cpo4sizeE,@object
	.size		_ZN51_INTERNAL_3bfe7fd5_20_UpSampleNearest2d_cu_198c5ce24cuda3std6ranges3__45__cpo4sizeE,(_ZN51_INTERNAL_3bfe7fd5_20_UpSampleNearest2d_cu_198c5ce24cuda3std3__45__cpo5beginE - _ZN51_INTERNAL_3bfe7fd5_20_UpSampleNearest2d_cu_198c5ce24cuda3std6ranges3__45__cpo4sizeE)
_ZN51_INTERNAL_3bfe7fd5_20_UpSampleNearest2d_cu_198c5ce24cuda3std6ranges3__45__cpo4sizeE:
	.zero		1
	.type		_ZN51_INTERNAL_3bfe7fd5_20_UpSampleNearest2d_cu_198c5ce24cuda3std3__45__cpo5beginE,@object
	.size		_ZN51_INTERNAL_3bfe7fd5_20_UpSampleNearest2d_cu_198c5ce24cuda3std3__45__cpo5beginE,(_ZN51_INTERNAL_3bfe7fd5_20_UpSampleNearest2d_cu_198c5ce24cuda3std6ranges3__45__cpo6cbeginE - _ZN51_INTERNAL_3bfe7fd5_20_UpSampleNearest2d_cu_198c5ce24cuda3std3__45__cpo5beginE)
_ZN51_INTERNAL_3bfe7fd5_20_UpSampleNearest2d_cu_198c5ce24cuda3std3__45__cpo5beginE:
	.zero		1
	.type		_ZN51_INTERNAL_3bfe7fd5_20_UpSampleNearest2d_cu_198c5ce24cuda3std6ranges3__45__cpo6cbeginE,@object
	.size		_ZN51_INTERNAL_3bfe7fd5_20_UpSampleNearest2d_cu_198c5ce24cuda3std6ranges3__45__cpo6cbeginE,(_ZN51_INTERNAL_3bfe7fd5_20_UpSampleNearest2d_cu_198c5ce24cuda3std3__45__cpo6rbeginE - _ZN51_INTERNAL_3bfe7fd5_20_UpSampleNearest2d_cu_198c5ce24cuda3std6ranges3__45__cpo6cbeginE)
_ZN51_INTERNAL_3bfe7fd5_20_UpSampleNearest2d_cu_198c5ce24cuda3std6ranges3__45__cpo6cbeginE:
	.zero		1
	.type		_ZN51_INTERNAL_3bfe7fd5_20_UpSampleNearest2d_cu_198c5ce24cuda3std3__45__cpo6rbeginE,@object
	.size		_ZN51_INTERNAL_3bfe7fd5_20_UpSampleNearest2d_cu_198c5ce24cuda3std3__45__cpo6rbeginE,(_ZN51_INTERNAL_3bfe7fd5_20_UpSampleNearest2d_cu_198c5ce24cuda3std6ranges3__45__cpo4nextE - _ZN51_INTERNAL_3bfe7fd5_20_UpSampleNearest2d_cu_198c5ce24cuda3std3__45__cpo6rbeginE)
_ZN51_INTERNAL_3bfe7fd5_20_UpSampleNearest2d_cu_198c5ce24cuda3std3__45__cpo6rbeginE:
	.zero		1
	.type		_ZN51_INTERNAL_3bfe7fd5_20_UpSampleNearest2d_cu_198c5ce24cuda3std6ranges3__45__cpo4nextE,@object
	.size		_ZN51_INTERNAL_3bfe7fd5_20_UpSampleNearest2d_cu_198c5ce24cuda3std6ranges3__45__cpo4nextE,(_ZN51_INTERNAL_3bfe7fd5_20_UpSampleNearest2d_cu_198c5ce24cuda3std6ranges3__45__cpo4swapE - _ZN51_INTERNAL_3bfe7fd5_20_UpSampleNearest2d_cu_198c5ce24cuda3std6ranges3__45__cpo4nextE)
_ZN51_INTERNAL_3bfe7fd5_20_UpSampleNearest2d_cu_198c5ce24cuda3std6ranges3__45__cpo4nextE:
	.zero		1
	.type		_ZN51_INTERNAL_3bfe7fd5_20_UpSampleNearest2d_cu_198c5ce24cuda3std6ranges3__45__cpo4swapE,@object
	.size		_ZN51_INTERNAL_3bfe7fd5_20_UpSampleNearest2d_cu_198c5ce24cuda3std6ranges3__45__cpo4swapE,(_ZN51_INTERNAL_3bfe7fd5_20_UpSampleNearest2d_cu_198c5ce24cuda3std3__420unreachable_sentinelE - _ZN51_INTERNAL_3bfe7fd5_20_UpSampleNearest2d_cu_198c5ce24cuda3std6ranges3__45__cpo4swapE)
_ZN51_INTERNAL_3bfe7fd5_20_UpSampleNearest2d_cu_198c5ce24cuda3std6ranges3__45__cpo4swapE:
	.zero		1
	.type		_ZN51_INTERNAL_3bfe7fd5_20_UpSampleNearest2d_cu_198c5ce24cuda3std3__420unreachable_sentinelE,@object
	.size		_ZN51_INTERNAL_3bfe7fd5_20_UpSampleNearest2d_cu_198c5ce24cuda3std3__420unreachable_sentinelE,(_ZN51_INTERNAL_3bfe7fd5_20_UpSampleNearest2d_cu_198c5ce26thrust24THRUST_300001_SM_1000_NS6system6detail10sequential3seqE - _ZN51_INTERNAL_3bfe7fd5_20_UpSampleNearest2d_cu_198c5ce24cuda3std3__420unreachable_sentinelE)
_ZN51_INTERNAL_3bfe7fd5_20_UpSampleNearest2d_cu_198c5ce24cuda3std3__420unreachable_sentinelE:
	.zero		1
	.type		_ZN51_INTERNAL_3bfe7fd5_20_UpSampleNearest2d_cu_198c5ce26thrust24THRUST_300001_SM_1000_NS6system6detail10sequential3seqE,@object
	.size		_ZN51_INTERNAL_3bfe7fd5_20_UpSampleNearest2d_cu_198c5ce26thrust24THRUST_300001_SM_1000_NS6system6detail10sequential3seqE,(_ZN51_INTERNAL_3bfe7fd5_20_UpSampleNearest2d_cu_198c5ce24cuda3std3__45__cpo4cendE - _ZN51_INTERNAL_3bfe7fd5_20_UpSampleNearest2d_cu_198c5ce26thrust24THRUST_300001_SM_1000_NS6system6detail10sequential3seqE)
_ZN51_INTERNAL_3bfe7fd5_20_UpSampleNearest2d_cu_198c5ce26thrust24THRUST_300001_SM_1000_NS6system6detail10sequential3seqE:
	.zero		1
	.type		_ZN51_INTERNAL_3bfe7fd5_20_UpSampleNearest2d_cu_198c5ce24cuda3std3__45__cpo4cendE,@object
	.size		_ZN51_INTERNAL_3bfe7fd5_20_UpSampleNearest2d_cu_198c5ce24cuda3std3__45__cpo4cendE,(_ZN51_INTERNAL_3bfe7fd5_20_UpSampleNearest2d_cu_198c5ce24cuda3std6ranges3__45__cpo9iter_swapE - _ZN51_INTERNAL_3bfe7fd5_20_UpSampleNearest2d_cu_198c5ce24cuda3std3__45__cpo4cendE)
_ZN51_INTERNAL_3bfe7fd5_20_UpSampleNearest2d_cu_198c5ce24cuda3std3__45__cpo4cendE:
	.zero		1
	.type		_ZN51_INTERNAL_3bfe7fd5_20_UpSampleNearest2d_cu_198c5ce24cuda3std6ranges3__45__cpo9iter_swapE,@object
	.size		_ZN51_INTERNAL_3bfe7fd5_20_UpSampleNearest2d_cu_198c5ce24cuda3std6ranges3__45__cpo9iter_swapE,(_ZN51_INTERNAL_3bfe7fd5_20_UpSampleNearest2d_cu_198c5ce24cuda3std3__45__cpo5crendE - _ZN51_INTERNAL_3bfe7fd5_20_UpSampleNearest2d_cu_198c5ce24cuda3std6ranges3__45__cpo9iter_swapE)
_ZN51_INTERNAL_3bfe7fd5_20_UpSampleNearest2d_cu_198c5ce24cuda3std6ranges3__45__cpo9iter_swapE:
	.zero		1
	.type		_ZN51_INTERNAL_3bfe7fd5_20_UpSampleNearest2d_cu_198c5ce24cuda3std3__45__cpo5crendE,@object
	.size		_ZN51_INTERNAL_3bfe7fd5_20_UpSampleNearest2d_cu_198c5ce24cuda3std3__45__cpo5crendE,(_ZN51_INTERNAL_3bfe7fd5_20_UpSampleNearest2d_cu_198c5ce24cuda3std6ranges3__45__cpo5cdataE - _ZN51_INTERNAL_3bfe7fd5_20_UpSampleNearest2d_cu_198c5ce24cuda3std3__45__cpo5crendE)
_ZN51_INTERNAL_3bfe7fd5_20_UpSampleNearest2d_cu_198c5ce24cuda3std3__45__cpo5crendE:
	.zero		1
	.type		_ZN51_INTERNAL_3bfe7fd5_20_UpSampleNearest2d_cu_198c5ce24cuda3std6ranges3__45__cpo5cdataE,@object
	.size		_ZN51_INTERNAL_3bfe7fd5_20_UpSampleNearest2d_cu_198c5ce24cuda3std6ranges3__45__cpo5cdataE,(_ZN51_INTERNAL_3bfe7fd5_20_UpSampleNearest2d_cu_198c5ce24cuda3std6ranges3__45__cpo3endE - _ZN51_INTERNAL_3bfe7fd5_20_UpSampleNearest2d_cu_198c5ce24cuda3std6ranges3__45__cpo5cdataE)
_ZN51_INTERNAL_3bfe7fd5_20_UpSampleNearest2d_cu_198c5ce24cuda3std6ranges3__45__cpo5cdataE:
	.zero		1
	.type		_ZN51_INTERNAL_3bfe7fd5_20_UpSampleNearest2d_cu_198c5ce24cuda3std6ranges3__45__cpo3endE,@object
	.size		_ZN51_INTERNAL_3bfe7fd5_20_UpSampleNearest2d_cu_198c5ce24cuda3std6ranges3__45__cpo3endE,(_ZN51_INTERNAL_3bfe7fd5_20_UpSampleNearest2d_cu_198c5ce24cuda3std3__419piecewise_constructE - _ZN51_INTERNAL_3bfe7fd5_20_UpSampleNearest2d_cu_198c5ce24cuda3std6ranges3__45__cpo3endE)
_ZN51_INTERNAL_3bfe7fd5_20_UpSampleNearest2d_cu_198c5ce24cuda3std6ranges3__45__cpo3endE:
	.zero		1
	.type		_ZN51_INTERNAL_3bfe7fd5_20_UpSampleNearest2d_cu_198c5ce24cuda3std3__419piecewise_constructE,@object
	.size		_ZN51_INTERNAL_3bfe7fd5_20_UpSampleNearest2d_cu_198c5ce24cuda3std3__419piecewise_constructE,(_ZN51_INTERNAL_3bfe7fd5_20_UpSampleNearest2d_cu_198c5ce24cuda3std6ranges3__45__cpo5ssizeE - _ZN51_INTERNAL_3bfe7fd5_20_UpSampleNearest2d_cu_198c5ce24cuda3std3__419piecewise_constructE)
_ZN51_INTERNAL_3bfe7fd5_20_UpSampleNearest2d_cu_198c5ce24cuda3std3__419piecewise_constructE:
	.zero		1
	.type		_ZN51_INTERNAL_3bfe7fd5_20_UpSampleNearest2d_cu_198c5ce24cuda3std6ranges3__45__cpo5ssizeE,@object
	.size		_ZN51_INTERNAL_3bfe7fd5_20_UpSampleNearest2d_cu_198c5ce24cuda3std6ranges3__45__cpo5ssizeE,(_ZN51_INTERNAL_3bfe7fd5_20_UpSampleNearest2d_cu_198c5ce24cuda3std3__45__cpo3endE - _ZN51_INTERNAL_3bfe7fd5_20_UpSampleNearest2d_cu_198c5ce24cuda3std6ranges3__45__cpo5ssizeE)
_ZN51_INTERNAL_3bfe7fd5_20_UpSampleNearest2d_cu_198c5ce24cuda3std6ranges3__45__cpo5ssizeE:
	.zero		1
	.type		_ZN51_INTERNAL_3bfe7fd5_20_UpSampleNearest2d_cu_198c5ce24cuda3std3__45__cpo3endE,@object
	.size		_ZN51_INTERNAL_3bfe7fd5_20_UpSampleNearest2d_cu_198c5ce24cuda3std3__45__cpo3endE,(_ZN51_INTERNAL_3bfe7fd5_20_UpSampleNearest2d_cu_198c5ce24cuda3std6ranges3__45__cpo4cendE - _ZN51_INTERNAL_3bfe7fd5_20_UpSampleNearest2d_cu_198c5ce24cuda3std3__45__cpo3endE)
_ZN51_INTERNAL_3bfe7fd5_20_UpSampleNearest2d_cu_198c5ce24cuda3std3__45__cpo3endE:
	.zero		1
	.type		_ZN51_INTERNAL_3bfe7fd5_20_UpSampleNearest2d_cu_198c5ce24cuda3std6ranges3__45__cpo4cendE,@object
	.size		_ZN51_INTERNAL_3bfe7fd5_20_UpSampleNearest2d_cu_198c5ce24cuda3std6ranges3__45__cpo4cendE,(_ZN51_INTERNAL_3bfe7fd5_20_UpSampleNearest2d_cu_198c5ce24cuda3std3__45__cpo4rendE - _ZN51_INTERNAL_3bfe7fd5_20_UpSampleNearest2d_cu_198c5ce24cuda3std6ranges3__45__cpo4cendE)
_ZN51_INTERNAL_3bfe7fd5_20_UpSampleNearest2d_cu_198c5ce24cuda3std6ranges3__45__cpo4cendE:
	.zero		1
	.type		_ZN51_INTERNAL_3bfe7fd5_20_UpSampleNearest2d_cu_198c5ce24cuda3std3__45__cpo4rendE,@object
	.size		_ZN51_INTERNAL_3bfe7fd5_20_UpSampleNearest2d_cu_198c5ce24cuda3std3__45__cpo4rendE,(_ZN51_INTERNAL_3bfe7fd5_20_UpSampleNearest2d_cu_198c5ce24cuda3std6ranges3__45__cpo4prevE - _ZN51_INTERNAL_3bfe7fd5_20_UpSampleNearest2d_cu_198c5ce24cuda3std3__45__cpo4rendE)
_ZN51_INTERNAL_3bfe7fd5_20_UpSampleNearest2d_cu_198c5ce24cuda3std3__45__cpo4rendE:
	.zero		1
	.type		_ZN51_INTERNAL_3bfe7fd5_20_UpSampleNearest2d_cu_198c5ce24cuda3std6ranges3__45__cpo4prevE,@object
	.size		_ZN51_INTERNAL_3bfe7fd5_20_UpSampleNearest2d_cu_198c5ce24cuda3std6ranges3__45__cpo4prevE,(_ZN51_INTERNAL_3bfe7fd5_20_UpSampleNearest2d_cu_198c5ce24cuda3std6ranges3__45__cpo9iter_moveE - _ZN51_INTERNAL_3bfe7fd5_20_UpSampleNearest2d_cu_198c5ce24cuda3std6ranges3__45__cpo4prevE)
_ZN51_INTERNAL_3bfe7fd5_20_UpSampleNearest2d_cu_198c5ce24cuda3std6ranges3__45__cpo4prevE:
	.zero		1
	.type		_ZN51_INTERNAL_3bfe7fd5_20_UpSampleNearest2d_cu_198c5ce24cuda3std6ranges3__45__cpo9iter_moveE,@object
	.size		_ZN51_INTERNAL_3bfe7fd5_20_UpSampleNearest2d_cu_198c5ce24cuda3std6ranges3__45__cpo9iter_moveE,(.L_13 - _ZN51_INTERNAL_3bfe7fd5_20_UpSampleNearest2d_cu_198c5ce24cuda3std6ranges3__45__cpo9iter_moveE)
_ZN51_INTERNAL_3bfe7fd5_20_UpSampleNearest2d_cu_198c5ce24cuda3std6ranges3__45__cpo9iter_moveE:
	.zero		1
.L_13:


//--------------------- .nv.constant0._ZN2at6native53_GLOBAL__N__3bfe7fd5_20_UpSampleNearest2d_cu_198c5ce237upsample_nearest2d_backward_out_frameIhlXadL_ZNS0_46nearest_neighbor_exact_bw_compute_source_indexEfiiEEEEvPKT_mmmmmmPS3_ff --------------------------
	.section	.nv.constant0._ZN2at6native53_GLOBAL__N__3bfe7fd5_20_UpSampleNearest2d_cu_198c5ce237upsample_nearest2d_backward_out_frameIhlXadL_ZNS0_46nearest_neighbor_exact_bw_compute_source_indexEfiiEEEEvPKT_mmmmmmPS3_ff,"a",@progbits
	.sectionflags	@""
	.align	4
.nv.constant0._ZN2at6native53_GLOBAL__N__3bfe7fd5_20_UpSampleNearest2d_cu_198c5ce237upsample_nearest2d_backward_out_frameIhlXadL_ZNS0_46nearest_neighbor_exact_bw_compute_source_indexEfiiEEEEvPKT_mmmmmmPS3_ff:
	.zero		968


//--------------------- .nv.constant0._ZN2at6native53_GLOBAL__N__3bfe7fd5_20_UpSampleNearest2d_cu_198c5ce237upsample_nearest2d_backward_out_frameIN3c108BFloat16EfXadL_ZNS0_46nearest_neighbor_exact_bw_compute_source_indexEfiiEEEEvPKT_mmmmmmPS5_ff --------------------------
	.section	.nv.constant0._ZN2at6native53_GLOBAL__N__3bfe7fd5_20_UpSampleNearest2d_cu_198c5ce237upsample_nearest2d_backward_out_frameIN3c108BFloat16EfXadL_ZNS0_46nearest_neighbor_exact_bw_compute_source_indexEfiiEEEEvPKT_mmmmmmPS5_ff,"a",@progbits
	.sectionflags	@""
	.align	4
.nv.constant0._ZN2at6native53_GLOBAL__N__3bfe7fd5_20_UpSampleNearest2d_cu_198c5ce237upsample_nearest2d_backward_out_frameIN3c108BFloat16EfXadL_ZNS0_46nearest_neighbor_exact_bw_compute_source_indexEfiiEEEEvPKT_mmmmmmPS5_ff:
	.zero		968


//--------------------- .nv.constant0._ZN2at6native53_GLOBAL__N__3bfe7fd5_20_UpSampleNearest2d_cu_198c5ce237upsample_nearest2d_backward_out_frameIN3c104HalfEfXadL_ZNS0_46nearest_neighbor_exact_bw_compute_source_indexEfiiEEEEvPKT_mmmmmmPS5_ff --------------------------
	.section	.nv.constant0._ZN2at6native53_GLOBAL__N__3bfe7fd5_20_UpSampleNearest2d_cu_198c5ce237upsample_nearest2d_backward_out_frameIN3c104HalfEfXadL_ZNS0_46nearest_neighbor_exact_bw_compute_source_indexEfiiEEEEvPKT_mmmmmmPS5_ff,"a",@progbits
	.sectionflags	@""
	.align	4
.nv.constant0._ZN2at6native53_GLOBAL__N__3bfe7fd5_20_UpSampleNearest2d_cu_198c5ce237upsample_nearest2d_backward_out_frameIN3c104HalfEfXadL_ZNS0_46nearest_neighbor_exact_bw_compute_source_indexEfiiEEEEvPKT_mmmmmmPS5_ff:
	.zero		968


//--------------------- .nv.constant0._ZN2at6native53_GLOBAL__N__3bfe7fd5_20_UpSampleNearest2d_cu_198c5ce237upsample_nearest2d_backward_out_frameIffXadL_ZNS0_46nearest_neighbor_exact_bw_compute_source_indexEfiiEEEEvPKT_mmmmmmPS3_ff --------------------------
	.section	.nv.constant0._ZN2at6native53_GLOBAL__N__3bfe7fd5_20_UpSampleNearest2d_cu_198c5ce237upsample_nearest2d_backward_out_frameIffXadL_ZNS0_46nearest_neighbor_exact_bw_compute_source_indexEfiiEEEEvPKT_mmmmmmPS3_ff,"a",@progbits
	.sectionflags	@""
	.align	4
.nv.constant0._ZN2at6native53_GLOBAL__N__3bfe7fd5_20_UpSampleNearest2d_cu_198c5ce237upsample_nearest2d_backward_out_frameIffXadL_ZNS0_46nearest_neighbor_exact_bw_compute_source_indexEfiiEEEEvPKT_mmmmmmPS3_ff:
	.zero		968


//--------------------- .nv.constant0._ZN2at6native53_GLOBAL__N__3bfe7fd5_20_UpSampleNearest2d_cu_198c5ce237upsample_nearest2d_backward_out_frameIddXadL_ZNS0_46nearest_neighbor_exact_bw_compute_source_indexEfiiEEEEvPKT_mmmmmmPS3_ff --------------------------
	.section	.nv.constant0._ZN2at6native53_GLOBAL__N__3bfe7fd5_20_UpSampleNearest2d_cu_198c5ce237upsample_nearest2d_backward_out_frameIddXadL_ZNS0_46nearest_neighbor_exact_bw_compute_source_indexEfiiEEEEvPKT_mmmmmmPS3_ff,"a",@progbits
	.sectionflags	@""
	.align	4
.nv.constant0._ZN2at6native53_GLOBAL__N__3bfe7fd5_20_UpSampleNearest2d_cu_198c5ce237upsample_nearest2d_backward_out_frameIddXadL_ZNS0_46nearest_neighbor_exact_bw_compute_source_indexEfiiEEEEvPKT_mmmmmmPS3_ff:
	.zero		968


//--------------------- .nv.constant0._ZN2at6native53_GLOBAL__N__3bfe7fd5_20_UpSampleNearest2d_cu_198c5ce242upsample_nearest2d_backward_nhwc_out_frameIhlXadL_ZNS0_46nearest_neighbor_exact_bw_compute_source_indexEfiiEEEEvPKT_PS3_mmmmmffm --------------------------
	.section	.nv.constant0._ZN2at6native53_GLOBAL__N__3bfe7fd5_20_UpSampleNearest2d_cu_198c5ce242upsample_nearest2d_backward_nhwc_out_frameIhlXadL_ZNS0_46nearest_neighbor_exact_bw_compute_source_indexEfiiEEEEvPKT_PS3_mmmmmffm,"a",@progbits
	.sectionflags	@""
	.align	4
.nv.constant0._ZN2at6native53_GLOBAL__N__3bfe7fd5_20_UpSampleNearest2d_cu_198c5ce242upsample_nearest2d_backward_nhwc_out_frameIhlXadL_ZNS0_46nearest_neighbor_exact_bw_compute_source_indexEfiiEEEEvPKT_PS3_mmmmmffm:
	.zero		968


//--------------------- .nv.constant0._ZN2at6native53_GLOBAL__N__3bfe7fd5_20_UpSampleNearest2d_cu_198c5ce242upsample_nearest2d_backward_nhwc_out_frameIN3c108BFloat16EfXadL_ZNS0_46nearest_neighbor_exact_bw_compute_source_indexEfiiEEEEvPKT_PS5_mmmmmffm --------------------------
	.section	.nv.constant0._ZN2at6native53_GLOBAL__N__3bfe7fd5_20_UpSampleNearest2d_cu_198c5ce242upsample_nearest2d_backward_nhwc_out_frameIN3c108BFloat16EfXadL_ZNS0_46nearest_neighbor_exact_bw_compute_source_indexEfiiEEEEvPKT_PS5_mmmmmffm,"a",@progbits
	.sectionflags	@""
	.align	4
.nv.constant0._ZN2at6native53_GLOBAL__N__3bfe7fd5_20_UpSampleNearest2d_cu_198c5ce242upsample_nearest2d_backward_nhwc_out_frameIN3c108BFloat16EfXadL_ZNS0_46nearest_neighbor_exact_bw_compute_source_indexEfiiEEEEvPKT_PS5_mmmmmffm:
	.zero		968


//--------------------- .nv.constant0._ZN2at6native53_GLOBAL__N__3bfe7fd5_20_UpSampleNearest2d_cu_198c5ce242upsample_nearest2d_backward_nhwc_out_frameIN3c104HalfEfXadL_ZNS0_46nearest_neighbor_exact_bw_compute_source_indexEfiiEEEEvPKT_PS5_mmmmmffm --------------------------
	.section	.nv.constant0._ZN2at6native53_GLOBAL__N__3bfe7fd5_20_UpSampleNearest2d_cu_198c5ce242upsample_nearest2d_backward_nhwc_out_frameIN3c104HalfEfXadL_ZNS0_46nearest_neighbor_exact_bw_compute_source_indexEfiiEEEEvPKT_PS5_mmmmmffm,"a",@progbits
	.sectionflags	@""
	.align	4
.nv.constant0._ZN2at6native53_GLOBAL__N__3bfe7fd5_20_UpSampleNearest2d_cu_198c5ce242upsample_nearest2d_backward_nhwc_out_frameIN3c104HalfEfXadL_ZNS0_46nearest_neighbor_exact_bw_compute_source_indexEfiiEEEEvPKT_PS5_mmmmmffm:
	.zero		968


//--------------------- .nv.constant0._ZN2at6native53_GLOBAL__N__3bfe7fd5_20_UpSampleNearest2d_cu_198c5ce242upsample_nearest2d_backward_nhwc_out_frameIffXadL_ZNS0_46nearest_neighbor_exact_bw_compute_source_indexEfiiEEEEvPKT_PS3_mmmmmffm --------------------------
	.section	.nv.constant0._ZN2at6native53_GLOBAL__N__3bfe7fd5_20_UpSampleNearest2d_cu_198c5ce242upsample_nearest2d_backward_nhwc_out_frameIffXadL_ZNS0_46nearest_neighbor_exact_bw_compute_source_indexEfiiEEEEvPKT_PS3_mmmmmffm,"a",@progbits
	.sectionflags	@""
	.align	4
.nv.constant0._ZN2at6native53_GLOBAL__N__3bfe7fd5_20_UpSampleNearest2d_cu_198c5ce242upsample_nearest2d_backward_nhwc_out_frameIffXadL_ZNS0_46nearest_neighbor_exact_bw_compute_source_indexEfiiEEEEvPKT_PS3_mmmmmffm:
	.zero		968


//--------------------- .nv.constant0._ZN2at6native53_GLOBAL__N__3bfe7fd5_20_UpSampleNearest2d_cu_198c5ce242upsample_nearest2d_backward_nhwc_out_frameIddXadL_ZNS0_46nearest_neighbor_exact_bw_compute_source_indexEfiiEEEEvPKT_PS3_mmmmmffm --------------------------
	.section	.nv.constant0._ZN2at6native53_GLOBAL__N__3bfe7fd5_20_UpSampleNearest2d_cu_198c5ce242upsample_nearest2d_backward_nhwc_out_frameIddXadL_ZNS0_46nearest_neighbor_exact_bw_compute_source_indexEfiiEEEEvPKT_PS3_mmmmmffm,"a",@progbits
	.sectionflags	@""
	.align	4
.nv.constant0._ZN2at6native53_GLOBAL__N__3bfe7fd5_20_UpSampleNearest2d_cu_198c5ce242upsample_nearest2d_backward_nhwc_out_frameIddXadL_ZNS0_46nearest_neighbor_exact_bw_compute_source_indexEfiiEEEEvPKT_PS3_mmmmmffm:
	.zero		968


//--------------------- .nv.constant0._ZN2at6native53_GLOBAL__N__3bfe7fd5_20_UpSampleNearest2d_cu_198c5ce237upsample_nearest2d_backward_out_frameIhlXadL_ZNS0_40nearest_neighbor_bw_compute_source_indexEfiiEEEEvPKT_mmmmmmPS3_ff --------------------------
	.section	.nv.constant0._ZN2at6native53_GLOBAL__N__3bfe7fd5_20_UpSampleNearest2d_cu_198c5ce237upsample_nearest2d_backward_out_frameIhlXadL_ZNS0_40nearest_neighbor_bw_compute_source_indexEfiiEEEEvPKT_mmmmmmPS3_ff,"a",@progbits
	.sectionflags	@""
	.align	4
.nv.constant0._ZN2at6native53_GLOBAL__N__3bfe7fd5_20_UpSampleNearest2d_cu_198c5ce237upsample_nearest2d_backward_out_frameIhlXadL_ZNS0_40nearest_neighbor_bw_compute_source_indexEfiiEEEEvPKT_mmmmmmPS3_ff:
	.zero		968


//--------------------- .nv.constant0._ZN2at6native53_GLOBAL__N__3bfe7fd5_20_UpSampleNearest2d_cu_198c5ce237upsample_nearest2d_backward_out_frameIN3c108BFloat16EfXadL_ZNS0_40nearest_neighbor_bw_compute_source_indexEfiiEEEEvPKT_mmmmmmPS5_ff --------------------------
	.section	.nv.constant0._ZN2at6native53_GLOBAL__N__3bfe7fd5_20_UpSampleNearest2d_cu_198c5ce237upsample_nearest2d_backward_out_frameIN3c108BFloat16EfXadL_ZNS0_40nearest_neighbor_bw_compute_source_indexEfiiEEEEvPKT_mmmmmmPS5_ff,"a",@progbits
	.sectionflags	@""
	.align	4
.nv.constant0._ZN2at6native53_GLOBAL__N__3bfe7fd5_20_UpSampleNearest2d_cu_198c5ce237upsample_nearest2d_backward_out_frameIN3c108BFloat16EfXadL_ZNS0_40nearest_neighbor_bw_compute_source_indexEfiiEEEEvPKT_mmmmmmPS5_ff:
	.zero		968


//--------------------- .nv.constant0._ZN2at6native53_GLOBAL__N__3bfe7fd5_20_UpSampleNearest2d_cu_198c5ce237upsample_nearest2d_backward_out_frameIN3c104HalfEfXadL_ZNS0_40nearest_neighbor_bw_compute_source_indexEfiiEEEEvPKT_mmmmmmPS5_ff --------------------------
	.section	.nv.constant0._ZN2at6native53_GLOBAL__N__3bfe7fd5_20_UpSampleNearest2d_cu_198c5ce237upsample_nearest2d_backward_out_frameIN3c104HalfEfXadL_ZNS0_40nearest_neighbor_bw_compute_source_indexEfiiEEEEvPKT_mmmmmmPS5_ff,"a",@progbits
	.sectionflags	@""
	.align	4
.nv.constant0._ZN2at6native53_GLOBAL__N__3bfe7fd5_20_UpSampleNearest2d_cu_198c5ce237upsample_nearest2d_backward_out_frameIN3c104HalfEfXadL_ZNS0_40nearest_neighbor_bw_compute_source_indexEfiiEEEEvPKT_mmmmmmPS5_ff:
	.zero		968


//--------------------- .nv.constant0._ZN2at6native53_GLOBAL__N__3bfe7fd5_20_UpSampleNearest2d_cu_198c5ce237upsample_nearest2d_backward_out_frameIffXadL_ZNS0_40nearest_neighbor_bw_compute_source_indexEfiiEEEEvPKT_mmmmmmPS3_ff --------------------------
	.section	.nv.constant0._ZN2at6native53_GLOBAL__N__3bfe7fd5_20_UpSampleNearest2d_cu_198c5ce237upsample_nearest2d_backward_out_frameIffXadL_ZNS0_40nearest_neighbor_bw_compute_source_indexEfiiEEEEvPKT_mmmmmmPS3_ff,"a",@progbits
	.sectionflags	@""
	.align	4
.nv.constant0._ZN2at6native53_GLOBAL__N__3bfe7fd5_20_UpSampleNearest2d_cu_198c5ce237upsample_nearest2d_backward_out_frameIffXadL_ZNS0_40nearest_neighbor_bw_compute_source_indexEfiiEEEEvPKT_mmmmmmPS3_ff:
	.zero		968


//--------------------- .nv.constant0._ZN2at6native53_GLOBAL__N__3bfe7fd5_20_UpSampleNearest2d_cu_198c5ce237upsample_nearest2d_backward_out_frameIddXadL_ZNS0_40nearest_neighbor_bw_compute_source_indexEfiiEEEEvPKT_mmmmmmPS3_ff --------------------------
	.section	.nv.constant0._ZN2at6native53_GLOBAL__N__3bfe7fd5_20_UpSampleNearest2d_cu_198c5ce237upsample_nearest2d_backward_out_frameIddXadL_ZNS0_40nearest_neighbor_bw_compute_source_indexEfiiEEEEvPKT_mmmmmmPS3_ff,"a",@progbits
	.sectionflags	@""
	.align	4
.nv.constant0._ZN2at6native53_GLOBAL__N__3bfe7fd5_20_UpSampleNearest2d_cu_198c5ce237upsample_nearest2d_backward_out_frameIddXadL_ZNS0_40nearest_neighbor_bw_compute_source_indexEfiiEEEEvPKT_mmmmmmPS3_ff:
	.zero		968


//--------------------- .nv.constant0._ZN2at6native53_GLOBAL__N__3bfe7fd5_20_UpSampleNearest2d_cu_198c5ce242upsample_nearest2d_backward_nhwc_out_frameIhlXadL_ZNS0_40nearest_neighbor_bw_compute_source_indexEfiiEEEEvPKT_PS3_mmmmmffm --------------------------
	.section	.nv.constant0._ZN2at6native53_GLOBAL__N__3bfe7fd5_20_UpSampleNearest2d_cu_198c5ce242upsample_nearest2d_backward_nhwc_out_frameIhlXadL_ZNS0_40nearest_neighbor_bw_compute_source_indexEfiiEEEEvPKT_PS3_mmmmmffm,"a",@progbits
	.sectionflags	@""
	.align	4
.nv.constant0._ZN2at6native53_GLOBAL__N__3bfe7fd5_20_UpSampleNearest2d_cu_198c5ce242upsample_nearest2d_backward_nhwc_out_frameIhlXadL_ZNS0_40nearest_neighbor_bw_compute_source_indexEfiiEEEEvPKT_PS3_mmmmmffm:
	.zero		968


//--------------------- .nv.constant0._ZN2at6native53_GLOBAL__N__3bfe7fd5_20_UpSampleNearest2d_cu_198c5ce242upsample_nearest2d_backward_nhwc_out_frameIN3c108BFloat16EfXadL_ZNS0_40nearest_neighbor_bw_compute_source_indexEfiiEEEEvPKT_PS5_mmmmmffm --------------------------
	.section	.nv.constant0._ZN2at6native53_GLOBAL__N__3bfe7fd5_20_UpSampleNearest2d_cu_198c5ce242upsample_nearest2d_backward_nhwc_out_frameIN3c108BFloat16EfXadL_ZNS0_40nearest_neighbor_bw_compute_source_indexEfiiEEEEvPKT_PS5_mmmmmffm,"a",@progbits
	.sectionflags	@""
	.align	4
.nv.constant0._ZN2at6native53_GLOBAL__N__3bfe7fd5_20_UpSampleNearest2d_cu_198c5ce242upsample_nearest2d_backward_nhwc_out_frameIN3c108BFloat16EfXadL_ZNS0_40nearest_neighbor_bw_compute_source_indexEfiiEEEEvPKT_PS5_mmmmmffm:
	.zero		968


//--------------------- .nv.constant0._ZN2at6native53_GLOBAL__N__3bfe7fd5_20_UpSampleNearest2d_cu_198c5ce242upsample_nearest2d_backward_nhwc_out_frameIN3c104HalfEfXadL_ZNS0_40nearest_neighbor_bw_compute_source_indexEfiiEEEEvPKT_PS5_mmmmmffm --------------------------
	.section	.nv.constant0._ZN2at6native53_GLOBAL__N__3bfe7fd5_20_UpSampleNearest2d_cu_198c5ce242upsample_nearest2d_backward_nhwc_out_frameIN3c104HalfEfXadL_ZNS0_40nearest_neighbor_bw_compute_source_indexEfiiEEEEvPKT_PS5_mmmmmffm,"a",@progbits
	.sectionflags	@""
	.align	4
.nv.constant0._ZN2at6native53_GLOBAL__N__3bfe7fd5_20_UpSampleNearest2d_cu_198c5ce242upsample_nearest2d_backward_nhwc_out_frameIN3c104HalfEfXadL_ZNS0_40nearest_neighbor_bw_compute_source_indexEfiiEEEEvPKT_PS5_mmmmmffm:
	.zero		968


//--------------------- .nv.constant0._ZN2at6native53_GLOBAL__N__3bfe7fd5_20_UpSampleNearest2d_cu_198c5ce242upsample_nearest2d_backward_nhwc_out_frameIffXadL_ZNS0_40nearest_neighbor_bw_compute_source_indexEfiiEEEEvPKT_PS3_mmmmmffm --------------------------
	.section	.nv.constant0._ZN2at6native53_GLOBAL__N__3bfe7fd5_20_UpSampleNearest2d_cu_198c5ce242upsample_nearest2d_backward_nhwc_out_frameIffXadL_ZNS0_40nearest_neighbor_bw_compute_source_indexEfiiEEEEvPKT_PS3_mmmmmffm,"a",@progbits
	.sectionflags	@""
	.align	4
.nv.constant0._ZN2at6native53_GLOBAL__N__3bfe7fd5_20_UpSampleNearest2d_cu_198c5ce242upsample_nearest2d_backward_nhwc_out_frameIffXadL_ZNS0_40nearest_neighbor_bw_compute_source_indexEfiiEEEEvPKT_PS3_mmmmmffm:
	.zero		968


//--------------------- .nv.constant0._ZN2at6native53_GLOBAL__N__3bfe7fd5_20_UpSampleNearest2d_cu_198c5ce242upsample_nearest2d_backward_nhwc_out_frameIddXadL_ZNS0_40nearest_neighbor_bw_compute_source_indexEfiiEEEEvPKT_PS3_mmmmmffm --------------------------
	.section	.nv.constant0._ZN2at6native53_GLOBAL__N__3bfe7fd5_20_UpSampleNearest2d_cu_198c5ce242upsample_nearest2d_backward_nhwc_out_frameIddXadL_ZNS0_40nearest_neighbor_bw_compute_source_indexEfiiEEEEvPKT_PS3_mmmmmffm,"a",@progbits
	.sectionflags	@""
	.align	4
.nv.constant0._ZN2at6native53_GLOBAL__N__3bfe7fd5_20_UpSampleNearest2d_cu_198c5ce242upsample_nearest2d_backward_nhwc_out_frameIddXadL_ZNS0_40nearest_neighbor_bw_compute_source_indexEfiiEEEEvPKT_PS3_mmmmmffm:
	.zero		968


//--------------------- .nv.constant0._ZN2at6native53_GLOBAL__N__3bfe7fd5_20_UpSampleNearest2d_cu_198c5ce228upsample_nearest2d_out_frameIhXadL_ZNS0_43nearest_neighbor_exact_compute_source_indexEfiiEEEEvPKT_PS3_mmmmmff --------------------------
	.section	.nv.constant0._ZN2at6native53_GLOBAL__N__3bfe7fd5_20_UpSampleNearest2d_cu_198c5ce228upsample_nearest2d_out_frameIhXadL_ZNS0_43nearest_neighbor_exact_compute_source_indexEfiiEEEEvPKT_PS3_mmmmmff,"a",@progbits
	.sectionflags	@""
	.align	4
.nv.constant0._ZN2at6native53_GLOBAL__N__3bfe7fd5_20_UpSampleNearest2d_cu_198c5ce228upsample_nearest2d_out_frameIhXadL_ZNS0_43nearest_neighbor_exact_compute_source_indexEfiiEEEEvPKT_PS3_mmmmmff:
	.zero		960


//--------------------- .nv.constant0._ZN2at6native53_GLOBAL__N__3bfe7fd5_20_UpSampleNearest2d_cu_198c5ce228upsample_nearest2d_out_frameIN3c108BFloat16EXadL_ZNS0_43nearest_neighbor_exact_compute_source_indexEfiiEEEEvPKT_PS5_mmmmmff --------------------------
	.section	.nv.constant0._ZN2at6native53_GLOBAL__N__3bfe7fd5_20_UpSampleNearest2d_cu_198c5ce228upsample_nearest2d_out_frameIN3c108BFloat16EXadL_ZNS0_43nearest_neighbor_exact_compute_source_indexEfiiEEEEvPKT_PS5_mmmmmff,"a",@progbits
	.sectionflags	@""
	.align	4
.nv.constant0._ZN2at6native53_GLOBAL__N__3bfe7fd5_20_UpSampleNearest2d_cu_198c5ce228upsample_nearest2d_out_frameIN3c108BFloat16EXadL_ZNS0_43nearest_neighbor_exact_compute_source_indexEfiiEEEEvPKT_PS5_mmmmmff:
	.zero		960


//--------------------- .nv.constant0._ZN2at6native53_GLOBAL__N__3bfe7fd5_20_UpSampleNearest2d_cu_198c5ce228upsample_nearest2d_out_frameIN3c104HalfEXadL_ZNS0_43nearest_neighbor_exact_compute_source_indexEfiiEEEEvPKT_PS5_mmmmmff --------------------------
	.section	.nv.constant0._ZN2at6native53_GLOBAL__N__3bfe7fd5_20_UpSampleNearest2d_cu_198c5ce228upsample_nearest2d_out_frameIN3c104HalfEXadL_ZNS0_43nearest_neighbor_exact_compute_source_indexEfiiEEEEvPKT_PS5_mmmmmff,"a",@progbits
	.sectionflags	@""
	.align	4
.nv.constant0._ZN2at6native53_GLOBAL__N__3bfe7fd5_20_UpSampleNearest2d_cu_198c5ce228upsample_nearest2d_out_frameIN3c104HalfEXadL_ZNS0_43nearest_neighbor_exact_compute_source_indexEfiiEEEEvPKT_PS5_mmmmmff:
	.zero		960


//--------------------- .nv.constant0._ZN2at6native53_GLOBAL__N__3bfe7fd5_20_UpSampleNearest2d_cu_198c5ce228upsample_nearest2d_out_frameIfXadL_ZNS0_43nearest_neighbor_exact_compute_source_indexEfiiEEEEvPKT_PS3_mmmmmff --------------------------
	.section	.nv.constant0._ZN2at6native53_GLOBAL__N__3bfe7fd5_20_UpSampleNearest2d_cu_198c5ce228upsample_nearest2d_out_frameIfXadL_ZNS0_43nearest_neighbor_exact_compute_source_indexEfiiEEEEvPKT_PS3_mmmmmff,"a",@progbits
	.sectionflags	@""
	.align	4
.nv.constant0._ZN2at6native53_GLOBAL__N__3bfe7fd5_20_UpSampleNearest2d_cu_198c5ce228upsample_nearest2d_out_frameIfXadL_ZNS0_43nearest_neighbor_exact_compute_source_indexEfiiEEEEvPKT_PS3_mmmmmff:
	.zero		960


//--------------------- .nv.constant0._ZN2at6native53_GLOBAL__N__3bfe7fd5_20_UpSampleNearest2d_cu_198c5ce228upsample_nearest2d_out_frameIdXadL_ZNS0_43nearest_neighbor_exact_compute_source_indexEfiiEEEEvPKT_PS3_mmmmmff --------------------------
	.section	.nv.constant0._ZN2at6native53_GLOBAL__N__3bfe7fd5_20_UpSampleNearest2d_cu_198c5ce228upsample_nearest2d_out_frameIdXadL_ZNS0_43nearest_neighbor_exact_compute_source_indexEfiiEEEEvPKT_PS3_mmmmmff,"a",@progbits
	.sectionflags	@""
	.align	4
.nv.constant0._ZN2at6native53_GLOBAL__N__3bfe7fd5_20_UpSampleNearest2d_cu_198c5ce228upsample_nearest2d_out_frameIdXadL_ZNS0_43nearest_neighbor_exact_compute_source_indexEfiiEEEEvPKT_PS3_mmmmmff:
	.zero		960


//--------------------- .nv.constant0._ZN2at6native53_GLOBAL__N__3bfe7fd5_20_UpSampleNearest2d_cu_198c5ce233upsample_nearest2d_nhwc_out_frameIhXadL_ZNS0_43nearest_neighbor_exact_compute_source_indexEfiiEEEEvPKT_PS3_mmmmmffm --------------------------
	.section	.nv.constant0._ZN2at6native53_GLOBAL__N__3bfe7fd5_20_UpSampleNearest2d_cu_198c5ce233upsample_nearest2d_nhwc_out_frameIhXadL_ZNS0_43nearest_neighbor_exact_compute_source_indexEfiiEEEEvPKT_PS3_mmmmmffm,"a",@progbits
	.sectionflags	@""
	.align	4
.nv.constant0._ZN2at6native53_GLOBAL__N__3bfe7fd5_20_UpSampleNearest2d_cu_198c5ce233upsample_nearest2d_nhwc_out_frameIhXadL_ZNS0_43nearest_neighbor_exact_compute_source_indexEfiiEEEEvPKT_PS3_mmmmmffm:
	.zero		968


//--------------------- .nv.constant0._ZN2at6native53_GLOBAL__N__3bfe7fd5_20_UpSampleNearest2d_cu_198c5ce233upsample_nearest2d_nhwc_out_frameIN3c108BFloat16EXadL_ZNS0_43nearest_neighbor_exact_compute_source_indexEfiiEEEEvPKT_PS5_mmmmmffm --------------------------
	.section	.nv.constant0._ZN2at6native53_GLOBAL__N__3bfe7fd5_20_UpSampleNearest2d_cu_198c5ce233upsample_nearest2d_nhwc_out_frameIN3c108BFloat16EXadL_ZNS0_43nearest_neighbor_exact_compute_source_indexEfiiEEEEvPKT_PS5_mmmmmffm,"a",@progbits
	.sectionflags	@""
	.align	4
.nv.constant0._ZN2at6native53_GLOBAL__N__3bfe7fd5_20_UpSampleNearest2d_cu_198c5ce233upsample_nearest2d_nhwc_out_frameIN3c108BFloat16EXadL_ZNS0_43nearest_neighbor_exact_compute_source_indexEfiiEEEEvPKT_PS5_mmmmmffm:
	.zero		968


//--------------------- .nv.constant0._ZN2at6native53_GLOBAL__N__3bfe7fd5_20_UpSampleNearest2d_cu_198c5ce233upsample_nearest2d_nhwc_out_frameIN3c104HalfEXadL_ZNS0_43nearest_neighbor_exact_compute_source_indexEfiiEEEEvPKT_PS5_mmmmmffm --------------------------
	.section	.nv.constant0._ZN2at6native53_GLOBAL__N__3bfe7fd5_20_UpSampleNearest2d_cu_198c5ce233upsample_nearest2d_nhwc_out_frameIN3c104HalfEXadL_ZNS0_43nearest_neighbor_exact_compute_source_indexEfiiEEEEvPKT_PS5_mmmmmffm,"a",@progbits
	.sectionflags	@""
	.align	4
.nv.constant0._ZN2at6native53_GLOBAL__N__3bfe7fd5_20_UpSampleNearest2d_cu_198c5ce233upsample_nearest2d_nhwc_out_frameIN3c104HalfEXadL_ZNS0_43nearest_neighbor_exact_compute_source_indexEfiiEEEEvPKT_PS5_mmmmmffm:
	.zero		968


//--------------------- .nv.constant0._ZN2at6native53_GLOBAL__N__3bfe7fd5_20_UpSampleNearest2d_cu_198c5ce233upsample_nearest2d_nhwc_out_frameIfXadL_ZNS0_43nearest_neighbor_exact_compute_source_indexEfiiEEEEvPKT_PS3_mmmmmffm --------------------------
	.section	.nv.constant0._ZN2at6native53_GLOBAL__N__3bfe7fd5_20_UpSampleNearest2d_cu_198c5ce233upsample_nearest2d_nhwc_out_frameIfXadL_ZNS0_43nearest_neighbor_exact_compute_source_indexEfiiEEEEvPKT_PS3_mmmmmffm,"a",@progbits
	.sectionflags	@""
	.align	4
.nv.constant0._ZN2at6native53_GLOBAL__N__3bfe7fd5_20_UpSampleNearest2d_cu_198c5ce233upsample_nearest2d_nhwc_out_frameIfXadL_ZNS0_43nearest_neighbor_exact_compute_source_indexEfiiEEEEvPKT_PS3_mmmmmffm:
	.zero		968


//--------------------- .nv.constant0._ZN2at6native53_GLOBAL__N__3bfe7fd5_20_UpSampleNearest2d_cu_198c5ce233upsample_nearest2d_nhwc_out_frameIdXadL_ZNS0_43nearest_neighbor_exact_compute_source_indexEfiiEEEEvPKT_PS3_mmmmmffm --------------------------
	.section	.nv.constant0._ZN2at6native53_GLOBAL__N__3bfe7fd5_20_UpSampleNearest2d_cu_198c5ce233upsample_nearest2d_nhwc_out_frameIdXadL_ZNS0_43nearest_neighbor_exact_compute_source_indexEfiiEEEEvPKT_PS3_mmmmmffm,"a",@progbits
	.sectionflags	@""
	.align	4
.nv.constant0._ZN2at6native53_GLOBAL__N__3bfe7fd5_20_UpSampleNearest2d_cu_198c5ce233upsample_nearest2d_nhwc_out_frameIdXadL_ZNS0_43nearest_neighbor_exact_compute_source_indexEfiiEEEEvPKT_PS3_mmmmmffm:
	.zero		968


//--------------------- .nv.constant0._ZN2at6native53_GLOBAL__N__3bfe7fd5_20_UpSampleNearest2d_cu_198c5ce228upsample_nearest2d_out_frameIhXadL_ZNS0_37nearest_neighbor_compute_source_indexEfiiEEEEvPKT_PS3_mmmmmff --------------------------
	.section	.nv.constant0._ZN2at6native53_GLOBAL__N__3bfe7fd5_20_UpSampleNearest2d_cu_198c5ce228upsample_nearest2d_out_frameIhXadL_ZNS0_37nearest_neighbor_compute_source_indexEfiiEEEEvPKT_PS3_mmmmmff,"a",@progbits
	.sectionflags	@""
	.align	4
.nv.constant0._ZN2at6native53_GLOBAL__N__3bfe7fd5_20_UpSampleNearest2d_cu_198c5ce228upsample_nearest2d_out_frameIhXadL_ZNS0_37nearest_neighbor_compute_source_indexEfiiEEEEvPKT_PS3_mmmmmff:
	.zero		960


//--------------------- .nv.constant0._ZN2at6native53_GLOBAL__N__3bfe7fd5_20_UpSampleNearest2d_cu_198c5ce228upsample_nearest2d_out_frameIN3c108BFloat16EXadL_ZNS0_37nearest_neighbor_compute_source_indexEfiiEEEEvPKT_PS5_mmmmmff --------------------------
	.section	.nv.constant0._ZN2at6native53_GLOBAL__N__3bfe7fd5_20_UpSampleNearest2d_cu_198c5ce228upsample_nearest2d_out_frameIN3c108BFloat16EXadL_ZNS0_37nearest_neighbor_compute_source_indexEfiiEEEEvPKT_PS5_mmmmmff,"a",@progbits
	.sectionflags	@""
	.align	4
.nv.constant0._ZN2at6native53_GLOBAL__N__3bfe7fd5_20_UpSampleNearest2d_cu_198c5ce228upsample_nearest2d_out_frameIN3c108BFloat16EXadL_ZNS0_37nearest_neighbor_compute_source_indexEfiiEEEEvPKT_PS5_mmmmmff:
	.zero		960


//--------------------- .nv.constant0._ZN2at6native53_GLOBAL__N__3bfe7fd5_20_UpSampleNearest2d_cu_198c5ce228upsample_nearest2d_out_frameIN3c104HalfEXadL_ZNS0_37nearest_neighbor_compute_source_indexEfiiEEEEvPKT_PS5_mmmmmff --------------------------
	.section	.nv.constant0._ZN2at6native53_GLOBAL__N__3bfe7fd5_20_UpSampleNearest2d_cu_198c5ce228upsample_nearest2d_out_frameIN3c104HalfEXadL_ZNS0_37nearest_neighbor_compute_source_indexEfiiEEEEvPKT_PS5_mmmmmff,"a",@progbits
	.sectionflags	@""
	.align	4
.nv.constant0._ZN2at6native53_GLOBAL__N__3bfe7fd5_20_UpSampleNearest2d_cu_198c5ce228upsample_nearest2d_out_frameIN3c104HalfEXadL_ZNS0_37nearest_neighbor_compute_source_indexEfiiEEEEvPKT_PS5_mmmmmff:
	.zero		960


//--------------------- .nv.constant0._ZN2at6native53_GLOBAL__N__3bfe7fd5_20_UpSampleNearest2d_cu_198c5ce228upsample_nearest2d_out_frameIfXadL_ZNS0_37nearest_neighbor_compute_source_indexEfiiEEEEvPKT_PS3_mmmmmff --------------------------
	.section	.nv.constant0._ZN2at6native53_GLOBAL__N__3bfe7fd5_20_UpSampleNearest2d_cu_198c5ce228upsample_nearest2d_out_frameIfXadL_ZNS0_37nearest_neighbor_compute_source_indexEfiiEEEEvPKT_PS3_mmmmmff,"a",@progbits
	.sectionflags	@""
	.align	4
.nv.constant0._ZN2at6native53_GLOBAL__N__3bfe7fd5_20_UpSampleNearest2d_cu_198c5ce228upsample_nearest2d_out_frameIfXadL_ZNS0_37nearest_neighbor_compute_source_indexEfiiEEEEvPKT_PS3_mmmmmff:
	.zero		960


//--------------------- .nv.constant0._ZN2at6native53_GLOBAL__N__3bfe7fd5_20_UpSampleNearest2d_cu_198c5ce228upsample_nearest2d_out_frameIdXadL_ZNS0_37nearest_neighbor_compute_source_indexEfiiEEEEvPKT_PS3_mmmmmff --------------------------
	.section	.nv.constant0._ZN2at6native53_GLOBAL__N__3bfe7fd5_20_UpSampleNearest2d_cu_198c5ce228upsample_nearest2d_out_frameIdXadL_ZNS0_37nearest_neighbor_compute_source_indexEfiiEEEEvPKT_PS3_mmmmmff,"a",@progbits
	.sectionflags	@""
	.align	4
.nv.constant0._ZN2at6native53_GLOBAL__N__3bfe7fd5_20_UpSampleNearest2d_cu_198c5ce228upsample_nearest2d_out_frameIdXadL_ZNS0_37nearest_neighbor_compute_source_indexEfiiEEEEvPKT_PS3_mmmmmff:
	.zero		960


//--------------------- .nv.constant0._ZN2at6native53_GLOBAL__N__3bfe7fd5_20_UpSampleNearest2d_cu_198c5ce233upsample_nearest2d_nhwc_out_frameIhXadL_ZNS0_37nearest_neighbor_compute_source_indexEfiiEEEEvPKT_PS3_mmmmmffm --------------------------
	.section	.nv.constant0._ZN2at6native53_GLOBAL__N__3bfe7fd5_20_UpSampleNearest2d_cu_198c5ce233upsample_nearest2d_nhwc_out_frameIhXadL_ZNS0_37nearest_neighbor_compute_source_indexEfiiEEEEvPKT_PS3_mmmmmffm,"a",@progbits
	.sectionflags	@""
	.align	4
.nv.constant0._ZN2at6native53_GLOBAL__N__3bfe7fd5_20_UpSampleNearest2d_cu_198c5ce233upsample_nearest2d_nhwc_out_frameIhXadL_ZNS0_37nearest_neighbor_compute_source_indexEfiiEEEEvPKT_PS3_mmmmmffm:
	.zero		968


//--------------------- .nv.constant0._ZN2at6native53_GLOBAL__N__3bfe7fd5_20_UpSampleNearest2d_cu_198c5ce233upsample_nearest2d_nhwc_out_frameIN3c108BFloat16EXadL_ZNS0_37nearest_neighbor_compute_source_indexEfiiEEEEvPKT_PS5_mmmmmffm --------------------------
	.section	.nv.constant0._ZN2at6native53_GLOBAL__N__3bfe7fd5_20_UpSampleNearest2d_cu_198c5ce233upsample_nearest2d_nhwc_out_frameIN3c108BFloat16EXadL_ZNS0_37nearest_neighbor_compute_source_indexEfiiEEEEvPKT_PS5_mmmmmffm,"a",@progbits
	.sectionflags	@""
	.align	4
.nv.constant0._ZN2at6native53_GLOBAL__N__3bfe7fd5_20_UpSampleNearest2d_cu_198c5ce233upsample_nearest2d_nhwc_out_frameIN3c108BFloat16EXadL_ZNS0_37nearest_neighbor_compute_source_indexEfiiEEEEvPKT_PS5_mmmmmffm:
	.zero		968


//--------------------- .nv.constant0._ZN2at6native53_GLOBAL__N__3bfe7fd5_20_UpSampleNearest2d_cu_198c5ce233upsample_nearest2d_nhwc_out_frameIN3c104HalfEXadL_ZNS0_37nearest_neighbor_compute_source_indexEfiiEEEEvPKT_PS5_mmmmmffm --------------------------
	.section	.nv.constant0._ZN2at6native53_GLOBAL__N__3bfe7fd5_20_UpSampleNearest2d_cu_198c5ce233upsample_nearest2d_nhwc_out_frameIN3c104HalfEXadL_ZNS0_37nearest_neighbor_compute_source_indexEfiiEEEEvPKT_PS5_mmmmmffm,"a",@progbits
	.sectionflags	@""
	.align	4
.nv.constant0._ZN2at6native53_GLOBAL__N__3bfe7fd5_20_UpSampleNearest2d_cu_198c5ce233upsample_nearest2d_nhwc_out_frameIN3c104HalfEXadL_ZNS0_37nearest_neighbor_compute_source_indexEfiiEEEEvPKT_PS5_mmmmmffm:
	.zero		968


//--------------------- .nv.constant0._ZN2at6native53_GLOBAL__N__3bfe7fd5_20_UpSampleNearest2d_cu_198c5ce233upsample_nearest2d_nhwc_out_frameIfXadL_ZNS0_37nearest_neighbor_compute_source_indexEfiiEEEEvPKT_PS3_mmmmmffm --------------------------
	.section	.nv.constant0._ZN2at6native53_GLOBAL__N__3bfe7fd5_20_UpSampleNearest2d_cu_198c5ce233upsample_nearest2d_nhwc_out_frameIfXadL_ZNS0_37nearest_neighbor_compute_source_indexEfiiEEEEvPKT_PS3_mmmmmffm,"a",@progbits
	.sectionflags	@""
	.align	4
.nv.constant0._ZN2at6native53_GLOBAL__N__3bfe7fd5_20_UpSampleNearest2d_cu_198c5ce233upsample_nearest2d_nhwc_out_frameIfXadL_ZNS0_37nearest_neighbor_compute_source_indexEfiiEEEEvPKT_PS3_mmmmmffm:
	.zero		968


//--------------------- .nv.constant0._ZN2at6native53_GLOBAL__N__3bfe7fd5_20_UpSampleNearest2d_cu_198c5ce233upsample_nearest2d_nhwc_out_frameIdXadL_ZNS0_37nearest_neighbor_compute_source_indexEfiiEEEEvPKT_PS3_mmmmmffm --------------------------
	.section	.nv.constant0._ZN2at6native53_GLOBAL__N__3bfe7fd5_20_UpSampleNearest2d_cu_198c5ce233upsample_nearest2d_nhwc_out_frameIdXadL_ZNS0_37nearest_neighbor_compute_source_indexEfiiEEEEvPKT_PS3_mmmmmffm,"a",@progbits
	.sectionflags	@""
	.align	4
.nv.constant0._ZN2at6native53_GLOBAL__N__3bfe7fd5_20_UpSampleNearest2d_cu_198c5ce233upsample_nearest2d_nhwc_out_frameIdXadL_ZNS0_37nearest_neighbor_compute_source_indexEfiiEEEEvPKT_PS3_mmmmmffm:
	.zero		968


//--------------------- SYMBOLS --------------------------

	.type		.nv.reservedSmem.offset0,@object
	.size		.nv.reservedSmem.offset0,0x4
